	.target	sm_90a

	.elftype	@"ET_EXEC"


//--------------------- .note.nv.tkinfo           --------------------------
	.section	.note.nv.tkinfo,"",@"SHT_NOTE"
	.sectionflags	@"SHF_NOTE_NV_TKINFO"
	.tkinfo
        /*0018*/ 	.word	0x00000002
        /*0030*/ 	.string	""
        /*0030*/ 	.string	"ptxas"
        /*0030*/ 	.string	"Cuda compilation tools, release 13.0, V13.0.88"
        /*0030*/ 	.string	"Build cuda_13.0.r13.0/compiler.36424714_0"
        /*0030*/ 	.string	"-arch sm_90a -m 64 "



//--------------------- .note.nv.cuinfo           --------------------------
	.section	.note.nv.cuinfo,"",@"SHT_NOTE"
	.sectionflags	@"SHF_NOTE_NV_CUINFO"
        /*0018*/ 	.short	0x0002
        /*001a*/ 	.short	0x005a
        /*001c*/ 	.short	0x0082
	.zero		2


//--------------------- .nv.info                  --------------------------
	.section	.nv.info,"",@"SHT_CUDA_INFO"
	.align	4


	//----- nvinfo : EIATTR_REGCOUNT
	.align		4
        /*0000*/ 	.byte	0x04, 0x2f
        /*0002*/ 	.short	(.L_15 - .L_14)
	.align		4
.L_14:
        /*0004*/ 	.word	index@(_ZN7cutlass13device_kernelINS_4gemm6kernel13GemmUniversalIN4cute5tupleIJiiiiEEENS1_10collective13CollectiveMmaINS1_34MainloopSm90TmaGmmaWarpSpecializedILi3ENS5_IJNS4_1CILi1EEESB_SB_EEENS1_35KernelTmaWarpSpecializedCooperativeEEENS5_IJNSA_ILi256EEENSA_ILi240EEENSA_ILi64EEEEEENS_10bfloat16_tENS5_IJlSB_lEEESJ_SK_NS4_8TiledMMAINS4_8MMA_AtomIJNS4_4SM904GMMA27MMA_64x16x16_F32BF16BF16_SSILNSO_5MajorE0ELSQ_0ELNSO_7ScaleInE1ELSR_1EEEEEENS4_6LayoutINS5_IJNSA_ILi2EEESB_SB_EEENS5_IJSB_NSA_ILi0EEESX_EEEEENS5_IJNS4_10UnderscoreES10_S10_EEEEENS4_13SM90_TMA_LOADENS4_14ComposedLayoutINS4_7SwizzleILi3ELi4ELi3EEENS4_18smem_ptr_flag_bitsILi16EEENSU_INS5_IJNSA_ILi8EEESH_EEENS5_IJSH_SB_EEEEEEEvNS4_8identityES13_S1D_vS1E_EENS_8epilogue10collective6detail29Sm90TmaWarpSpecializedAdapterINS1H_15DefaultEpilogueISJ_SK_SK_NS1G_6thread17LinearCombinationISJ_Li1EffLNS1L_9ScaleType4KindE0ELNS_15FloatRoundStyleE2ESJ_EENS1_15EpilogueDefaultEEEEEvvEEEEvNT_6ParamsE)
        /*0008*/ 	.word	0x000000a8


	//----- nvinfo : EIATTR_FRAME_SIZE
	.align		4
.L_15:
        /*000c*/ 	.byte	0x04, 0x11
        /*000e*/ 	.short	(.L_17 - .L_16)
	.align		4
.L_16:
        /*0010*/ 	.word	index@(_ZN7cutlass13device_kernelINS_4gemm6kernel13GemmUniversalIN4cute5tupleIJiiiiEEENS1_10collective13CollectiveMmaINS1_34MainloopSm90TmaGmmaWarpSpecializedILi3ENS5_IJNS4_1CILi1EEESB_SB_EEENS1_35KernelTmaWarpSpecializedCooperativeEEENS5_IJNSA_ILi256EEENSA_ILi240EEENSA_ILi64EEEEEENS_10bfloat16_tENS5_IJlSB_lEEESJ_SK_NS4_8TiledMMAINS4_8MMA_AtomIJNS4_4SM904GMMA27MMA_64x16x16_F32BF16BF16_SSILNSO_5MajorE0ELSQ_0ELNSO_7ScaleInE1ELSR_1EEEEEENS4_6LayoutINS5_IJNSA_ILi2EEESB_SB_EEENS5_IJSB_NSA_ILi0EEESX_EEEEENS5_IJNS4_10UnderscoreES10_S10_EEEEENS4_13SM90_TMA_LOADENS4_14ComposedLayoutINS4_7SwizzleILi3ELi4ELi3EEENS4_18smem_ptr_flag_bitsILi16EEENSU_INS5_IJNSA_ILi8EEESH_EEENS5_IJSH_SB_EEEEEEEvNS4_8identityES13_S1D_vS1E_EENS_8epilogue10collective6detail29Sm90TmaWarpSpecializedAdapterINS1H_15DefaultEpilogueISJ_SK_SK_NS1G_6thread17LinearCombinationISJ_Li1EffLNS1L_9ScaleType4KindE0ELNS_15FloatRoundStyleE2ESJ_EENS1_15EpilogueDefaultEEEEEvvEEEEvNT_6ParamsE)
        /*0014*/ 	.word	0x00000258


	//----- nvinfo : EIATTR_MIN_STACK_SIZE
	.align		4
.L_17:
        /*0018*/ 	.byte	0x04, 0x12
        /*001a*/ 	.short	(.L_19 - .L_18)
	.align		4
.L_18:
        /*001c*/ 	.word	index@(_ZN7cutlass13device_kernelINS_4gemm6kernel13GemmUniversalIN4cute5tupleIJiiiiEEENS1_10collective13CollectiveMmaINS1_34MainloopSm90TmaGmmaWarpSpecializedILi3ENS5_IJNS4_1CILi1EEESB_SB_EEENS1_35KernelTmaWarpSpecializedCooperativeEEENS5_IJNSA_ILi256EEENSA_ILi240EEENSA_ILi64EEEEEENS_10bfloat16_tENS5_IJlSB_lEEESJ_SK_NS4_8TiledMMAINS4_8MMA_AtomIJNS4_4SM904GMMA27MMA_64x16x16_F32BF16BF16_SSILNSO_5MajorE0ELSQ_0ELNSO_7ScaleInE1ELSR_1EEEEEENS4_6LayoutINS5_IJNSA_ILi2EEESB_SB_EEENS5_IJSB_NSA_ILi0EEESX_EEEEENS5_IJNS4_10UnderscoreES10_S10_EEEEENS4_13SM90_TMA_LOADENS4_14ComposedLayoutINS4_7SwizzleILi3ELi4ELi3EEENS4_18smem_ptr_flag_bitsILi16EEENSU_INS5_IJNSA_ILi8EEESH_EEENS5_IJSH_SB_EEEEEEEvNS4_8identityES13_S1D_vS1E_EENS_8epilogue10collective6detail29Sm90TmaWarpSpecializedAdapterINS1H_15DefaultEpilogueISJ_SK_SK_NS1G_6thread17LinearCombinationISJ_Li1EffLNS1L_9ScaleType4KindE0ELNS_15FloatRoundStyleE2ESJ_EENS1_15EpilogueDefaultEEEEEvvEEEEvNT_6ParamsE)
        /*0020*/ 	.word	0x00000258
.L_19:


//--------------------- .nv.compat                --------------------------
	.section	.nv.compat,"",@"SHT_CUDA_COMPAT_INFO"
	.align	4
        /*0000*/ 	.byte	0x02, 0x09, 0x01, 0x00, 0x02, 0x02, 0x04, 0x00, 0x02, 0x05, 0x05, 0x00, 0x03, 0x07, 0x01, 0x01
        /*0010*/ 	.byte	0x02, 0x03, 0x01, 0x00, 0x02, 0x06, 0x01, 0x00, 0x04, 0x0b, 0x08, 0x00, 0x00, 0x00, 0x00, 0x00
        /*0020*/ 	.byte	0x00, 0x00, 0x00, 0x00


//--------------------- .nv.info._ZN7cutlass13device_kernelINS_4gemm6kernel13GemmUniversalIN4cute5tupleIJiiiiEEENS1_10collective13CollectiveMmaINS1_34MainloopSm90TmaGmmaWarpSpecializedILi3ENS5_IJNS4_1CILi1EEESB_SB_EEENS1_35KernelTmaWarpSpecializedCooperativeEEENS5_IJNSA_ILi256EEENSA_ILi240EEENSA_ILi64EEEEEENS_10bfloat16_tENS5_IJlSB_lEEESJ_SK_NS4_8TiledMMAINS4_8MMA_AtomIJNS4_4SM904GMMA27MMA_64x16x16_F32BF16BF16_SSILNSO_5MajorE0ELSQ_0ELNSO_7ScaleInE1ELSR_1EEEEEENS4_6LayoutINS5_IJNSA_ILi2EEESB_SB_EEENS5_IJSB_NSA_ILi0EEESX_EEEEENS5_IJNS4_10UnderscoreES10_S10_EEEEENS4_13SM90_TMA_LOADENS4_14ComposedLayoutINS4_7SwizzleILi3ELi4ELi3EEENS4_18smem_ptr_flag_bitsILi16EEENSU_INS5_IJNSA_ILi8EEESH_EEENS5_IJSH_SB_EEEEEEEvNS4_8identityES13_S1D_vS1E_EENS_8epilogue10collective6detail29Sm90TmaWarpSpecializedAdapterINS1H_15DefaultEpilogueISJ_SK_SK_NS1G_6thread17LinearCombinationISJ_Li1EffLNS1L_9ScaleType4KindE0ELNS_15FloatRoundStyleE2ESJ_EENS1_15EpilogueDefaultEEEEEvvEEEEvNT_6ParamsE --------------------------
	.section	.nv.info._ZN7cutlass13device_kernelINS_4gemm6kernel13GemmUniversalIN4cute5tupleIJiiiiEEENS1_10collective13CollectiveMmaINS1_34MainloopSm90TmaGmmaWarpSpecializedILi3ENS5_IJNS4_1CILi1EEESB_SB_EEENS1_35KernelTmaWarpSpecializedCooperativeEEENS5_IJNSA_ILi256EEENSA_ILi240EEENSA_ILi64EEEEEENS_10bfloat16_tENS5_IJlSB_lEEESJ_SK_NS4_8TiledMMAINS4_8MMA_AtomIJNS4_4SM904GMMA27MMA_64x16x16_F32BF16BF16_SSILNSO_5MajorE0ELSQ_0ELNSO_7ScaleInE1ELSR_1EEEEEENS4_6LayoutINS5_IJNSA_ILi2EEESB_SB_EEENS5_IJSB_NSA_ILi0EEESX_EEEEENS5_IJNS4_10UnderscoreES10_S10_EEEEENS4_13SM90_TMA_LOADENS4_14ComposedLayoutINS4_7SwizzleILi3ELi4ELi3EEENS4_18smem_ptr_flag_bitsILi16EEENSU_INS5_IJNSA_ILi8EEESH_EEENS5_IJSH_SB_EEEEEEEvNS4_8identityES13_S1D_vS1E_EENS_8epilogue10collective6detail29Sm90TmaWarpSpecializedAdapterINS1H_15DefaultEpilogueISJ_SK_SK_NS1G_6thread17LinearCombinationISJ_Li1EffLNS1L_9ScaleType4KindE0ELNS_15FloatRoundStyleE2ESJ_EENS1_15EpilogueDefaultEEEEEvvEEEEvNT_6ParamsE,"",@"SHT_CUDA_INFO"
	.sectionflags	@""
	.align	4


	//----- nvinfo : EIATTR_CUDA_API_VERSION
	.align		4
        /*0000*/ 	.byte	0x04, 0x37
        /*0002*/ 	.short	(.L_21 - .L_20)
.L_20:
        /*0004*/ 	.word	0x00000082


	//----- nvinfo : EIATTR_KPARAM_INFO
	.align		4
.L_21:
        /*0008*/ 	.byte	0x04, 0x17
        /*000a*/ 	.short	(.L_23 - .L_22)
.L_22:
        /*000c*/ 	.word	0x00000000
        /*0010*/ 	.short	0x0000
        /*0012*/ 	.short	0x0070
        /*0014*/ 	.byte	0x00, 0xf0, 0x01, 0x10


	//----- nvinfo : EIATTR_SPARSE_MMA_MASK
	.align		4
.L_23:
        /*0018*/ 	.byte	0x03, 0x50
        /*001a*/ 	.short	0x0000


	//----- nvinfo : EIATTR_MAXREG_COUNT
	.align		4
        /*001c*/ 	.byte	0x03, 0x1b
        /*001e*/ 	.short	0x00a8


	//----- nvinfo : EIATTR_NUM_BARRIERS
	.align		4
        /*0020*/ 	.byte	0x02, 0x4c
        /*0022*/ 	.byte	0x01
	.zero		1


	//----- nvinfo : EIATTR_EXTERNS
	.align		4
        /*0024*/ 	.byte	0x04, 0x0f
        /*0026*/ 	.short	(.L_25 - .L_24)


	//   ....[0]....
	.align		4
.L_24:
        /*0028*/ 	.word	index@(__assertfail)


	//----- nvinfo : EIATTR_ANNOTATIONS
	.align		4
.L_25:
        /*002c*/ 	.byte	0x04, 0x55
        /*002e*/ 	.short	(.L_27 - .L_26)


	//   ....[0]....
.L_26:
        /*0030*/ 	.word	0x00000001
        /*0034*/ 	.byte	0x50, 0x02, 0x00, 0x00, 0x01, 0x00, 0x00, 0x00, 0x90, 0x05, 0x00, 0x00, 0x01, 0x00, 0x00, 0x00
        /* <DEDUP_REMOVED lines=219> */
        /*0df4*/ 	.byte	0x20, 0xc1, 0x01, 0x00, 0x01, 0x00, 0x00, 0x00, 0x40, 0xc7, 0x01, 0x00


	//----- nvinfo : EIATTR_MERCURY_ISA_VERSION
	.align		4
.L_27:
        /*0e00*/ 	.byte	0x03, 0x5f
        /*0e02*/ 	.short	0x0101


	//----- nvinfo : EIATTR_INT_WARP_WIDE_INSTR_OFFSETS
	.align		4
        /*0e04*/ 	.byte	0x04, 0x31
        /*0e06*/ 	.short	(.L_29 - .L_28)


	//   ....[0]....
.L_28:
        /*0e08*/ 	.word	0x00000460


	//   ....[1]....
        /*0e0c*/ 	.word	0x00000470


	//   ....[2]....
        /*0e10*/ 	.word	0x000005a0


	//----- nvinfo : EIATTR_COOP_GROUP_MASK_REGIDS
	.align		4
.L_29:
        /*0e14*/ 	.byte	0x04, 0x29
        /*0e16*/ 	.short	(.L_31 - .L_30)


	//   ....[0]....
.L_30:
        /*0e18*/ 	.word	0xffffffff


	//   ....[1]....
        /*0e1c*/ 	.word	0xffffffff


	//   ....[2]....
        /*0e20*/ 	.word	0xffffffff


	//   ....[3]....
        /*0e24*/ 	.word	0xffffffff


	//   ....[4]....
        /*0e28*/ 	.word	0xffffffff


	//----- nvinfo : EIATTR_COOP_GROUP_INSTR_OFFSETS
	.align		4
.L_31:
        /*0e2c*/ 	.byte	0x04, 0x28
        /*0e2e*/ 	.short	(.L_33 - .L_32)


	//   ....[0]....
.L_32:
        /*0e30*/ 	.word	0x00000070


	//   ....[1]....
        /*0e34*/ 	.word	0x00000080


	//   ....[2]....
        /*0e38*/ 	.word	0x000001a0


	//   ....[3]....
        /*0e3c*/ 	.word	0x000003b0


	//   ....[4]....
        /*0e40*/ 	.word	0x00001160


	//----- nvinfo : EIATTR_REG_RECONFIG
	.align		4
.L_33:
        /*0e44*/ 	.byte	0x01, 0x54
	.zero		2


	//----- nvinfo : EIATTR_SYSCALL_OFFSETS
	.align		4
        /*0e48*/ 	.byte	0x04, 0x46
        /*0e4a*/ 	.short	(.L_35 - .L_34)


	//   ....[0]....
.L_34:
        /*0e4c*/ 	.word	0x00001310


	//----- nvinfo : EIATTR_MBARRIER_INSTR_OFFSETS
	.align		4
.L_35:
        /*0e50*/ 	.byte	0x04, 0x39
        /*0e52*/ 	.short	(.L_37 - .L_36)


	//   ....[0]....
.L_36:
        /*0e54*/ 	.word	0x00000340
        /*0e58*/ 	.word	0x000000ff
        /*0e5c*/ 	.word	0x00000000
        /*0e60*/ 	.short	0x0100
        /*0e62*/ 	.byte	0x09
	.zero		1


	//   ....[1]....
        /*0e64*/ 	.word	0x00000350
        /*0e68*/ 	.word	0x000000ff
        /*0e6c*/ 	.word	0x00000018
        /*0e70*/ 	.short	0x0100
        /*0e72*/ 	.byte	0x09
	.zero		1


	//   ....[2]....
        /*0e74*/ 	.word	0x00000360
        /*0e78*/ 	.word	0x000000ff
        /*0e7c*/ 	.word	0x00000008
        /*0e80*/ 	.short	0x0100
        /*0e82*/ 	.byte	0x09
	.zero		1


	//   ....[3]....
        /*0e84*/ 	.word	0x00000370
        /*0e88*/ 	.word	0x000000ff
        /*0e8c*/ 	.word	0x00000020
        /*0e90*/ 	.short	0x0100
        /*0e92*/ 	.byte	0x09
	.zero		1


	//   ....[4]....
        /*0e94*/ 	.word	0x00000380
        /*0e98*/ 	.word	0x000000ff
        /*0e9c*/ 	.word	0x00000010
        /*0ea0*/ 	.short	0x0100
        /*0ea2*/ 	.byte	0x09
	.zero		1


	//   ....[5]....
        /*0ea4*/ 	.word	0x00000390
        /*0ea8*/ 	.word	0x000000ff
        /*0eac*/ 	.word	0x00000028
        /*0eb0*/ 	.short	0x0100
        /*0eb2*/ 	.byte	0x09
	.zero		1


	//   ....[6]....
        /*0eb4*/ 	.word	0x000005d0
        /*0eb8*/ 	.word	0x000000ff
        /*0ebc*/ 	.word	0x00000040
        /*0ec0*/ 	.short	0x0100
        /*0ec2*/ 	.byte	0x06
	.zero		1


	//   ....[7]....
        /*0ec4*/ 	.word	0x000005e0
        /*0ec8*/ 	.word	0x000000ff
        /*0ecc*/ 	.word	0x00000048
        /*0ed0*/ 	.short	0x0100
        /*0ed2*/ 	.byte	0x06
	.zero		1


	//   ....[8]....
        /*0ed4*/ 	.word	0x00001420
        /*0ed8*/ 	.word	0x00000003
        /*0edc*/ 	.word	0x00000000
        /*0ee0*/ 	.short	0x010a
        /*0ee2*/ 	.byte	0x3f
	.zero		1


	//   ....[9]....
        /*0ee4*/ 	.word	0x00001460
        /*0ee8*/ 	.word	0x00000003
        /*0eec*/ 	.word	0x00000000
        /*0ef0*/ 	.short	0x010a
        /*0ef2*/ 	.byte	0x3f
	.zero		1


	//   ....[10]....
        /*0ef4*/ 	.word	0x00005980
        /*0ef8*/ 	.word	0x000000ff
        /*0efc*/ 	.word	0x00000000
        /*0f00*/ 	.short	0x010a
        /*0f02*/ 	.byte	0x04
	.zero		1


	//   ....[11]....
        /*0f04*/ 	.word	0x000059c0
        /*0f08*/ 	.word	0x000000ff
        /*0f0c*/ 	.word	0x00000000
        /*0f10*/ 	.short	0x010a
        /*0f12*/ 	.byte	0x04
	.zero		1


	//   ....[12]....
        /*0f14*/ 	.word	0x00009ce0
        /*0f18*/ 	.word	0x000000ff
        /*0f1c*/ 	.word	0x00000000
        /*0f20*/ 	.short	0x0101
        /*0f22*/ 	.byte	0x04
	.zero		1


	//   ....[13]....
        /*0f24*/ 	.word	0x00009f90
        /*0f28*/ 	.word	0x00000000
        /*0f2c*/ 	.word	0x00000000
        /*0f30*/ 	.short	0x0101
        /*0f32*/ 	.byte	0x3f
	.zero		1


	//   ....[14]....
        /*0f34*/ 	.word	0x0001bca0
        /*0f38*/ 	.word	0x0000000c
        /*0f3c*/ 	.word	0x00000018
        /*0f40*/ 	.short	0x010a
        /*0f42*/ 	.byte	0x3f
	.zero		1


	//   ....[15]....
        /*0f44*/ 	.word	0x0001c020
        /*0f48*/ 	.word	0x00000002
        /*0f4c*/ 	.word	0x00000048
        /*0f50*/ 	.short	0x0101
        /*0f52*/ 	.byte	0x3f
	.zero		1


	//   ....[16]....
        /*0f54*/ 	.word	0x0001c810
        /*0f58*/ 	.word	0x00000005
        /*0f5c*/ 	.word	0x00000000
        /*0f60*/ 	.short	0x010a
        /*0f62*/ 	.byte	0x3f
	.zero		1


	//   ....[17]....
        /*0f64*/ 	.word	0x0001c8a0
        /*0f68*/ 	.word	0x00000007
        /*0f6c*/ 	.word	0x00000000
        /*0f70*/ 	.short	0x010a
        /*0f72*/ 	.byte	0x3f
	.zero		1


	//   ....[18]....
        /*0f74*/ 	.word	0x0001c930
        /*0f78*/ 	.word	0x00000003
        /*0f7c*/ 	.word	0x00000000
        /*0f80*/ 	.short	0x010a
        /*0f82*/ 	.byte	0x3f
	.zero		1


	//   ....[19]....
        /*0f84*/ 	.word	0x0001c990
        /*0f88*/ 	.word	0x00000003
        /*0f8c*/ 	.word	0x00000000
        /*0f90*/ 	.short	0x010a
        /*0f92*/ 	.byte	0x3f
	.zero		1


	//   ....[20]....
        /*0f94*/ 	.word	0x0001c9f0
        /*0f98*/ 	.word	0x00000009
        /*0f9c*/ 	.word	0x00000000
        /*0fa0*/ 	.short	0x010a
        /*0fa2*/ 	.byte	0x3f
	.zero		1


	//   ....[21]....
        /*0fa4*/ 	.word	0x0001cac0
        /*0fa8*/ 	.word	0x0000000c
        /*0fac*/ 	.word	0x00000018
        /*0fb0*/ 	.short	0x010a
        /*0fb2*/ 	.byte	0x3f
	.zero		1


	//   ....[22]....
        /*0fb4*/ 	.word	0x0001cb90
        /*0fb8*/ 	.word	0x00000005
        /*0fbc*/ 	.word	0x00000000
        /*0fc0*/ 	.short	0x010a
        /*0fc2*/ 	.byte	0x3f
	.zero		1


	//   ....[23]....
        /*0fc4*/ 	.word	0x0001cbe0
        /*0fc8*/ 	.word	0x00000007
        /*0fcc*/ 	.word	0x00000000
        /*0fd0*/ 	.short	0x010a
        /*0fd2*/ 	.byte	0x3f
	.zero		1


	//----- nvinfo : EIATTR_NUM_MBARRIERS
	.align		4
.L_37:
        /*0fd4*/ 	.byte	0x03, 0x38
        /*0fd6*/ 	.short	0x0008


	//----- nvinfo : EIATTR_EXIT_INSTR_OFFSETS
	.align		4
        /*0fd8*/ 	.byte	0x04, 0x1c
        /*0fda*/ 	.short	(.L_39 - .L_38)


	//   ....[0]....
.L_38:
        /*0fdc*/ 	.word	0x00000640


	//   ....[1]....
        /*0fe0*/ 	.word	0x00001010


	//   ....[2]....
        /*0fe4*/ 	.word	0x0001b290


	//   ....[3]....
        /*0fe8*/ 	.word	0x0001b910


	//   ....[4]....
        /*0fec*/ 	.word	0x0001c980


	//----- nvinfo : EIATTR_MAX_THREADS
	.align		4
.L_39:
        /*0ff0*/ 	.byte	0x04, 0x05
        /*0ff2*/ 	.short	(.L_41 - .L_40)
.L_40:
        /*0ff4*/ 	.word	0x00000180
        /*0ff8*/ 	.word	0x00000001
        /*0ffc*/ 	.word	0x00000001


	//----- nvinfo : EIATTR_CRS_STACK_SIZE
	.align		4
.L_41:
        /*1000*/ 	.byte	0x04, 0x1e
        /*1002*/ 	.short	(.L_43 - .L_42)
.L_42:
        /*1004*/ 	.word	0x00000000


	//----- nvinfo : EIATTR_CBANK_PARAM_SIZE
	.align		4
.L_43:
        /*1008*/ 	.byte	0x03, 0x19
        /*100a*/ 	.short	0x0470


	//----- nvinfo : EIATTR_PARAM_CBANK
	.align		4
        /*100c*/ 	.byte	0x04, 0x0a
        /*100e*/ 	.short	(.L_45 - .L_44)
	.align		4
.L_44:
        /*1010*/ 	.word	index@(.nv.constant0._ZN7cutlass13device_kernelINS_4gemm6kernel13GemmUniversalIN4cute5tupleIJiiiiEEENS1_10collective13CollectiveMmaINS1_34MainloopSm90TmaGmmaWarpSpecializedILi3ENS5_IJNS4_1CILi1EEESB_SB_EEENS1_35KernelTmaWarpSpecializedCooperativeEEENS5_IJNSA_ILi256EEENSA_ILi240EEENSA_ILi64EEEEEENS_10bfloat16_tENS5_IJlSB_lEEESJ_SK_NS4_8TiledMMAINS4_8MMA_AtomIJNS4_4SM904GMMA27MMA_64x16x16_F32BF16BF16_SSILNSO_5MajorE0ELSQ_0ELNSO_7ScaleInE1ELSR_1EEEEEENS4_6LayoutINS5_IJNSA_ILi2EEESB_SB_EEENS5_IJSB_NSA_ILi0EEESX_EEEEENS5_IJNS4_10UnderscoreES10_S10_EEEEENS4_13SM90_TMA_LOADENS4_14ComposedLayoutINS4_7SwizzleILi3ELi4ELi3EEENS4_18smem_ptr_flag_bitsILi16EEENSU_INS5_IJNSA_ILi8EEESH_EEENS5_IJSH_SB_EEEEEEEvNS4_8identityES13_S1D_vS1E_EENS_8epilogue10collective6detail29Sm90TmaWarpSpecializedAdapterINS1H_15DefaultEpilogueISJ_SK_SK_NS1G_6thread17LinearCombinationISJ_Li1EffLNS1L_9ScaleType4KindE0ELNS_15FloatRoundStyleE2ESJ_EENS1_15EpilogueDefaultEEEEEvvEEEEvNT_6ParamsE)
        /*1014*/ 	.short	0x0210
        /*1016*/ 	.short	0x0470


	//----- nvinfo : EIATTR_SW_WAR
	.align		4
.L_45:
        /*1018*/ 	.byte	0x04, 0x36
        /*101a*/ 	.short	(.L_47 - .L_46)
.L_46:
        /*101c*/ 	.word	0x00000008
.L_47:


//--------------------- .nv.callgraph             --------------------------
	.section	.nv.callgraph,"",@"SHT_CUDA_CALLGRAPH"
	.align	4
	.sectionentsize	8
	.align		4
        /*0000*/ 	.word	0x00000000
	.align		4
        /*0004*/ 	.word	0xffffffff
	.align		4
        /*0008*/ 	.word	index@(_ZN7cutlass13device_kernelINS_4gemm6kernel13GemmUniversalIN4cute5tupleIJiiiiEEENS1_10collective13CollectiveMmaINS1_34MainloopSm90TmaGmmaWarpSpecializedILi3ENS5_IJNS4_1CILi1EEESB_SB_EEENS1_35KernelTmaWarpSpecializedCooperativeEEENS5_IJNSA_ILi256EEENSA_ILi240EEENSA_ILi64EEEEEENS_10bfloat16_tENS5_IJlSB_lEEESJ_SK_NS4_8TiledMMAINS4_8MMA_AtomIJNS4_4SM904GMMA27MMA_64x16x16_F32BF16BF16_SSILNSO_5MajorE0ELSQ_0ELNSO_7ScaleInE1ELSR_1EEEEEENS4_6LayoutINS5_IJNSA_ILi2EEESB_SB_EEENS5_IJSB_NSA_ILi0EEESX_EEEEENS5_IJNS4_10UnderscoreES10_S10_EEEEENS4_13SM90_TMA_LOADENS4_14ComposedLayoutINS4_7SwizzleILi3ELi4ELi3EEENS4_18smem_ptr_flag_bitsILi16EEENSU_INS5_IJNSA_ILi8EEESH_EEENS5_IJSH_SB_EEEEEEEvNS4_8identityES13_S1D_vS1E_EENS_8epilogue10collective6detail29Sm90TmaWarpSpecializedAdapterINS1H_15DefaultEpilogueISJ_SK_SK_NS1G_6thread17LinearCombinationISJ_Li1EffLNS1L_9ScaleType4KindE0ELNS_15FloatRoundStyleE2ESJ_EENS1_15EpilogueDefaultEEEEEvvEEEEvNT_6ParamsE)
	.align		4
        /*000c*/ 	.word	index@(__assertfail)
	.align		4
        /*0010*/ 	.word	0x00000000
	.align		4
        /*0014*/ 	.word	0xfffffffe
	.align		4
        /*0018*/ 	.word	0x00000000
	.align		4
        /*001c*/ 	.word	0xfffffffd
	.align		4
        /*0020*/ 	.word	0x00000000
	.align		4
        /*0024*/ 	.word	0xfffffffc


//--------------------- .nv.constant4             --------------------------
	.section	.nv.constant4,"a",@progbits
	.align	8
	.align		8
.nv.constant4:
        /*0000*/ 	.dword	__assertfail
	.align		8
        /*0008*/ 	.dword	__unnamed_1
	.align		8
        /*0010*/ 	.dword	_ZN39_INTERNAL_9b1698d9_4_k_cu_0e27658f_90414cuda3std3__45__cpo5beginE
	.align		8
        /*0018*/ 	.dword	_ZN39_INTERNAL_9b1698d9_4_k_cu_0e27658f_90414cuda3std3__45__cpo3endE
	.align		8
        /*0020*/ 	.dword	_ZN39_INTERNAL_9b1698d9_4_k_cu_0e27658f_90414cuda3std3__45__cpo6cbeginE
	.align		8
        /*0028*/ 	.dword	_ZN39_INTERNAL_9b1698d9_4_k_cu_0e27658f_90414cuda3std3__45__cpo4cendE
	.align		8
        /*0030*/ 	.dword	_ZN39_INTERNAL_9b1698d9_4_k_cu_0e27658f_90414cuda3std3__441_GLOBAL__N__9b1698d9_4_k_cu_0e27658f_90416ignoreE
	.align		8
        /*0038*/ 	.dword	_ZN39_INTERNAL_9b1698d9_4_k_cu_0e27658f_90414cuda3std3__419piecewise_constructE
	.align		8
        /*0040*/ 	.dword	_ZN39_INTERNAL_9b1698d9_4_k_cu_0e27658f_90414cuda3std3__48in_placeE
	.align		8
        /*0048*/ 	.dword	_ZN39_INTERNAL_9b1698d9_4_k_cu_0e27658f_90414cuda3std6ranges3__45__cpo4swapE
	.align		8
        /*0050*/ 	.dword	_ZN39_INTERNAL_9b1698d9_4_k_cu_0e27658f_90414cuda3std6ranges3__45__cpo9iter_moveE
	.align		8
        /*0058*/ 	.dword	_ZN39_INTERNAL_9b1698d9_4_k_cu_0e27658f_90414cute7productE
	.align		8
        /*0060*/ 	.dword	_ZN39_INTERNAL_9b1698d9_4_k_cu_0e27658f_90414cute1_E
	.align		8
        /*0068*/ 	.dword	$str$22
	.align		8
        /*0070*/ 	.dword	$str$23


//--------------------- .text._ZN7cutlass13device_kernelINS_4gemm6kernel13GemmUniversalIN4cute5tupleIJiiiiEEENS1_10collective13CollectiveMmaINS1_34MainloopSm90TmaGmmaWarpSpecializedILi3ENS5_IJNS4_1CILi1EEESB_SB_EEENS1_35KernelTmaWarpSpecializedCooperativeEEENS5_IJNSA_ILi256EEENSA_ILi240EEENSA_ILi64EEEEEENS_10bfloat16_tENS5_IJlSB_lEEESJ_SK_NS4_8TiledMMAINS4_8MMA_AtomIJNS4_4SM904GMMA27MMA_64x16x16_F32BF16BF16_SSILNSO_5MajorE0ELSQ_0ELNSO_7ScaleInE1ELSR_1EEEEEENS4_6LayoutINS5_IJNSA_ILi2EEESB_SB_EEENS5_IJSB_NSA_ILi0EEESX_EEEEENS5_IJNS4_10UnderscoreES10_S10_EEEEENS4_13SM90_TMA_LOADENS4_14ComposedLayoutINS4_7SwizzleILi3ELi4ELi3EEENS4_18smem_ptr_flag_bitsILi16EEENSU_INS5_IJNSA_ILi8EEESH_EEENS5_IJSH_SB_EEEEEEEvNS4_8identityES13_S1D_vS1E_EENS_8epilogue10collective6detail29Sm90TmaWarpSpecializedAdapterINS1H_15DefaultEpilogueISJ_SK_SK_NS1G_6thread17LinearCombinationISJ_Li1EffLNS1L_9ScaleType4KindE0ELNS_15FloatRoundStyleE2ESJ_EENS1_15EpilogueDefaultEEEEEvvEEEEvNT_6ParamsE --------------------------
	.section	.text._ZN7cutlass13device_kernelINS_4gemm6kernel13GemmUniversalIN4cute5tupleIJiiiiEEENS1_10collective13CollectiveMmaINS1_34MainloopSm90TmaGmmaWarpSpecializedILi3ENS5_IJNS4_1CILi1EEESB_SB_EEENS1_35KernelTmaWarpSpecializedCooperativeEEENS5_IJNSA_ILi256EEENSA_ILi240EEENSA_ILi64EEEEEENS_10bfloat16_tENS5_IJlSB_lEEESJ_SK_NS4_8TiledMMAINS4_8MMA_AtomIJNS4_4SM904GMMA27MMA_64x16x16_F32BF16BF16_SSILNSO_5MajorE0ELSQ_0ELNSO_7ScaleInE1ELSR_1EEEEEENS4_6LayoutINS5_IJNSA_ILi2EEESB_SB_EEENS5_IJSB_NSA_ILi0EEESX_EEEEENS5_IJNS4_10UnderscoreES10_S10_EEEEENS4_13SM90_TMA_LOADENS4_14ComposedLayoutINS4_7SwizzleILi3ELi4ELi3EEENS4_18smem_ptr_flag_bitsILi16EEENSU_INS5_IJNSA_ILi8EEESH_EEENS5_IJSH_SB_EEEEEEEvNS4_8identityES13_S1D_vS1E_EENS_8epilogue10collective6detail29Sm90TmaWarpSpecializedAdapterINS1H_15DefaultEpilogueISJ_SK_SK_NS1G_6thread17LinearCombinationISJ_Li1EffLNS1L_9ScaleType4KindE0ELNS_15FloatRoundStyleE2ESJ_EENS1_15EpilogueDefaultEEEEEvvEEEEvNT_6ParamsE,"ax",@progbits
	.align	128
.text._ZN7cutlass13device_kernelINS_4gemm6kernel13GemmUniversalIN4cute5tupleIJiiiiEEENS1_10collective13CollectiveMmaINS1_34MainloopSm90TmaGmmaWarpSpecializedILi3ENS5_IJNS4_1CILi1EEESB_SB_EEENS1_35KernelTmaWarpSpecializedCooperativeEEENS5_IJNSA_ILi256EEENSA_ILi240EEENSA_ILi64EEEEEENS_10bfloat16_tENS5_IJlSB_lEEESJ_SK_NS4_8TiledMMAINS4_8MMA_AtomIJNS4_4SM904GMMA27MMA_64x16x16_F32BF16BF16_SSILNSO_5MajorE0ELSQ_0ELNSO_7ScaleInE1ELSR_1EEEEEENS4_6LayoutINS5_IJNSA_ILi2EEESB_SB_EEENS5_IJSB_NSA_ILi0EEESX_EEEEENS5_IJNS4_10UnderscoreES10_S10_EEEEENS4_13SM90_TMA_LOADENS4_14ComposedLayoutINS4_7SwizzleILi3ELi4ELi3EEENS4_18smem_ptr_flag_bitsILi16EEENSU_INS5_IJNSA_ILi8EEESH_EEENS5_IJSH_SB_EEEEEEEvNS4_8identityES13_S1D_vS1E_EENS_8epilogue10collective6detail29Sm90TmaWarpSpecializedAdapterINS1H_15DefaultEpilogueISJ_SK_SK_NS1G_6thread17LinearCombinationISJ_Li1EffLNS1L_9ScaleType4KindE0ELNS_15FloatRoundStyleE2ESJ_EENS1_15EpilogueDefaultEEEEEvvEEEEvNT_6ParamsE:
        .type           _ZN7cutlass13device_kernelINS_4gemm6kernel13GemmUniversalIN4cute5tupleIJiiiiEEENS1_10collective13CollectiveMmaINS1_34MainloopSm90TmaGmmaWarpSpecializedILi3ENS5_IJNS4_1CILi1EEESB_SB_EEENS1_35KernelTmaWarpSpecializedCooperativeEEENS5_IJNSA_ILi256EEENSA_ILi240EEENSA_ILi64EEEEEENS_10bfloat16_tENS5_IJlSB_lEEESJ_SK_NS4_8TiledMMAINS4_8MMA_AtomIJNS4_4SM904GMMA27MMA_64x16x16_F32BF16BF16_SSILNSO_5MajorE0ELSQ_0ELNSO_7ScaleInE1ELSR_1EEEEEENS4_6LayoutINS5_IJNSA_ILi2EEESB_SB_EEENS5_IJSB_NSA_ILi0EEESX_EEEEENS5_IJNS4_10UnderscoreES10_S10_EEEEENS4_13SM90_TMA_LOADENS4_14ComposedLayoutINS4_7SwizzleILi3ELi4ELi3EEENS4_18smem_ptr_flag_bitsILi16EEENSU_INS5_IJNSA_ILi8EEESH_EEENS5_IJSH_SB_EEEEEEEvNS4_8identityES13_S1D_vS1E_EENS_8epilogue10collective6detail29Sm90TmaWarpSpecializedAdapterINS1H_15DefaultEpilogueISJ_SK_SK_NS1G_6thread17LinearCombinationISJ_Li1EffLNS1L_9ScaleType4KindE0ELNS_15FloatRoundStyleE2ESJ_EENS1_15EpilogueDefaultEEEEEvvEEEEvNT_6ParamsE,@function
        .size           _ZN7cutlass13device_kernelINS_4gemm6kernel13GemmUniversalIN4cute5tupleIJiiiiEEENS1_10collective13CollectiveMmaINS1_34MainloopSm90TmaGmmaWarpSpecializedILi3ENS5_IJNS4_1CILi1EEESB_SB_EEENS1_35KernelTmaWarpSpecializedCooperativeEEENS5_IJNSA_ILi256EEENSA_ILi240EEENSA_ILi64EEEEEENS_10bfloat16_tENS5_IJlSB_lEEESJ_SK_NS4_8TiledMMAINS4_8MMA_AtomIJNS4_4SM904GMMA27MMA_64x16x16_F32BF16BF16_SSILNSO_5MajorE0ELSQ_0ELNSO_7ScaleInE1ELSR_1EEEEEENS4_6LayoutINS5_IJNSA_ILi2EEESB_SB_EEENS5_IJSB_NSA_ILi0EEESX_EEEEENS5_IJNS4_10UnderscoreES10_S10_EEEEENS4_13SM90_TMA_LOADENS4_14ComposedLayoutINS4_7SwizzleILi3ELi4ELi3EEENS4_18smem_ptr_flag_bitsILi16EEENSU_INS5_IJNSA_ILi8EEESH_EEENS5_IJSH_SB_EEEEEEEvNS4_8identityES13_S1D_vS1E_EENS_8epilogue10collective6detail29Sm90TmaWarpSpecializedAdapterINS1H_15DefaultEpilogueISJ_SK_SK_NS1G_6thread17LinearCombinationISJ_Li1EffLNS1L_9ScaleType4KindE0ELNS_15FloatRoundStyleE2ESJ_EENS1_15EpilogueDefaultEEEEEvvEEEEvNT_6ParamsE,(.L_x_542 - _ZN7cutlass13device_kernelINS_4gemm6kernel13GemmUniversalIN4cute5tupleIJiiiiEEENS1_10collective13CollectiveMmaINS1_34MainloopSm90TmaGmmaWarpSpecializedILi3ENS5_IJNS4_1CILi1EEESB_SB_EEENS1_35KernelTmaWarpSpecializedCooperativeEEENS5_IJNSA_ILi256EEENSA_ILi240EEENSA_ILi64EEEEEENS_10bfloat16_tENS5_IJlSB_lEEESJ_SK_NS4_8TiledMMAINS4_8MMA_AtomIJNS4_4SM904GMMA27MMA_64x16x16_F32BF16BF16_SSILNSO_5MajorE0ELSQ_0ELNSO_7ScaleInE1ELSR_1EEEEEENS4_6LayoutINS5_IJNSA_ILi2EEESB_SB_EEENS5_IJSB_NSA_ILi0EEESX_EEEEENS5_IJNS4_10UnderscoreES10_S10_EEEEENS4_13SM90_TMA_LOADENS4_14ComposedLayoutINS4_7SwizzleILi3ELi4ELi3EEENS4_18smem_ptr_flag_bitsILi16EEENSU_INS5_IJNSA_ILi8EEESH_EEENS5_IJSH_SB_EEEEEEEvNS4_8identityES13_S1D_vS1E_EENS_8epilogue10collective6detail29Sm90TmaWarpSpecializedAdapterINS1H_15DefaultEpilogueISJ_SK_SK_NS1G_6thread17LinearCombinationISJ_Li1EffLNS1L_9ScaleType4KindE0ELNS_15FloatRoundStyleE2ESJ_EENS1_15EpilogueDefaultEEEEEvvEEEEvNT_6ParamsE)
        .other          _ZN7cutlass13device_kernelINS_4gemm6kernel13GemmUniversalIN4cute5tupleIJiiiiEEENS1_10collective13CollectiveMmaINS1_34MainloopSm90TmaGmmaWarpSpecializedILi3ENS5_IJNS4_1CILi1EEESB_SB_EEENS1_35KernelTmaWarpSpecializedCooperativeEEENS5_IJNSA_ILi256EEENSA_ILi240EEENSA_ILi64EEEEEENS_10bfloat16_tENS5_IJlSB_lEEESJ_SK_NS4_8TiledMMAINS4_8MMA_AtomIJNS4_4SM904GMMA27MMA_64x16x16_F32BF16BF16_SSILNSO_5MajorE0ELSQ_0ELNSO_7ScaleInE1ELSR_1EEEEEENS4_6LayoutINS5_IJNSA_ILi2EEESB_SB_EEENS5_IJSB_NSA_ILi0EEESX_EEEEENS5_IJNS4_10UnderscoreES10_S10_EEEEENS4_13SM90_TMA_LOADENS4_14ComposedLayoutINS4_7SwizzleILi3ELi4ELi3EEENS4_18smem_ptr_flag_bitsILi16EEENSU_INS5_IJNSA_ILi8EEESH_EEENS5_IJSH_SB_EEEEEEEvNS4_8identityES13_S1D_vS1E_EENS_8epilogue10collective6detail29Sm90TmaWarpSpecializedAdapterINS1H_15DefaultEpilogueISJ_SK_SK_NS1G_6thread17LinearCombinationISJ_Li1EffLNS1L_9ScaleType4KindE0ELNS_15FloatRoundStyleE2ESJ_EENS1_15EpilogueDefaultEEEEEvvEEEEvNT_6ParamsE,@"STO_CUDA_ENTRY STV_DEFAULT"
_ZN7cutlass13device_kernelINS_4gemm6kernel13GemmUniversalIN4cute5tupleIJiiiiEEENS1_10collective13CollectiveMmaINS1_34MainloopSm90TmaGmmaWarpSpecializedILi3ENS5_IJNS4_1CILi1EEESB_SB_EEENS1_35KernelTmaWarpSpecializedCooperativeEEENS5_IJNSA_ILi256EEENSA_ILi240EEENSA_ILi64EEEEEENS_10bfloat16_tENS5_IJlSB_lEEESJ_SK_NS4_8TiledMMAINS4_8MMA_AtomIJNS4_4SM904GMMA27MMA_64x16x16_F32BF16BF16_SSILNSO_5MajorE0ELSQ_0ELNSO_7ScaleInE1ELSR_1EEEEEENS4_6LayoutINS5_IJNSA_ILi2EEESB_SB_EEENS5_IJSB_NSA_ILi0EEESX_EEEEENS5_IJNS4_10UnderscoreES10_S10_EEEEENS4_13SM90_TMA_LOADENS4_14ComposedLayoutINS4_7SwizzleILi3ELi4ELi3EEENS4_18smem_ptr_flag_bitsILi16EEENSU_INS5_IJNSA_ILi8EEESH_EEENS5_IJSH_SB_EEEEEEEvNS4_8identityES13_S1D_vS1E_EENS_8epilogue10collective6detail29Sm90TmaWarpSpecializedAdapterINS1H_15DefaultEpilogueISJ_SK_SK_NS1G_6thread17LinearCombinationISJ_Li1EffLNS1L_9ScaleType4KindE0ELNS_15FloatRoundStyleE2ESJ_EENS1_15EpilogueDefaultEEEEEvvEEEEvNT_6ParamsE:
[----:B------:R-:W0:Y:S02]  /*0000*/  LDC R1, c[0x0][0x28] ;  /* 0x00000a00ff017b82 */ /* 0x000e240000000800 */
[----:B0-----:R-:W-:Y:S01]  /*0010*/  VIADD R1, R1, 0xfffffda8 ;  /* 0xfffffda801017836 */ /* 0x001fe20000000000 */
[----:B------:R-:W0:Y:S01]  /*0020*/  S2R R2, SR_TID.X ;  /* 0x0000000000027919 */ /* 0x000e220000002100 */
[----:B------:R-:W-:Y:S01]  /*0030*/  ELECT P0, URZ, PT ;  /* 0x00000000003f782f */ /* 0x000fe20003800000 */
[----:B------:R-:W-:Y:S01]  /*0040*/  BSSY B0, `(.L_x_0) ;  /* 0x0000015000007945 */ /* 0x000fe20003800000 */
[--C-:B0-----:R-:W-:Y:S02]  /*0050*/  SHF.R.U32.HI R0, RZ, 0x5, R2.reuse ;  /* 0x00000005ff007819 */ /* 0x101fe40000011602 */
[----:B------:R-:W-:-:S03]  /*0060*/  SHF.R.U32.HI R2, RZ, 0x7, R2 ;  /* 0x00000007ff027819 */ /* 0x000fc60000011602 */
[----:B------:R-:W0:Y:S04]  /*0070*/  SHFL.IDX PT, R3, R0, RZ, 0x1f ;  /* 0x00001fff00037589 */ /* 0x000e2800000e0000 */
[----:B------:R-:W1:Y:S01]  /*0080*/  SHFL.IDX PT, R2, R2, RZ, 0x1f ;  /* 0x00001fff02027589 */ /* 0x000e6200000e0000 */
[----:B0-----:R-:W-:Y:S02]  /*0090*/  R2UR UR4, R3 ;  /* 0x00000000030472ca */ /* 0x001fe400000e0000 */
[----:B-1----:R-:W-:-:S11]  /*00a0*/  R2UR UR6, R2 ;  /* 0x00000000020672ca */ /* 0x002fd600000e0000 */
[----:B------:R-:W-:Y:S02]  /*00b0*/  USHF.R.S32.HI UR5, URZ, 0x1f, UR4 ;  /* 0x0000001f3f057899 */ /* 0x000fe40008011404 */
[----:B------:R-:W-:Y:S02]  /*00c0*/  ISETP.NE.OR P0, PT, RZ, UR4, !P0 ;  /* 0x00000004ff007c0c */ /* 0x000fe4000c705670 */
[----:B------:R-:W-:-:S04]  /*00d0*/  ULEA.HI UR5, UR5, UR4, URZ, 0x2 ;  /* 0x0000000405057291 */ /* 0x000fc8000f8f103f */
[----:B------:R-:W-:-:S04]  /*00e0*/  ULOP3.LUT UR5, UR5, 0xfffffffc, URZ, 0xc0, !UPT ;  /* 0xfffffffc05057892 */ /* 0x000fc8000f8ec03f */
[----:B------:R-:W-:-:S03]  /*00f0*/  UIADD3 UR8, UR4, -UR5, URZ ;  /* 0x8000000504087290 */ /* 0x000fc6000fffe03f */
[----:B------:R-:W-:Y:S09]  /*0100*/  @P0 BRA `(.L_x_1) ;  /* 0x0000000000200947 */ /* 0x000ff20003800000 */
[----:B------:R-:W-:Y:S02]  /*0110*/  ULDC.64 UR4, c[0x0][0x198] ;  /* 0x0000660000047ab9 */ /* 0x000fe40000000a00 */
[----:B------:R-:W-:Y:S02]  /*0120*/  UIADD3 UR10, UP0, UR4, 0xf0, URZ ;  /* 0x000000f0040a7890 */ /* 0x000fe4000ff1e03f */
[----:B------:R-:W-:Y:S02]  /*0130*/  UIADD3 UR4, UP1, UR4, 0x1f0, URZ ;  /* 0x000001f004047890 */ /* 0x000fe4000ff3e03f */
[----:B------:R-:W-:Y:S02]  /*0140*/  UIADD3.X UR11, URZ, UR5, URZ, UP0, !UPT ;  /* 0x000000053f0b7290 */ /* 0x000fe400087fe43f */
[----:B------:R-:W-:-:S07]  /*0150*/  UIADD3.X UR5, URZ, UR5, URZ, UP1, !UPT ;  /* 0x000000053f057290 */ /* 0x000fce0008ffe43f */
[----:B------:R0:W-:Y:S02]  /*0160*/  UTMACCTL.PF [UR10] ;  /* 0x000000000a0079b9 */ /* 0x0001e40008040000 */
[----:B------:R0:W-:Y:S02]  /*0170*/  UTMACCTL.PF [UR4] ;  /* 0x00000000040079b9 */ /* 0x0001e40008040000 */
[----:B0-----:R-:W-:Y:S01]  /*0180*/  NOP ;  /* 0x0000000000007918 */ /* 0x001fe20000000000 */
.L_x_1:
[----:B------:R-:W-:Y:S05]  /*0190*/  BSYNC B0 ;  /* 0x0000000000007941 */ /* 0x000fea0003800000 */
.L_x_0:
[----:B------:R-:W0:Y:S01]  /*01a0*/  SHFL.IDX PT, R2, R0, RZ, 0x1f ;  /* 0x00001fff00027589 */ /* 0x000e2200000e0000 */
[----:B------:R-:W-:Y:S01]  /*01b0*/  UISETP.NE.AND UP0, UPT, UR8, 0x3, UPT ;  /* 0x000000030800788c */ /* 0x000fe2000bf05270 */
[----:B------:R-:W-:Y:S01]  /*01c0*/  ISETP.NE.AND P1, PT, RZ, UR6, PT ;  /* 0x00000006ff007c0c */ /* 0x000fe2000bf25270 */
[----:B------:R-:W-:Y:S02]  /*01d0*/  UIADD3 UR10, UR6, -0x1, URZ ;  /* 0xffffffff060a7890 */ /* 0x000fe4000fffe03f */
[----:B------:R-:W-:Y:S02]  /*01e0*/  UISETP.EQ.OR UP0, UPT, UR8, URZ, !UP0 ;  /* 0x0000003f0800728c */ /* 0x000fe4000c702670 */
[----:B------:R-:W-:Y:S02]  /*01f0*/  UISETP.GE.U32.AND UP1, UPT, UR10, 0x2, UPT ;  /* 0x000000020a00788c */ /* 0x000fe4000bf26070 */
[----:B------:R-:W-:-:S04]  /*0200*/  UISETP.EQ.AND UP0, UPT, UR6, URZ, UP0 ;  /* 0x0000003f0600728c */ /* 0x000fc80008702270 */
[----:B------:R-:W-:-:S04]  /*0210*/  USEL UR4, URZ, 0x1, !UP0 ;  /* 0x000000013f047887 */ /* 0x000fc8000c000000 */
[----:B------:R-:W-:Y:S01]  /*0220*/  USEL UR4, UR4, 0x2, UP1 ;  /* 0x0000000204047887 */ /* 0x000fe20008800000 */
[----:B0-----:R-:W-:-:S05]  /*0230*/  ISETP.NE.AND P0, PT, R2, RZ, PT ;  /* 0x000000ff0200720c */ /* 0x001fca0003f05270 */
[----:B------:R-:W-:-:S05]  /*0240*/  IMAD.U32 R2, RZ, RZ, UR4 ;  /* 0x00000004ff027e24 */ /* 0x000fca000f8e00ff */
[----:B------:R0:W-:Y:S03]  /*0250*/  STL [R1+0x90], R2 ;  /* 0x0000900201007387 */ /* 0x0001e60000100800 */
[----:B------:R-:W-:Y:S05]  /*0260*/  @P0 BRA `(.L_x_2) ;  /* 0x0000000000500947 */ /* 0x000fea0003800000 */
[----:B------:R-:W1:Y:S01]  /*0270*/  S2UR UR9, SR_CgaCtaId ;  /* 0x00000000000979c3 */ /* 0x000e620000008800 */
[----:B------:R-:W-:Y:S01]  /*0280*/  UMOV UR4, 0x400 ;  /* 0x0000040000047882 */ /* 0x000fe20000000000 */
[----:B------:R-:W-:Y:S01]  /*0290*/  UMOV UR5, 0x1 ;  /* 0x0000000100057882 */ /* 0x000fe20000000000 */
[----:B------:R-:W-:Y:S01]  /*02a0*/  UMOV UR6, 0x100 ;  /* 0x0000010000067882 */ /* 0x000fe20000000000 */
[----:B------:R-:W-:Y:S01]  /*02b0*/  ELECT P0, URZ, PT ;  /* 0x00000000003f782f */ /* 0x000fe20003800000 */
[----:B------:R-:W-:-:S04]  /*02c0*/  UIADD3 UR6, -UR6, 0x100000, URZ ;  /* 0x0010000006067890 */ /* 0x000fc8000fffe13f */
[----:B------:R-:W-:Y:S02]  /*02d0*/  USHF.L.U32 UR7, UR6, 0xb, URZ ;  /* 0x0000000b06077899 */ /* 0x000fe4000800063f */
[----:B------:R-:W-:Y:S02]  /*02e0*/  USHF.L.U32 UR6, UR6, 0x1, URZ ;  /* 0x0000000106067899 */ /* 0x000fe4000800063f */
[----:B-1----:R-:W-:Y:S02]  /*02f0*/  ULEA UR9, UR9, UR4, 0x18 ;  /* 0x0000000409097291 */ /* 0x002fe4000f8ec03f */
[----:B------:R-:W-:-:S04]  /*0300*/  UIADD3 UR4, -UR5, 0x100000, URZ ;  /* 0x0010000005047890 */ /* 0x000fc8000fffe13f */
[----:B------:R-:W-:Y:S02]  /*0310*/  USHF.L.U32 UR5, UR4, 0xb, URZ ;  /* 0x0000000b04057899 */ /* 0x000fe4000800063f */
[----:B------:R-:W-:Y:S01]  /*0320*/  USHF.L.U32 UR4, UR4, 0x1, URZ ;  /* 0x0000000104047899 */ /* 0x000fe2000800063f */
[----:B------:R-:W1:Y:S11]  /*0330*/  FENCE.VIEW.ASYNC.S ;  /* 0x00000000000073c6 */ /* 0x000e760000000000 */
[----:B-1----:R1:W2:Y:S01]  /*0340*/  SYNCS.EXCH.64 URZ, [UR9], UR4 ;  /* 0x00000004093f75b2 */ /* 0x0022a20008000100 */
[----:B------:R1:W3:Y:S01]  /*0350*/  SYNCS.EXCH.64 URZ, [UR9+0x18], UR6 ;  /* 0x00001806093f75b2 */ /* 0x0002e20008000100 */
[----:B------:R1:W4:Y:S01]  /*0360*/  SYNCS.EXCH.64 URZ, [UR9+0x8], UR4 ;  /* 0x00000804093f75b2 */ /* 0x0003220008000100 */
[----:B------:R1:W0:Y:S01]  /*0370*/  SYNCS.EXCH.64 URZ, [UR9+0x20], UR6 ;  /* 0x00002006093f75b2 */ /* 0x0002220008000100 */
[----:B------:R1:W0:Y:S01]  /*0380*/  SYNCS.EXCH.64 URZ, [UR9+0x10], UR4 ;  /* 0x00001004093f75b2 */ /* 0x0002220008000100 */
[----:B------:R1:W0:Y:S01]  /*0390*/  SYNCS.EXCH.64 URZ, [UR9+0x28], UR6 ;  /* 0x00002806093f75b2 */ /* 0x0002220008000100 */
[----:B------:R-:W-:Y:S01]  /*03a0*/  NOP ;  /* 0x0000000000007918 */ /* 0x000fe20000000000 */
.L_x_2:
[----:B------:R-:W5:Y:S01]  /*03b0*/  SHFL.IDX PT, R0, R0, RZ, 0x1f ;  /* 0x00001fff00007589 */ /* 0x000f6200000e0000 */
[----:B0-----:R-:W0:Y:S01]  /*03c0*/  LDC R2, c[0x0][0x65c] ;  /* 0x00019700ff027b82 */ /* 0x001e220000000800 */
[----:B------:R-:W-:Y:S01]  /*03d0*/  ELECT P0, URZ, PT ;  /* 0x00000000003f782f */ /* 0x000fe20003800000 */
[----:B------:R-:W-:Y:S01]  /*03e0*/  IMAD.MOV.U32 R3, RZ, RZ, RZ ;  /* 0x000000ffff037224 */ /* 0x000fe200078e00ff */
[----:B-1----:R-:W-:Y:S01]  /*03f0*/  UMOV UR4, 0x20 ;  /* 0x0000002000047882 */ /* 0x002fe20000000000 */
[----:B------:R-:W-:Y:S01]  /*0400*/  NOP ;  /* 0x0000000000007918 */ /* 0x000fe20000000000 */
[----:B------:R-:W-:Y:S01]  /*0410*/  NOP ;  /* 0x0000000000007918 */ /* 0x000fe20000000000 */
[----:B-----5:R-:W-:Y:S02]  /*0420*/  ISETP.NE.OR P0, PT, R0, RZ, !P0 ;  /* 0x000000ff0000720c */ /* 0x020fe40004705670 */
[----:B0-----:R-:W-:Y:S01]  /*0430*/  ISETP.NE.AND P2, PT, R2, 0x1, PT ;  /* 0x000000010200780c */ /* 0x001fe20003f45270 */
[----:B------:R-:W0:Y:S01]  /*0440*/  S2R R0, SR_CTAID.Y ;  /* 0x0000000000007919 */ /* 0x000e220000002600 */
[----:B------:R-:W1:Y:S09]  /*0450*/  S2R R2, SR_CTAID.X ;  /* 0x0000000000027919 */ /* 0x000e720000002500 */
[----:B------:R-:W-:Y:S01]  /*0460*/  VOTEU.ALL UP0, P0 ;  /* 0x00000000003f7886 */ /* 0x000fe20000000000 */
[----:B------:R-:W-:Y:S01]  /*0470*/  VOTEU.ALL UP1, P0 ;  /* 0x00000000003f7886 */ /* 0x000fe20000020000 */
[----:B------:R-:W1:Y:S01]  /*0480*/  @P2 LDC R7, c[0x0][0x10] ;  /* 0x00000400ff072b82 */ /* 0x000e620000000800 */
[----:B------:R-:W-:-:S02]  /*0490*/  @P2 IMAD.MOV.U32 R5, RZ, RZ, RZ ;  /* 0x000000ffff052224 */ /* 0x000fc400078e00ff */
[----:B------:R-:W-:Y:S01]  /*04a0*/  @P2 IMAD.MOV.U32 R11, RZ, RZ, RZ ;  /* 0x000000ffff0b2224 */ /* 0x000fe200078e00ff */
[----:B------:R-:W-:Y:S01]  /*04b0*/  @!UP0 UMOV UR6, 0x400 ;  /* 0x0000040000068882 */ /* 0x000fe20000000000 */
[----:B------:R-:W-:-:S04]  /*04c0*/  @!UP0 UIADD3 UR4, -UR4, 0x100000, URZ ;  /* 0x0010000004048890 */ /* 0x000fc8000fffe13f */
[----:B------:R-:W-:Y:S02]  /*04d0*/  @!UP0 USHF.L.U32 UR5, UR4, 0xb, URZ ;  /* 0x0000000b04058899 */ /* 0x000fe4000800063f */
[----:B------:R-:W-:Y:S01]  /*04e0*/  @!UP0 USHF.L.U32 UR4, UR4, 0x1, URZ ;  /* 0x0000000104048899 */ /* 0x000fe2000800063f */
[----:B------:R-:W5:Y:S08]  /*04f0*/  @!P2 LDC R9, c[0x0][0xc] ;  /* 0x00000300ff09ab82 */ /* 0x000f700000000800 */
[----:B------:R-:W2:Y:S01]  /*0500*/  @!UP0 S2UR UR7, SR_CgaCtaId ;  /* 0x00000000000789c3 */ /* 0x000ea20000008800 */
[----:B0-----:R-:W-:-:S04]  /*0510*/  @P2 IMAD.MOV.U32 R4, RZ, RZ, R0 ;  /* 0x000000ffff042224 */ /* 0x001fc800078e0000 */
[----:B-1----:R-:W-:-:S04]  /*0520*/  @P2 IMAD.WIDE.U32 R6, R2, R7, R4 ;  /* 0x0000000702062225 */ /* 0x002fc800078e0004 */
[----:B------:R-:W-:Y:S02]  /*0530*/  @P2 IMAD.MOV.U32 R16, RZ, RZ, R6 ;  /* 0x000000ffff102224 */ /* 0x000fe400078e0006 */
[----:B------:R-:W-:Y:S02]  /*0540*/  @P2 IMAD.IADD R17, R7, 0x1, R11 ;  /* 0x0000000107112824 */ /* 0x000fe400078e020b */
[----:B-----5:R-:W-:-:S04]  /*0550*/  @!P2 IMAD.WIDE.U32 R4, R9, R0, R2 ;  /* 0x000000000904a225 */ /* 0x020fc800078e0002 */
[----:B------:R-:W-:Y:S02]  /*0560*/  @!P2 IMAD.MOV.U32 R16, RZ, RZ, R4 ;  /* 0x000000ffff10a224 */ /* 0x000fe400078e0004 */
[----:B------:R-:W-:Y:S01]  /*0570*/  @!P2 IMAD.MOV.U32 R17, RZ, RZ, R5 ;  /* 0x000000ffff11a224 */ /* 0x000fe200078e0005 */
[----:B--2---:R-:W-:Y:S02]  /*0580*/  @!UP0 ULEA UR6, UR7, UR6, 0x18 ;  /* 0x0000000607068291 */ /* 0x004fe4000f8ec03f */
[----:B------:R0:W-:Y:S01]  /*0590*/  STL [R1+0x9c], R16 ;  /* 0x00009c1001007387 */ /* 0x0001e20000100800 */
[----:B------:R-:W-:-:S03]  /*05a0*/  VOTEU.ALL UP0, P0 ;  /* 0x00000000003f7886 */ /* 0x000fc60000000000 */
[----:B------:R0:W-:Y:S04]  /*05b0*/  STL [R1+0x98], R17 ;  /* 0x0000981101007387 */ /* 0x0001e80000100800 */
[----:B------:R-:W1:Y:S02]  /*05c0*/  FENCE.VIEW.ASYNC.S ;  /* 0x00000000000073c6 */ /* 0x000e640000000000 */
[----:B-1----:R0:W3:Y:S01]  /*05d0*/  @!UP0 SYNCS.EXCH.64 URZ, [UR6+0x40], UR4 ;  /* 0x00004004063f85b2 */ /* 0x0020e20008000100 */
[----:B------:R0:W3:Y:S01]  /*05e0*/  @!UP1 SYNCS.EXCH.64 URZ, [UR6+0x48], UR4 ;  /* 0x00004804063f95b2 */ /* 0x0000e20008000100 */
[----:B------:R-:W-:Y:S01]  /*05f0*/  NOP ;  /* 0x0000000000007918 */ /* 0x000fe20000000000 */
[----:B---34-:R-:W-:Y:S06]  /*0600*/  BAR.SYNC.DEFER_BLOCKING 0x0 ;  /* 0x0000000000007b1d */ /* 0x018fec0000010000 */
[----:B0-----:R-:W-:Y:S05]  /*0610*/  @!P1 BRA `(.L_x_3) ;  /* 0x000001ac00209947 */ /* 0x001fea0003800000 */
[----:B------:R-:W-:-:S06]  /*0620*/  UISETP.GT.U32.AND UP0, UPT, UR10, 0x1, UPT ;  /* 0x000000010a00788c */ /* 0x000fcc000bf04070 */
[----:B------:R-:W-:-:S13]  /*0630*/  PLOP3.LUT P0, PT, PT, PT, UP0, 0x80, 0x0 ;  /* 0x000000000000781c */ /* 0x000fda0003f0f008 */
[----:B------:R-:W-:Y:S05]  /*0640*/  @P0 EXIT ;  /* 0x000000000000094d */ /* 0x000fea0003800000 */
[----:B------:R-:W-:Y:S01]  /*0650*/  ULDC.64 UR4, c[0x0][0x650] ;  /* 0x0001940000047ab9 */ /* 0x000fe20000000a00 */
[----:B------:R-:W-:Y:S02]  /*0660*/  PRMT R6, RZ, 0x7610, R6 ;  /* 0x00007610ff067816 */ /* 0x000fe40000000006 */
[----:B------:R-:W-:Y:S01]  /*0670*/  ISETP.GE.U32.AND P0, PT, R16, UR4, PT ;  /* 0x0000000410007c0c */ /* 0x000fe2000bf06070 */
[----:B------:R-:W-:Y:S02]  /*0680*/  UMOV UR4, 0xffffffff ;  /* 0xffffffff00047882 */ /* 0x000fe40000000000 */
[----:B------:R-:W-:Y:S01]  /*0690*/  IMAD.U32 R4, RZ, RZ, UR4 ;  /* 0x00000004ff047e24 */ /* 0x000fe2000f8e00ff */
[----:B------:R-:W-:Y:S01]  /*06a0*/  ISETP.GE.U32.AND.EX P0, PT, R17, UR5, PT, P0 ;  /* 0x0000000511007c0c */ /* 0x000fe2000bf06100 */
[----:B------:R-:W-:Y:S01]  /*06b0*/  UMOV UR5, 0xffffffff ;  /* 0xffffffff00057882 */ /* 0x000fe20000000000 */
[----:B------:R-:W-:Y:S02]  /*06c0*/  IMAD.U32 R19, RZ, RZ, UR4 ;  /* 0x00000004ff137e24 */ /* 0x000fe4000f8e00ff */
[----:B------:R0:W-:Y:S01]  /*06d0*/  STL [R1+0x94], R4 ;  /* 0x0000940401007387 */ /* 0x0001e20000100800 */
[----:B------:R-:W-:-:S08]  /*06e0*/  IMAD.U32 R18, RZ, RZ, UR5 ;  /* 0x00000005ff127e24 */ /* 0x000fd0000f8e00ff */
[----:B------:R-:W-:Y:S05]  /*06f0*/  @P0 BRA `(.L_x_4) ;  /* 0x0000000400780947 */ /* 0x000fea0003800000 */
[----:B------:R-:W1:Y:S01]  /*0700*/  LDC.64 R12, c[0x0][0x628] ;  /* 0x00018a00ff0c7b82 */ /* 0x000e620000000a00 */
[----:B0-----:R-:W-:Y:S01]  /*0710*/  IMAD.MOV.U32 R4, RZ, RZ, R16 ;  /* 0x000000ffff047224 */ /* 0x001fe200078e0010 */
[----:B------:R-:W-:-:S06]  /*0720*/  MOV R5, R17 ;  /* 0x0000001100057202 */ /* 0x000fcc0000000f00 */
[----:B------:R-:W0:Y:S08]  /*0730*/  LDC R10, c[0x0][0x630] ;  /* 0x00018c00ff0a7b82 */ /* 0x000e300000000800 */
[----:B------:R-:W2:Y:S01]  /*0740*/  LDC.64 R14, c[0x0][0x620] ;  /* 0x00018800ff0e7b82 */ /* 0x000ea20000000a00 */
[----:B-1----:R-:W-:-:S04]  /*0750*/  ISETP.NE.U32.AND P0, PT, R12, RZ, PT ;  /* 0x000000ff0c00720c */ /* 0x002fc80003f05070 */
[----:B------:R-:W-:-:S13]  /*0760*/  ISETP.NE.AND.EX P0, PT, R13, RZ, PT, P0 ;  /* 0x000000ff0d00720c */ /* 0x000fda0003f05300 */
[----:B0-2---:R-:W-:Y:S05]  /*0770*/  @!P0 BRA `(.L_x_5) ;  /* 0x0000000000288947 */ /* 0x005fea0003800000 */
[----:B------:R-:W0:Y:S02]  /*0780*/  LDC R9, c[0x0][0x634] ;  /* 0x00018d00ff097b82 */ /* 0x000e240000000800 */
[----:B0-----:R-:W-:-:S05]  /*0790*/  IADD3 R9, P0, R16, R9, RZ ;  /* 0x0000000910097210 */ /* 0x001fca0007f1e0ff */
[----:B------:R-:W-:-:S04]  /*07a0*/  IMAD.X R11, RZ, RZ, R17, P0 ;  /* 0x000000ffff0b7224 */ /* 0x000fc800000e0611 */
[----:B------:R-:W-:-:S04]  /*07b0*/  IMAD.WIDE.U32 R4, R11, R12, RZ ;  /* 0x0000000c0b047225 */ /* 0x000fc800078e00ff */
[----:B------:R-:W-:-:S04]  /*07c0*/  IMAD.WIDE.U32 R6, P0, R9, R13, R4 ;  /* 0x0000000d09067225 */ /* 0x000fc80007800004 */
[----:B------:R-:W-:-:S04]  /*07d0*/  IMAD.WIDE.U32 R4, R9, R12, RZ ;  /* 0x0000000c09047225 */ /* 0x000fc800078e00ff */
[----:B------:R-:W-:Y:S01]  /*07e0*/  IMAD.X R9, RZ, RZ, RZ, P0 ;  /* 0x000000ffff097224 */ /* 0x000fe200000e06ff */
[----:B------:R-:W-:Y:S01]  /*07f0*/  IADD3 RZ, P0, R5, R6, RZ ;  /* 0x0000000605ff7210 */ /* 0x000fe20007f1e0ff */
[----:B------:R-:W-:-:S04]  /*0800*/  IMAD.MOV.U32 R8, RZ, RZ, R7 ;  /* 0x000000ffff087224 */ /* 0x000fc800078e0007 */
[----:B------:R-:W-:-:S08]  /*0810*/  IMAD.WIDE.U32.X R4, R11, R13, R8, P0 ;  /* 0x0000000d0b047225 */ /* 0x000fd000000e0408 */
.L_x_5:
[-CC-:B------:R-:W-:Y:S01]  /*0820*/  SHF.R.U64 R24, R4, R10.reuse, R5.reuse ;  /* 0x0000000a04187219 */ /* 0x180fe20000001205 */
[----:B------:R-:W0:Y:S01]  /*0830*/  LDC R8, c[0x0][0x618] ;  /* 0x00018600ff087b82 */ /* 0x000e220000000800 */
[----:B------:R-:W-:Y:S01]  /*0840*/  SHF.R.U32.HI R4, RZ, R10, R5 ;  /* 0x0000000aff047219 */ /* 0x000fe20000011605 */
[----:B------:R-:W-:Y:S01]  /*0850*/  ULDC UR4, c[0x0][0x150] ;  /* 0x0000540000047ab9 */ /* 0x000fe20000000800 */
[----:B------:R-:W-:Y:S01]  /*0860*/  IADD3 R9, P0, RZ, -R24, RZ ;  /* 0x80000018ff097210 */ /* 0x000fe20007f1e0ff */
[----:B------:R-:W-:Y:S01]  /*0870*/  IMAD.MOV.U32 R5, RZ, RZ, R17 ;  /* 0x000000ffff057224 */ /* 0x000fe200078e0011 */
[----:B------:R-:W-:-:S03]  /*0880*/  I2FP.F32.U32 R3, R2 ;  /* 0x0000000200037245 */ /* 0x000fc60000201000 */
[----:B------:R-:W1:Y:S01]  /*0890*/  LDC.64 R18, c[0x0][0x640] ;  /* 0x00019000ff127b82 */ /* 0x000e620000000a00 */
[----:B------:R-:W-:Y:S02]  /*08a0*/  IMAD.X R11, RZ, RZ, ~R4, P0 ;  /* 0x000000ffff0b7224 */ /* 0x000fe400000e0e04 */
[----:B------:R-:W-:Y:S01]  /*08b0*/  FMUL R3, R3, UR4 ;  /* 0x0000000403037c20 */ /* 0x000fe20008400000 */
[----:B------:R-:W-:Y:S01]  /*08c0*/  IMAD.MOV.U32 R4, RZ, RZ, R16 ;  /* 0x000000ffff047224 */ /* 0x000fe200078e0010 */
[----:B------:R-:W-:Y:S01]  /*08d0*/  ULDC UR4, c[0x0][0x154] ;  /* 0x0000550000047ab9 */ /* 0x000fe20000000800 */
[-C--:B------:R-:W-:Y:S02]  /*08e0*/  IMAD R6, R11, R14.reuse, RZ ;  /* 0x0000000e0b067224 */ /* 0x080fe400078e02ff */
[C---:B------:R-:W-:Y:S01]  /*08f0*/  IMAD.WIDE.U32 R4, R9.reuse, R14, R4 ;  /* 0x0000000e09047225 */ /* 0x040fe200078e0004 */
[----:B------:R-:W2:Y:S01]  /*0900*/  LDC R10, c[0x0][0x608] ;  /* 0x00018200ff0a7b82 */ /* 0x000ea20000000800 */
[----:B------:R-:W3:Y:S02]  /*0910*/  F2I.U32.TRUNC.NTZ R3, R3 ;  /* 0x0000000300037305 */ /* 0x000ee4000020f000 */
[----:B------:R-:W-:-:S04]  /*0920*/  IMAD R9, R9, R15, R6 ;  /* 0x0000000f09097224 */ /* 0x000fc800078e0206 */
[----:B------:R-:W-:Y:S01]  /*0930*/  IMAD.IADD R5, R5, 0x1, R9 ;  /* 0x0000000105057824 */ /* 0x000fe200078e0209 */
[----:B------:R-:W4:Y:S01]  /*0940*/  LDC R7, c[0x0][0x144] ;  /* 0x00005100ff077b82 */ /* 0x000f220000000800 */
[----:B------:R-:W-:-:S03]  /*0950*/  IMAD.MOV.U32 R9, RZ, RZ, 0x1 ;  /* 0x00000001ff097424 */ /* 0x000fc600078e00ff */
[----:B0-----:R-:W-:Y:S02]  /*0960*/  SHF.R.U64 R12, R4, R8, R5 ;  /* 0x00000008040c7219 */ /* 0x001fe40000001205 */
[----:B------:R-:W-:Y:S02]  /*0970*/  I2FP.F32.U32 R4, R0 ;  /* 0x0000000000047245 */ /* 0x000fe40000201000 */
[----:B------:R-:W0:Y:S01]  /*0980*/  LDC R14, c[0x0][0x658] ;  /* 0x00019600ff0e7b82 */ /* 0x000e220000000800 */
[----:B-1----:R-:W-:Y:S01]  /*0990*/  ISETP.NE.U32.AND P0, PT, R18, RZ, PT ;  /* 0x000000ff1200720c */ /* 0x002fe20003f05070 */
[----:B---3--:R-:W-:Y:S02]  /*09a0*/  IMAD.MOV R6, RZ, RZ, -R3 ;  /* 0x000000ffff067224 */ /* 0x008fe400078e0a03 */
[----:B------:R-:W-:Y:S01]  /*09b0*/  FMUL R4, R4, UR4 ;  /* 0x0000000404047c20 */ /* 0x000fe20008400000 */
[----:B------:R-:W-:Y:S01]  /*09c0*/  SHF.R.U32.HI R3, RZ, R8, R5 ;  /* 0x00000008ff037219 */ /* 0x000fe20000011605 */
[----:B------:R-:W-:Y:S01]  /*09d0*/  IMAD.MOV.U32 R5, RZ, RZ, -0x1 ;  /* 0xffffffffff057424 */ /* 0x000fe200078e00ff */
[----:B------:R-:W-:Y:S01]  /*09e0*/  ISETP.NE.AND.EX P0, PT, R19, RZ, PT, P0 ;  /* 0x000000ff1300720c */ /* 0x000fe20003f05300 */
[----:B------:R1:W3:Y:S01]  /*09f0*/  F2I.U32.TRUNC.NTZ R11, R4 ;  /* 0x00000004000b7305 */ /* 0x0002e2000020f000 */
[----:B------:R-:W1:Y:S01]  /*0a00*/  LDC R13, c[0x0][0x148] ;  /* 0x00005200ff0d7b82 */ /* 0x000e620000000800 */
[----:B--2---:R-:W-:-:S02]  /*0a10*/  SHF.R.U64 R23, R12, R10, R3 ;  /* 0x0000000a0c177219 */ /* 0x004fc40000001203 */
[----:B------:R-:W-:-:S05]  /*0a20*/  SHF.R.U32.HI R3, RZ, R10, R3 ;  /* 0x0000000aff037219 */ /* 0x000fca0000011603 */
[----:B------:R-:W2:Y:S01]  /*0a30*/  LDC R17, c[0x0][0x600] ;  /* 0x00018000ff117b82 */ /* 0x000ea20000000800 */
[----:B----4-:R-:W-:-:S07]  /*0a40*/  IMAD R8, R7, R6, R2 ;  /* 0x0000000607087224 */ /* 0x010fce00078e0202 */
[----:B------:R-:W4:Y:S01]  /*0a50*/  LDC R16, c[0x0][0x648] ;  /* 0x00019200ff107b82 */ /* 0x000f220000000800 */
[-C--:B0-----:R-:W-:Y:S02]  /*0a60*/  SHF.L.U32 R2, R5, R14.reuse, RZ ;  /* 0x0000000e05027219 */ /* 0x081fe400000006ff */
[--C-:B------:R-:W-:Y:S02]  /*0a70*/  SHF.R.U64 R22, R23, R14, R3.reuse ;  /* 0x0000000e17167219 */ /* 0x100fe40000001203 */
[----:B------:R-:W-:Y:S02]  /*0a80*/  LOP3.LUT R10, RZ, R2, RZ, 0x33, !PT ;  /* 0x00000002ff0a7212 */ /* 0x000fe400078e33ff */
[-C--:B------:R-:W-:Y:S01]  /*0a90*/  SHF.R.U32.HI R3, RZ, R14.reuse, R3 ;  /* 0x0000000eff037219 */ /* 0x080fe20000011603 */
[----:B------:R-:W0:Y:S01]  /*0aa0*/  LDC R21, c[0x0][0x638] ;  /* 0x00018e00ff157b82 */ /* 0x000e220000000800 */
[----:B------:R-:W-:Y:S01]  /*0ab0*/  SHF.L.U32 R9, R9, R14, RZ ;  /* 0x0000000e09097219 */ /* 0x000fe200000006ff */
[----:B------:R-:W-:-:S06]  /*0ac0*/  IMAD.MOV.U32 R2, RZ, RZ, R22 ;  /* 0x000000ffff027224 */ /* 0x000fcc00078e0016 */
[----:B------:R-:W0:Y:S01]  /*0ad0*/  LDC R20, c[0x0][0x610] ;  /* 0x00018400ff147b82 */ /* 0x000e220000000800 */
[----:B-1-3--:R-:W-:Y:S05]  /*0ae0*/  @!P0 BRA `(.L_x_6) ;  /* 0x0000000000288947 */ /* 0x00afea0003800000 */
[----:B------:R-:W1:Y:S02]  /*0af0*/  LDC R7, c[0x0][0x64c] ;  /* 0x00019300ff077b82 */ /* 0x000e640000000800 */
[----:B-1----:R-:W-:-:S05]  /*0b00*/  IADD3 R7, P0, R22, R7, RZ ;  /* 0x0000000716077210 */ /* 0x002fca0007f1e0ff */
        /* <DEDUP_REMOVED lines=8> */
.L_x_6:
[----:B----4-:R-:W-:Y:S01]  /*0b90*/  SHF.R.U64 R2, R2, R16, R3 ;  /* 0x0000001002027219 */ /* 0x010fe20000001203 */
[----:B--2---:R-:W-:Y:S01]  /*0ba0*/  VIADD R3, R17, 0xffffffff ;  /* 0xffffffff11037836 */ /* 0x004fe20000000000 */
[----:B------:R-:W-:Y:S01]  /*0bb0*/  IADD3 R11, -R11, RZ, RZ ;  /* 0x000000ff0b0b7210 */ /* 0x000fe20007ffe1ff */
[----:B------:R-:W-:Y:S01]  /*0bc0*/  IMAD.MOV.U32 R6, RZ, RZ, 0x1 ;  /* 0x00000001ff067424 */ /* 0x000fe200078e00ff */
[----:B------:R-:W-:Y:S01]  /*0bd0*/  LOP3.LUT R10, R23, R10, RZ, 0xc0, !PT ;  /* 0x0000000a170a7212 */ /* 0x000fe200078ec0ff */
[----:B------:R-:W-:Y:S01]  /*0be0*/  IMAD.MOV R4, RZ, RZ, -R2 ;  /* 0x000000ffff047224 */ /* 0x000fe200078e0a02 */
[----:B------:R-:W-:Y:S01]  /*0bf0*/  LOP3.LUT R3, R12, R3, RZ, 0xc0, !PT ;  /* 0x000000030c037212 */ /* 0x000fe200078ec0ff */
[----:B------:R-:W-:Y:S01]  /*0c00*/  @P2 IMAD R8, R13, R11, R0 ;  /* 0x0000000b0d082224 */ /* 0x000fe200078e0200 */
[----:B------:R-:W-:Y:S01]  /*0c10*/  R2UR UR6, R24 ;  /* 0x00000000180672ca */ /* 0x000fe200000e0000 */
[----:B------:R-:W-:Y:S02]  /*0c20*/  IMAD R9, R9, R2, R10 ;  /* 0x0000000209097224 */ /* 0x000fe400078e020a */
[----:B0-----:R-:W-:-:S02]  /*0c30*/  IMAD R0, R4, R21, R22 ;  /* 0x0000001504007224 */ /* 0x001fc400078e0216 */
[----:B------:R-:W-:Y:S02]  /*0c40*/  IMAD R8, R9, R20, R8 ;  /* 0x0000001409087224 */ /* 0x000fe400078e0208 */
[----:B------:R-:W-:-:S05]  /*0c50*/  IMAD R3, R0, R17, R3 ;  /* 0x0000001100037224 */ /* 0x000fca00078e0203 */
[----:B------:R-:W-:Y:S02]  /*0c60*/  SEL R0, R3, R8, !P2 ;  /* 0x0000000803007207 */ /* 0x000fe40005000000 */
[----:B------:R-:W-:Y:S02]  /*0c70*/  SEL R8, R8, R3, !P2 ;  /* 0x0000000308087207 */ /* 0x000fe40005000000 */
[----:B------:R-:W-:Y:S01]  /*0c80*/  R2UR UR5, R0 ;  /* 0x00000000000572ca */ /* 0x000fe200000e0000 */
[----:B------:R-:W-:Y:S01]  /*0c90*/  IMAD.U32 R0, RZ, RZ, UR6 ;  /* 0x00000006ff007e24 */ /* 0x000fe2000f8e00ff */
[----:B------:R-:W-:-:S04]  /*0ca0*/  R2UR UR4, R8 ;  /* 0x00000000080472ca */ /* 0x000fc800000e0000 */
[----:B------:R1:W-:Y:S07]  /*0cb0*/  STL [R1+0x94], R0 ;  /* 0x0000940001007387 */ /* 0x0003ee0000100800 */
[----:B------:R-:W-:Y:S02]  /*0cc0*/  IMAD.U32 R18, RZ, RZ, UR5 ;  /* 0x00000005ff127e24 */ /* 0x000fe4000f8e00ff */
[----:B------:R-:W-:-:S07]  /*0cd0*/  IMAD.U32 R19, RZ, RZ, UR4 ;  /* 0x00000004ff137e24 */ /* 0x000fce000f8e00ff */
.L_x_4:
[----:B------:R-:W-:-:S08]  /*0ce0*/  NOP ;  /* 0x0000000000007918 */ /* 0x000fd00000000000 */
[----:B------:R-:W2:Y:S02]  /*0cf0*/  USETMAXREG.TRY_ALLOC.CTAPOOL UP0, 0xf0 ;  /* 0x000000f0000079c8 */ /* 0x000ea40008000600 */
[----:B--2---:R-:W-:-:S13]  /*0d00*/  PLOP3.LUT P0, PT, PT, PT, UP0, 0x80, 0x0 ;  /* 0x000000000000781c */ /* 0x004fda0003f0f008 */
[----:B------:R-:W-:Y:S05]  /*0d10*/  @!P0 BRA `(.L_x_4) ;  /* 0xfffffffc00f08947 */ /* 0x000fea000383ffff */
[----:B------:R-:W-:Y:S02]  /*0d20*/  ULDC.64 UR4, c[0x0][0x598] ;  /* 0x0001660000047ab9 */ /* 0x000fe40000000a00 */
[----:B------:R-:W-:-:S04]  /*0d30*/  ISETP.NE.U32.AND P0, PT, RZ, UR4, PT ;  /* 0x00000004ff007c0c */ /* 0x000fc8000bf05070 */
[----:B------:R-:W-:-:S13]  /*0d40*/  ISETP.NE.AND.EX P0, PT, RZ, UR5, PT, P0 ;  /* 0x00000005ff007c0c */ /* 0x000fda000bf05300 */
[----:B------:R-:W-:Y:S05]  /*0d50*/  @!P0 BRA `(.L_x_7) ;  /* 0x0000000000248947 */ /* 0x000fea0003800000 */
[----:B------:R-:W2:Y:S01]  /*0d60*/  LDC.64 R2, c[0x0][0x598] ;  /* 0x00016600ff027b82 */ /* 0x000ea20000000a00 */
[----:B------:R-:W-:Y:S02]  /*0d70*/  ULDC.64 UR4, c[0x0][0x208] ;  /* 0x0000820000047ab9 */ /* 0x000fe40000000a00 */
[----:B--2---:R-:W2:Y:S02]  /*0d80*/  LDG.E.64 R2, desc[UR4][R2.64] ;  /* 0x0000000402027981 */ /* 0x004ea4000c1e1b00 */
[----:B--2---:R-:W-:-:S04]  /*0d90*/  ISETP.NE.U32.AND P0, PT, R2, RZ, PT ;  /* 0x000000ff0200720c */ /* 0x004fc80003f05070 */
[----:B------:R-:W-:-:S13]  /*0da0*/  ISETP.NE.AND.EX P0, PT, R3, RZ, PT, P0 ;  /* 0x000000ff0300720c */ /* 0x000fda0003f05300 */
[----:B------:R-:W-:Y:S05]  /*0db0*/  @!P0 BRA `(.L_x_7) ;  /* 0x00000000000c8947 */ /* 0x000fea0003800000 */
[----:B------:R-:W-:Y:S02]  /*0dc0*/  ULDC.64 UR4, c[0x0][0x208] ;  /* 0x0000820000047ab9 */ /* 0x000fe40000000a00 */
[----:B------:R2:W5:Y:S01]  /*0dd0*/  LD.E R2, desc[UR4][R2.64] ;  /* 0x0000000402027980 */ /* 0x000562000c101900 */
[----:B------:R-:W-:Y:S05]  /*0de0*/  BRA `(.L_x_8) ;  /* 0x0000000000287947 */ /* 0x000fea0003800000 */
.L_x_7:
[----:B------:R-:W-:Y:S02]  /*0df0*/  ULDC.64 UR4, c[0x0][0x588] ;  /* 0x0001620000047ab9 */ /* 0x000fe40000000a00 */
[----:B------:R-:W-:-:S04]  /*0e00*/  ISETP.NE.U32.AND P0, PT, RZ, UR4, PT ;  /* 0x00000004ff007c0c */ /* 0x000fc8000bf05070 */
[----:B------:R-:W-:-:S13]  /*0e10*/  ISETP.NE.AND.EX P0, PT, RZ, UR5, PT, P0 ;  /* 0x00000005ff007c0c */ /* 0x000fda000bf05300 */
[----:B------:R-:W-:Y:S05]  /*0e20*/  @!P0 BRA `(.L_x_9) ;  /* 0x0000000000108947 */ /* 0x000fea0003800000 */
[----:B------:R-:W2:Y:S01]  /*0e30*/  LDC.64 R2, c[0x0][0x588] ;  /* 0x00016200ff027b82 */ /* 0x000ea20000000a00 */
[----:B------:R-:W-:Y:S02]  /*0e40*/  ULDC.64 UR4, c[0x0][0x208] ;  /* 0x0000820000047ab9 */ /* 0x000fe40000000a00 */
[----:B--2---:R3:W5:Y:S01]  /*0e50*/  LDG.E R2, desc[UR4][R2.64] ;  /* 0x0000000402027981 */ /* 0x004762000c1e1900 */
[----:B------:R-:W-:Y:S05]  /*0e60*/  BRA `(.L_x_8) ;  /* 0x0000000000087947 */ /* 0x000fea0003800000 */
.L_x_9:
[----:B------:R-:W-:Y:S02]  /*0e70*/  ULDC UR4, c[0x0][0x580] ;  /* 0x0001600000047ab9 */ /* 0x000fe40000000800 */
[----:B------:R-:W-:-:S07]  /*0e80*/  IMAD.U32 R2, RZ, RZ, UR4 ;  /* 0x00000004ff027e24 */ /* 0x000fce000f8e00ff */
.L_x_8:
[----:B------:R-:W-:Y:S02]  /*0e90*/  ULDC.64 UR4, c[0x0][0x5a0] ;  /* 0x0001680000047ab9 */ /* 0x000fe40000000a00 */
[----:B------:R-:W-:-:S04]  /*0ea0*/  ISETP.NE.U32.AND P0, PT, RZ, UR4, PT ;  /* 0x00000004ff007c0c */ /* 0x000fc8000bf05070 */
[----:B------:R-:W-:-:S13]  /*0eb0*/  ISETP.NE.AND.EX P0, PT, RZ, UR5, PT, P0 ;  /* 0x00000005ff007c0c */ /* 0x000fda000bf05300 */
[----:B------:R-:W-:Y:S05]  /*0ec0*/  @!P0 BRA `(.L_x_10) ;  /* 0x0000000000248947 */ /* 0x000fea0003800000 */
[----:B0-----:R-:W0:Y:S01]  /*0ed0*/  LDC.64 R4, c[0x0][0x5a0] ;  /* 0x00016800ff047b82 */ /* 0x001e220000000a00 */
[----:B------:R-:W-:Y:S02]  /*0ee0*/  ULDC.64 UR4, c[0x0][0x208] ;  /* 0x0000820000047ab9 */ /* 0x000fe40000000a00 */
[----:B0-----:R-:W4:Y:S02]  /*0ef0*/  LDG.E.64 R4, desc[UR4][R4.64] ;  /* 0x0000000404047981 */ /* 0x001f24000c1e1b00 */
[----:B----4-:R-:W-:-:S04]  /*0f00*/  ISETP.NE.U32.AND P0, PT, R4, RZ, PT ;  /* 0x000000ff0400720c */ /* 0x010fc80003f05070 */
[----:B------:R-:W-:-:S13]  /*0f10*/  ISETP.NE.AND.EX P0, PT, R5, RZ, PT, P0 ;  /* 0x000000ff0500720c */ /* 0x000fda0003f05300 */
[----:B------:R-:W-:Y:S05]  /*0f20*/  @!P0 BRA `(.L_x_10) ;  /* 0x00000000000c8947 */ /* 0x000fea0003800000 */
[----:B------:R-:W-:Y:S02]  /*0f30*/  ULDC.64 UR4, c[0x0][0x208] ;  /* 0x0000820000047ab9 */ /* 0x000fe40000000a00 */
[----:B------:R0:W5:Y:S01]  /*0f40*/  LD.E R16, desc[UR4][R4.64] ;  /* 0x0000000404107980 */ /* 0x000162000c101900 */
[----:B------:R-:W-:Y:S05]  /*0f50*/  BRA `(.L_x_11) ;  /* 0x0000000000287947 */ /* 0x000fea0003800000 */
.L_x_10:
[----:B------:R-:W-:Y:S02]  /*0f60*/  ULDC.64 UR4, c[0x0][0x590] ;  /* 0x0001640000047ab9 */ /* 0x000fe40000000a00 */
[----:B------:R-:W-:-:S04]  /*0f70*/  ISETP.NE.U32.AND P0, PT, RZ, UR4, PT ;  /* 0x00000004ff007c0c */ /* 0x000fc8000bf05070 */
[----:B------:R-:W-:-:S13]  /*0f80*/  ISETP.NE.AND.EX P0, PT, RZ, UR5, PT, P0 ;  /* 0x00000005ff007c0c */ /* 0x000fda000bf05300 */
[----:B------:R-:W-:Y:S05]  /*0f90*/  @!P0 BRA `(.L_x_12) ;  /* 0x0000000000108947 */ /* 0x000fea0003800000 */
[----:B------:R-:W4:Y:S01]  /*0fa0*/  LDC.64 R16, c[0x0][0x590] ;  /* 0x00016400ff107b82 */ /* 0x000f220000000a00 */
[----:B------:R-:W-:Y:S02]  /*0fb0*/  ULDC.64 UR4, c[0x0][0x208] ;  /* 0x0000820000047ab9 */ /* 0x000fe40000000a00 */
[----:B----4-:R4:W5:Y:S01]  /*0fc0*/  LDG.E R16, desc[UR4][R16.64] ;  /* 0x0000000410107981 */ /* 0x010962000c1e1900 */
[----:B------:R-:W-:Y:S05]  /*0fd0*/  BRA `(.L_x_11) ;  /* 0x0000000000087947 */ /* 0x000fea0003800000 */
.L_x_12:
[----:B------:R-:W-:Y:S02]  /*0fe0*/  ULDC UR4, c[0x0][0x584] ;  /* 0x0001610000047ab9 */ /* 0x000fe40000000800 */
[----:B------:R-:W-:-:S07]  /*0ff0*/  IMAD.U32 R16, RZ, RZ, UR4 ;  /* 0x00000004ff107e24 */ /* 0x000fce000f8e00ff */
.L_x_11:
[----:B------:R-:W-:-:S13]  /*1000*/  LOP3.LUT P0, RZ, R6, 0xff, RZ, 0xc0, !PT ;  /* 0x000000ff06ff7812 */ /* 0x000fda000780c0ff */
[----:B------:R-:W-:Y:S05]  /*1010*/  @!P0 EXIT ;  /* 0x000000000000894d */ /* 0x000fea0003800000 */
[----:B------:R-:W-:Y:S02]  /*1020*/  ULDC UR4, c[0x0][0x28c] ;  /* 0x0000a30000047ab9 */ /* 0x000fe40000000800 */
[----:B------:R-:W-:-:S04]  /*1030*/  UIADD3 UR4, UR4, 0x3f, URZ ;  /* 0x0000003f04047890 */ /* 0x000fc8000fffe03f */
[----:B------:R-:W-:-:S04]  /*1040*/  USHF.R.S32.HI UR5, URZ, 0x1f, UR4 ;  /* 0x0000001f3f057899 */ /* 0x000fc80008011404 */
[----:B------:R-:W-:-:S03]  /*1050*/  ULEA.HI UR5, UR5, UR4, URZ, 0x6 ;  /* 0x0000000405057291 */ /* 0x000fc6000f8f303f */
[----:B------:R-:W-:Y:S01]  /*1060*/  UMOV UR4, URZ ;  /* 0x0000003f00047c82 */ /* 0x000fe20008000000 */
[----:B------:R-:W-:Y:S01]  /*1070*/  USHF.R.S32.HI UR6, URZ, 0x6, UR5 ;  /* 0x000000063f067899 */ /* 0x000fe20008011405 */
[----:B--23--:R-:W-:Y:S02]  /*1080*/  IMAD.U32 R3, RZ, RZ, UR4 ;  /* 0x00000004ff037e24 */ /* 0x00cfe4000f8e00ff */
[----:B------:R-:W-:Y:S02]  /*1090*/  UMOV UR5, URZ ;  /* 0x0000003f00057c82 */ /* 0x000fe40008000000 */
[----:B-1----:R-:W-:Y:S02]  /*10a0*/  IMAD.U32 R0, RZ, RZ, UR5 ;  /* 0x00000005ff007e24 */ /* 0x002fe4000f8e00ff */
[----:B0-----:R-:W-:-:S05]  /*10b0*/  IMAD.U32 R4, RZ, RZ, UR6 ;  /* 0x00000006ff047e24 */ /* 0x001fca000f8e00ff */
[----:B------:R0:W-:Y:S04]  /*10c0*/  STL [R1+0xb4], R4 ;  /* 0x0000b40401007387 */ /* 0x0001e80000100800 */
[----:B------:R0:W-:Y:S04]  /*10d0*/  STL [R1+0xb0], R0 ;  /* 0x0000b00001007387 */ /* 0x0001e80000100800 */
[----:B------:R0:W-:Y:S02]  /*10e0*/  STL [R1+0xa4], R3 ;  /* 0x0000a40301007387 */ /* 0x0001e40000100800 */
.L_x_508:
[----:B0-----:R-:W0:Y:S01]  /*10f0*/  S2R R0, SR_TID.X ;  /* 0x0000000000007919 */ /* 0x001e220000002100 */
[----:B-1----:R-:W1:Y:S01]  /*1100*/  S2UR UR7, SR_CgaCtaId ;  /* 0x00000000000779c3 */ /* 0x002e620000008800 */
[----:B------:R-:W-:Y:S02]  /*1110*/  UMOV UR6, 0x400 ;  /* 0x0000040000067882 */ /* 0x000fe40000000000 */
[----:B-1----:R-:W-:-:S06]  /*1120*/  ULEA UR8, UR7, UR6, 0x18 ;  /* 0x0000000607087291 */ /* 0x002fcc000f8ec03f */
[----:B----45:R-:W-:Y:S01]  /*1130*/  IMAD.U32 R17, RZ, RZ, UR8 ;  /* 0x00000008ff117e24 */ /* 0x030fe2000f8e00ff */
[----:B0-----:R-:W-:-:S04]  /*1140*/  LOP3.LUT R0, R0, 0x80, RZ, 0xc0, !PT ;  /* 0x0000008000007812 */ /* 0x001fc800078ec0ff */
[----:B------:R-:W-:-:S06]  /*1150*/  SHF.R.U32.HI R0, RZ, 0x7, R0 ;  /* 0x00000007ff007819 */ /* 0x000fcc0000011600 */
[----:B------:R-:W0:Y:S02]  /*1160*/  SHFL.IDX PT, R0, R0, RZ, 0x1f ;  /* 0x00001fff00007589 */ /* 0x000e2400000e0000 */
[----:B0-----:R-:W-:-:S13]  /*1170*/  R2UR UR4, R0 ;  /* 0x00000000000472ca */ /* 0x001fda00000e0000 */
[----:B------:R-:W-:-:S04]  /*1180*/  ULEA.HI UR5, UR4, UR4, URZ, 0x1 ;  /* 0x0000000404057291 */ /* 0x000fc8000f8f083f */
[----:B------:R-:W-:-:S04]  /*1190*/  ULOP3.LUT UR5, UR5, 0x7fffe, URZ, 0xc0, !UPT ;  /* 0x0007fffe05057892 */ /* 0x000fc8000f8ec03f */
[----:B------:R-:W-:-:S03]  /*11a0*/  UIADD3 UR5, UR4, -UR5, URZ ;  /* 0x8000000504057290 */ /* 0x000fc6000fffe03f */
[----:B------:R-:W-:Y:S01]  /*11b0*/  ULDC UR4, c[0x0][0x28c] ;  /* 0x0000a30000047ab9 */ /* 0x000fe20000000800 */
[----:B------:R-:W-:Y:S01]  /*11c0*/  ULEA UR5, UR5, UR8, 0xd ;  /* 0x0000000805057291 */ /* 0x000fe2000f8e683f */
[----:B------:R-:W-:-:S03]  /*11d0*/  ISETP.LT.AND P0, PT, RZ, UR4, PT ;  /* 0x00000004ff007c0c */ /* 0x000fc6000bf01270 */
[----:B------:R-:W-:-:S04]  /*11e0*/  UIADD3 UR5, UR5, 0x100, URZ ;  /* 0x0000010005057890 */ /* 0x000fc8000fffe03f */
[----:B------:R-:W-:-:S04]  /*11f0*/  USHF.R.U32.HI UR5, URZ, 0x4, UR5 ;  /* 0x000000043f057899 */ /* 0x000fc80008011605 */
[----:B------:R-:W-:Y:S02]  /*1200*/  ULOP3.LUT UR36, UR5, 0x3fff, URZ, 0xc0, !UPT ;  /* 0x00003fff05247892 */ /* 0x000fe4000f8ec03f */
[----:B---3--:R-:W-:Y:S10]  /*1210*/  @P0 BRA `(.L_x_13) ;  /* 0x0000000000400947 */ /* 0x008ff40003800000 */
[----:B------:R-:W-:Y:S01]  /*1220*/  MOV R0, 0x0 ;  /* 0x0000000000007802 */ /* 0x000fe20000000f00 */
[----:B------:R-:W-:Y:S01]  /*1230*/  ULDC.64 UR4, c[0x4][0x68] ;  /* 0x01001a0000047ab9 */ /* 0x000fe20000000a00 */
[----:B------:R-:W-:Y:S01]  /*1240*/  ULDC.64 UR6, c[0x4][0x8] ;  /* 0x0100020000067ab9 */ /* 0x000fe20000000a00 */
[----:B------:R-:W-:Y:S01]  /*1250*/  IMAD.U32 R4, RZ, RZ, UR4 ;  /* 0x00000004ff047e24 */ /* 0x000fe2000f8e00ff */
[----:B------:R0:W1:Y:S01]  /*1260*/  LDC.64 R14, c[0x4][R0] ;  /* 0x01000000000e7b82 */ /* 0x0000620000000a00 */
[----:B------:R-:W-:Y:S01]  /*1270*/  IMAD.U32 R5, RZ, RZ, UR5 ;  /* 0x00000005ff057e24 */ /* 0x000fe2000f8e00ff */
[----:B------:R-:W-:Y:S01]  /*1280*/  ULDC.64 UR4, c[0x4][0x70] ;  /* 0x01001c0000047ab9 */ /* 0x000fe20000000a00 */
[----:B------:R-:W-:Y:S01]  /*1290*/  IMAD.U32 R10, RZ, RZ, UR6 ;  /* 0x00000006ff0a7e24 */ /* 0x000fe2000f8e00ff */
[----:B------:R-:W-:Y:S01]  /*12a0*/  MOV R6, UR4 ;  /* 0x0000000400067c02 */ /* 0x000fe20008000f00 */
[----:B------:R-:W-:Y:S02]  /*12b0*/  IMAD.U32 R7, RZ, RZ, UR5 ;  /* 0x00000005ff077e24 */ /* 0x000fe4000f8e00ff */
[----:B------:R-:W-:-:S02]  /*12c0*/  IMAD.U32 R11, RZ, RZ, UR7 ;  /* 0x00000007ff0b7e24 */ /* 0x000fc4000f8e00ff */
[----:B------:R-:W-:Y:S02]  /*12d0*/  IMAD.MOV.U32 R8, RZ, RZ, 0x1e1 ;  /* 0x000001e1ff087424 */ /* 0x000fe400078e00ff */
[----:B------:R-:W-:Y:S02]  /*12e0*/  IMAD.MOV.U32 R12, RZ, RZ, 0x1 ;  /* 0x00000001ff0c7424 */ /* 0x000fe400078e00ff */
[----:B0-----:R-:W-:-:S07]  /*12f0*/  IMAD.MOV.U32 R13, RZ, RZ, RZ ;  /* 0x000000ffff0d7224 */ /* 0x001fce00078e00ff */
[----:B------:R-:W-:-:S07]  /*1300*/  LEPC R20, `(.L_x_13) ;  /* 0x000000001014794e */ /* 0x000fce0000000000 */
[----:B-1---5:R-:W-:Y:S05]  /*1310*/  CALL.ABS.NOINC R14 ;  /* 0x000000000e007343 */ /* 0x022fea0003c00000 */
.L_x_13:
[----:B------:R-:W2:Y:S02]  /*1320*/  LDL R20, [R1+0x90] ;  /* 0x0000900001147983 */ /* 0x000ea40000100800 */
[----:B--2---:R-:W-:-:S13]  /*1330*/  R2UR UR4, R20 ;  /* 0x00000000140472ca */ /* 0x004fda00000e0000 */
[----:B------:R-:W-:-:S06]  /*1340*/  ULOP3.LUT UR4, UR4, 0x1, URZ, 0xfc, !UPT ;  /* 0x0000000104047892 */ /* 0x000fcc000f8efc3f */
[----:B------:R-:W-:-:S05]  /*1350*/  IMAD.U32 R0, RZ, RZ, UR4 ;  /* 0x00000004ff007e24 */ /* 0x000fca000f8e00ff */
[----:B------:R-:W-:-:S13]  /*1360*/  ISETP.NE.AND P0, PT, R0, 0x3, PT ;  /* 0x000000030000780c */ /* 0x000fda0003f05270 */
[----:B------:R-:W-:Y:S05]  /*1370*/  @!P0 BRA `(.L_x_14) ;  /* 0x0000000000048947 */ /* 0x000fea0003800000 */
[----:B------:R-:W-:Y:S01]  /*1380*/  BPT.TRAP 0x1 ;  /* 0x000000040000795c */ /* 0x000fe20000300000 */
.L_x_14:
[----:B------:R-:W2:Y:S04]  /*1390*/  LDL R3, [R1+0xa4] ;  /* 0x0000a40001037983 */ /* 0x000ea80000100800 */
[----:B------:R-:W3:Y:S01]  /*13a0*/  LDL R0, [R1+0xb0] ;  /* 0x0000b00001007983 */ /* 0x000ee20000100800 */
[----:B------:R-:W-:Y:S02]  /*13b0*/  R2UR UR4, R17 ;  /* 0x00000000110472ca */ /* 0x000fe400000e0000 */
[----:B--2---:R-:W-:Y:S02]  /*13c0*/  R2UR UR6, R3 ;  /* 0x00000000030672ca */ /* 0x004fe400000e0000 */
[----:B---3--:R-:W-:-:S11]  /*13d0*/  R2UR UR5, R0 ;  /* 0x00000000000572ca */ /* 0x008fd600000e0000 */
[----:B------:R-:W-:Y:S02]  /*13e0*/  IMAD.U32 R3, RZ, RZ, UR6 ;  /* 0x00000006ff037e24 */ /* 0x000fe4000f8e00ff */
[----:B------:R-:W-:-:S03]  /*13f0*/  IMAD.U32 R0, RZ, RZ, UR5 ;  /* 0x00000005ff007e24 */ /* 0x000fc6000f8e00ff */
[----:B------:R-:W-:Y:S02]  /*1400*/  LEA R3, R3, UR4, 0x3 ;  /* 0x0000000403037c11 */ /* 0x000fe4000f8e18ff */
[----:B------:R-:W-:-:S04]  /*1410*/  SHF.L.U32 R0, R0, 0x1f, RZ ;  /* 0x0000001f00007819 */ /* 0x000fc800000006ff */
[----:B------:R0:W1:Y:S01]  /*1420*/  SYNCS.PHASECHK.TRANS64.TRYWAIT P1, [R3+URZ], R0 ;  /* 0x00000000030075a7 */ /* 0x000062000802017f */
[----:B------:R-:W-:Y:S05]  /*1430*/  @!P0 BRA `(.L_x_15) ;  /* 0x0000000000048947 */ /* 0x000fea0003800000 */
[----:B------:R-:W-:Y:S01]  /*1440*/  BPT.TRAP 0x1 ;  /* 0x000000040000795c */ /* 0x000fe20000300000 */
.L_x_15:
[----:B-1----:R-:W-:Y:S05]  /*1450*/  @P1 BRA `(.L_x_16) ;  /* 0x0000000000081947 */ /* 0x002fea0003800000 */
[----:B------:R-:W1:Y:S02]  /*1460*/  SYNCS.PHASECHK.TRANS64.TRYWAIT P1, [R3+URZ], R0 ;  /* 0x00000000030075a7 */ /* 0x000e64000802017f */
[----:B-1----:R-:W-:Y:S05]  /*1470*/  @!P1 BRA `(.L_x_17) ;  /* 0x000001b400449947 */ /* 0x002fea0003800000 */
.L_x_16:
[----:B------:R-:W2:Y:S02]  /*1480*/  LDL R4, [R1+0xb4] ;  /* 0x0000b40001047983 */ /* 0x000ea40000100800 */
[----:B--2---:R-:W-:-:S13]  /*1490*/  R2UR UR5, R4 ;  /* 0x00000000040572ca */ /* 0x004fda00000e0000 */
[----:B------:R-:W-:-:S04]  /*14a0*/  UISETP.LT.AND UP0, UPT, UR5, 0x1, UPT ;  /* 0x000000010500788c */ /* 0x000fc8000bf01270 */
[----:B------:R-:W-:-:S06]  /*14b0*/  USEL UR4, UR5, 0x1, UP0 ;  /* 0x0000000105047887 */ /* 0x000fcc0008000000 */
[----:B------:R-:W-:-:S05]  /*14c0*/  IMAD.U32 R8, RZ, RZ, UR4 ;  /* 0x00000004ff087e24 */ /* 0x000fca000f8e00ff */
[----:B------:R-:W-:Y:S01]  /*14d0*/  IADD3 R8, -R8, UR5, RZ ;  /* 0x0000000508087c10 */ /* 0x000fe2000fffe1ff */
[----:B------:R-:W-:Y:S05]  /*14e0*/  WARPSYNC.ALL ;  /* 0x0000000000007948 */ /* 0x000fea0003800000 */
[----:B------:R-:W-:Y:S01]  /*14f0*/  ISETP.GE.AND P1, PT, R8, 0x1, PT ;  /* 0x000000010800780c */ /* 0x000fe20003f26270 */
[----:B------:R2:W-:Y:S04]  /*1500*/  STL [R1+0x15c], R8 ;  /* 0x00015c0801007387 */ /* 0x0005e80000100800 */
[----:B-----5:R3:W-:Y:S04]  /*1510*/  STL [R1+0x158], R2 ;  /* 0x0001580201007387 */ /* 0x0207e80000100800 */
[----:B------:R-:W4:Y:S01]  /*1520*/  LDL R13, [R1+0xa4] ;  /* 0x0000a400010d7983 */ /* 0x000f220000100800 */
[----:B------:R-:W-:Y:S01]  /*1530*/  R2UR UR4, R17 ;  /* 0x00000000110472ca */ /* 0x000fe200000e0000 */
[----:B------:R-:W-:Y:S01]  /*1540*/  ULOP3.LUT UR5, UR36, 0x10000, URZ, 0xfc, !UPT ;  /* 0x0001000024057892 */ /* 0x000fe2000f8efc3f */
[----:B------:R-:W-:Y:S01]  /*1550*/  WARPGROUP.ARRIVE ;  /* 0x00000000000079c5 */ /* 0x000fe20000000000 */
[----:B------:R-:W-:Y:S01]  /*1560*/  UMOV UR37, 0x40000040 ;  /* 0x4000004000257882 */ /* 0x000fe20000000000 */
[----:B------:R-:W-:Y:S01]  /*1570*/  UMOV UR39, 0x40000040 ;  /* 0x4000004000277882 */ /* 0x000fe20000000000 */
[----:B------:R-:W-:Y:S01]  /*1580*/  UMOV UR21, UR37 ;  /* 0x0000002500157c82 */ /* 0x000fe20008000000 */
[----:B------:R-:W-:Y:S01]  /*1590*/  UMOV UR23, 0x40000040 ;  /* 0x4000004000177882 */ /* 0x000fe20000000000 */
[----:B------:R-:W-:Y:S01]  /*15a0*/  UMOV UR17, UR37 ;  /* 0x0000002500117c82 */ /* 0x000fe20008000000 */
[----:B------:R-:W-:Y:S01]  /*15b0*/  UMOV UR19, 0x40000040 ;  /* 0x4000004000137882 */ /* 0x000fe20000000000 */
[----:B------:R-:W-:Y:S01]  /*15c0*/  UMOV UR45, UR37 ;  /* 0x00000025002d7c82 */ /* 0x000fe20008000000 */
[----:B------:R-:W-:Y:S01]  /*15d0*/  UMOV UR47, 0x40000040 ;  /* 0x40000040002f7882 */ /* 0x000fe20000000000 */
[----:B------:R-:W-:Y:S01]  /*15e0*/  UMOV UR29, UR37 ;  /* 0x00000025001d7c82 */ /* 0x000fe20008000000 */
[----:B------:R-:W-:Y:S01]  /*15f0*/  UMOV UR31, 0x40000040 ;  /* 0x40000040001f7882 */ /* 0x000fe20000000000 */
[----:B------:R-:W-:Y:S01]  /*1600*/  UIADD3 UR4, UR4, 0x18100, URZ ;  /* 0x0001810004047890 */ /* 0x000fe2000fffe03f */
[----:B------:R3:W-:Y:S01]  /*1610*/  STL.64 [R1+0x150], R18 ;  /* 0x0001501201007387 */ /* 0x0007e20000100a00 */
[----:B------:R-:W-:Y:S01]  /*1620*/  UMOV UR25, UR37 ;  /* 0x0000002500197c82 */ /* 0x000fe20008000000 */
[----:B------:R-:W-:Y:S01]  /*1630*/  UMOV UR27, 0x40000040 ;  /* 0x40000040001b7882 */ /* 0x000fe20000000000 */
[----:B------:R-:W-:Y:S01]  /*1640*/  USHF.R.U32.HI UR4, URZ, 0x4, UR4 ;  /* 0x000000043f047899 */ /* 0x000fe20008011604 */
[----:B------:R3:W-:Y:S01]  /*1650*/  STL.64 [R1+0x148], R16 ;  /* 0x0001481001007387 */ /* 0x0007e20000100a00 */
[----:B------:R-:W-:Y:S01]  /*1660*/  UMOV UR61, UR23 ;  /* 0x00000017003d7c82 */ /* 0x000fe20008000000 */
[----:B------:R-:W-:Y:S01]  /*1670*/  UMOV UR9, UR19 ;  /* 0x0000001300097c82 */ /* 0x000fe20008000000 */
[----:B------:R-:W-:Y:S01]  /*1680*/  ULOP3.LUT UR4, UR4, 0x3fff, URZ, 0xc0, !UPT ;  /* 0x00003fff04047892 */ /* 0x000fe2000f8ec03f */
[----:B------:R-:W-:Y:S01]  /*1690*/  IMAD.U32 R6, RZ, RZ, UR5 ;  /* 0x00000005ff067e24 */ /* 0x000fe2000f8e00ff */
[----:B------:R-:W-:Y:S01]  /*16a0*/  UMOV UR11, 0x40000040 ;  /* 0x40000040000b7882 */ /* 0x000fe20000000000 */
[----:B------:R-:W-:Y:S01]  /*16b0*/  UMOV UR41, UR37 ;  /* 0x0000002500297c82 */ /* 0x000fe20008000000 */
[----:B------:R-:W-:Y:S01]  /*16c0*/  ULOP3.LUT UR4, UR4, 0x10000, URZ, 0xfc, !UPT ;  /* 0x0001000004047892 */ /* 0x000fe2000f8efc3f */
[----:B------:R-:W-:Y:S01]  /*16d0*/  UMOV UR43, 0x40000040 ;  /* 0x40000040002b7882 */ /* 0x000fe20000000000 */
[----:B------:R-:W-:Y:S01]  /*16e0*/  UMOV UR33, UR37 ;  /* 0x0000002500217c82 */ /* 0x000fe20008000000 */
[----:B------:R-:W-:Y:S01]  /*16f0*/  UMOV UR35, 0x40000040 ;  /* 0x4000004000237882 */ /* 0x000fe20000000000 */
[----:B------:R-:W-:-:S02]  /*1700*/  UMOV UR53, UR37 ;  /* 0x0000002500357c82 */ /* 0x000fc40008000000 */
[----:B------:R-:W-:Y:S01]  /*1710*/  IMAD.U32 R7, RZ, RZ, UR4 ;  /* 0x00000004ff077e24 */ /* 0x000fe2000f8e00ff */
[----:B------:R-:W-:Y:S01]  /*1720*/  UMOV UR55, 0x40000040 ;  /* 0x4000004000377882 */ /* 0x000fe20000000000 */
[----:B------:R-:W-:Y:S01]  /*1730*/  UMOV UR49, UR37 ;  /* 0x0000002500317c82 */ /* 0x000fe20008000000 */
[----:B------:R-:W-:Y:S01]  /*1740*/  UMOV UR51, 0x40000040 ;  /* 0x4000004000337882 */ /* 0x000fe20000000000 */
[----:B------:R-:W-:Y:S01]  /*1750*/  UMOV UR57, UR37 ;  /* 0x0000002500397c82 */ /* 0x000fe20008000000 */
[----:B------:R-:W-:Y:S01]  /*1760*/  UMOV UR59, 0x40000040 ;  /* 0x40000040003b7882 */ /* 0x000fe20000000000 */
[----:B------:R-:W-:Y:S01]  /*1770*/  UMOV UR13, 0x40000040 ;  /* 0x40000040000d7882 */ /* 0x000fe20000000000 */
[----:B------:R-:W-:Y:S01]  /*1780*/  UMOV UR15, UR59 ;  /* 0x0000003b000f7c82 */ /* 0x000fe20008000000 */
[----:B----4-:R-:W-:-:S13]  /*1790*/  R2UR UR7, R13 ;  /* 0x000000000d0772ca */ /* 0x010fda00000e0000 */
[----:B------:R-:W-:Y:S02]  /*17a0*/  ULEA UR6, UR7, UR5, 0xb ;  /* 0x0000000507067291 */ /* 0x000fe4000f8e583f */
[----:B------:R-:W-:Y:S02]  /*17b0*/  UIMAD UR4, UR7, 0x780, UR4 ;  /* 0x00000780070478a4 */ /* 0x000fe4000f8e0204 */
[----:B------:R-:W-:Y:S02]  /*17c0*/  UIADD3 UR12, UR6, 0x400, URZ ;  /* 0x00000400060c7890 */ /* 0x000fe4000fffe03f */
[----:B------:R-:W-:Y:S01]  /*17d0*/  UIADD3 UR7, UR4, 0x80, URZ ;  /* 0x0000008004077890 */ /* 0x000fe2000fffe03f */
[----:B------:R-:W-:Y:S02]  /*17e0*/  UMOV UR36, UR6 ;  /* 0x0000000600247c82 */ /* 0x000fe40008000000 */
[----:B------:R-:W-:Y:S01]  /*17f0*/  UMOV UR38, UR4 ;  /* 0x0000000400267c82 */ /* 0x000fe20008000000 */
[----:B------:R-:W-:Y:S01]  /*1800*/  UMOV UR20, UR36 ;  /* 0x0000002400147c82 */ /* 0x000fe20008000000 */
[----:B------:R-:W-:Y:S01]  /*1810*/  HGMMA.64x16x16.F32.BF16 R20, gdesc[UR36], RZ, !UPT, gsb0 ;  /* 0x00200000241479f0 */ /* 0x000fe2000c0018ff */
[----:B------:R-:W-:Y:S01]  /*1820*/  UIADD3 UR8, UR4, 0x100, URZ ;  /* 0x0000010004087890 */ /* 0x000fe2000fffe03f */
[----:B------:R-:W-:Y:S01]  /*1830*/  UMOV UR22, UR7 ;  /* 0x0000000700167c82 */ /* 0x000fe20008000000 */
[----:B------:R-:W-:Y:S01]  /*1840*/  UMOV UR16, UR36 ;  /* 0x0000002400107c82 */ /* 0x000fe20008000000 */
[----:B------:R-:W-:Y:S01]  /*1850*/  UIADD3 UR46, UR4, 0x180, URZ ;  /* 0x00000180042e7890 */ /* 0x000fe2000fffe03f */
[----:B------:R-:W-:-:S03]  /*1860*/  UMOV UR44, UR36 ;  /* 0x00000024002c7c82 */ /* 0x000fc60008000000 */
[----:B------:R-:W-:Y:S01]  /*1870*/  UMOV UR18, UR8 ;  /* 0x0000000800127c82 */ /* 0x000fe20008000000 */
[----:B------:R-:W-:Y:S01]  /*1880*/  UIADD3 UR30, UR4, 0x200, URZ ;  /* 0x00000200041e7890 */ /* 0x000fe2000fffe03f */
[----:B------:R-:W-:Y:S01]  /*1890*/  UMOV UR28, UR36 ;  /* 0x00000024001c7c82 */ /* 0x000fe20008000000 */
[----:B------:R-:W-:Y:S01]  /*18a0*/  UIADD3 UR26, UR4, 0x280, URZ ;  /* 0x00000280041a7890 */ /* 0x000fe2000fffe03f */
[----:B------:R-:W-:Y:S01]  /*18b0*/  UMOV UR24, UR36 ;  /* 0x0000002400187c82 */ /* 0x000fe20008000000 */
[----:B------:R-:W-:Y:S01]  /*18c0*/  UMOV UR60, UR22 ;  /* 0x00000016003c7c82 */ /* 0x000fe20008000000 */
[----:B------:R-:W-:Y:S01]  /*18d0*/  UMOV UR8, UR18 ;  /* 0x0000001200087c82 */ /* 0x000fe20008000000 */
[----:B------:R-:W-:Y:S02]  /*18e0*/  UIADD3 UR10, UR4, 0x400, URZ ;  /* 0x00000400040a7890 */ /* 0x000fe4000fffe03f */
[----:B------:R-:W-:Y:S01]  /*18f0*/  UIADD3 UR42, UR4, 0x480, URZ ;  /* 0x00000480042a7890 */ /* 0x000fe2000fffe03f */
[----:B------:R-:W-:Y:S01]  /*1900*/  UMOV UR40, UR36 ;  /* 0x0000002400287c82 */ /* 0x000fe20008000000 */
[----:B------:R-:W-:Y:S01]  /*1910*/  UIADD3 UR34, UR4, 0x500, URZ ;  /* 0x0000050004227890 */ /* 0x000fe2000fffe03f */
[----:B------:R-:W-:Y:S01]  /*1920*/  UMOV UR32, UR36 ;  /* 0x0000002400207c82 */ /* 0x000fe20008000000 */
[----:B------:R-:W-:Y:S01]  /*1930*/  UIADD3 UR54, UR4, 0x580, URZ ;  /* 0x0000058004367890 */ /* 0x000fe2000fffe03f */
[----:B------:R-:W-:Y:S01]  /*1940*/  UMOV UR52, UR36 ;  /* 0x0000002400347c82 */ /* 0x000fe20008000000 */
[----:B------:R-:W-:Y:S01]  /*1950*/  UIADD3 UR50, UR4, 0x600, URZ ;  /* 0x0000060004327890 */ /* 0x000fe2000fffe03f */
[----:B------:R-:W-:Y:S01]  /*1960*/  UMOV UR48, UR36 ;  /* 0x0000002400307c82 */ /* 0x000fe20008000000 */
[----:B------:R-:W-:-:S02]  /*1970*/  UIADD3 UR7, UR4, 0x680, URZ ;  /* 0x0000068004077890 */ /* 0x000fc4000fffe03f */
[----:B------:R-:W-:Y:S01]  /*1980*/  UIADD3 UR58, UR4, 0x700, URZ ;  /* 0x00000700043a7890 */ /* 0x000fe2000fffe03f */
[----:B------:R-:W-:Y:S01]  /*1990*/  UMOV UR56, UR36 ;  /* 0x0000002400387c82 */ /* 0x000fe20008000000 */
[----:B------:R-:W-:-:S05]  /*19a0*/  UIADD3 UR5, UR6, 0x2, URZ ;  /* 0x0000000206057890 */ /* 0x000fca000fffe03f */
[----:B------:R-:W-:Y:S01]  /*19b0*/  UMOV UR14, UR58 ;  /* 0x0000003a000e7c82 */ /* 0x000fe20008000000 */
[----:B------:R-:W-:Y:S02]  /*19c0*/  WARPGROUP.DEPBAR.LE gsb0, 0x0 ;  /* 0x00008000000079c5 */ /* 0x000fe40000010000 */
[----:B------:R-:W-:Y:S01]  /*19d0*/  IMAD.MOV.U32 R10, RZ, RZ, R20 ;  /* 0x000000ffff0a7224 */ /* 0x000fe200078e0014 */
[----:B--2---:R-:W-:Y:S01]  /*19e0*/  MOV R8, R22 ;  /* 0x0000001600087202 */ /* 0x004fe20000000f00 */
[----:B------:R-:W-:Y:S02]  /*19f0*/  IMAD.MOV.U32 R9, RZ, RZ, R21 ;  /* 0x000000ffff097224 */ /* 0x000fe400078e0015 */
[----:B------:R-:W-:Y:S02]  /*1a00*/  IMAD.MOV.U32 R5, RZ, RZ, R23 ;  /* 0x000000ffff057224 */ /* 0x000fe400078e0017 */
[----:B------:R-:W-:Y:S02]  /*1a10*/  IMAD.MOV.U32 R4, RZ, RZ, R24 ;  /* 0x000000ffff047224 */ /* 0x000fe400078e0018 */
[----:B01----:R-:W-:-:S02]  /*1a20*/  IMAD.MOV.U32 R3, RZ, RZ, R25 ;  /* 0x000000ffff037224 */ /* 0x003fc400078e0019 */
[----:B---3--:R-:W-:Y:S02]  /*1a30*/  IMAD.MOV.U32 R2, RZ, RZ, R26 ;  /* 0x000000ffff027224 */ /* 0x008fe400078e001a */
[----:B------:R-:W-:Y:S02]  /*1a40*/  IMAD.MOV.U32 R0, RZ, RZ, R27 ;  /* 0x000000ffff007224 */ /* 0x000fe400078e001b */
[----:B------:R-:W-:-:S06]  /*1a50*/  WARPGROUP.ARRIVE ;  /* 0x00000000000079c5 */ /* 0x000fcc0000000000 */
[----:B------:R-:W-:Y:S01]  /*1a60*/  HGMMA.64x16x16.F32.BF16 R20, gdesc[UR20], RZ, !UPT, gsb0 ;  /* 0x00200000141479f0 */ /* 0x000fe2000c0018ff */
[----:B------:R-:W-:Y:S01]  /*1a70*/  UIADD3 UR22, UR4, 0x300, URZ ;  /* 0x0000030004167890 */ /* 0x000fe2000fffe03f */
[----:B------:R-:W-:Y:S01]  /*1a80*/  UMOV UR20, UR36 ;  /* 0x0000002400147c82 */ /* 0x000fe20008000000 */
[----:B------:R-:W-:Y:S01]  /*1a90*/  UMOV UR21, UR37 ;  /* 0x0000002500157c82 */ /* 0x000fe20008000000 */
[----:B------:R-:W-:Y:S01]  /*1aa0*/  UMOV UR23, 0x40000040 ;  /* 0x4000004000177882 */ /* 0x000fe20000000000 */
[----:B------:R-:W-:Y:S02]  /*1ab0*/  WARPGROUP.DEPBAR.LE gsb0, 0x0 ;  /* 0x00008000000079c5 */ /* 0x000fe40000010000 */
[----:B------:R-:W-:Y:S01]  /*1ac0*/  WARPGROUP.ARRIVE ;  /* 0x00000000000079c5 */ /* 0x000fe20000000000 */
[----:B------:R-:W-:Y:S02]  /*1ad0*/  IMAD.MOV.U32 R12, RZ, RZ, R26 ;  /* 0x000000ffff0c7224 */ /* 0x000fe400078e001a */
[----:B------:R-:W-:-:S02]  /*1ae0*/  IMAD.MOV.U32 R11, RZ, RZ, R27 ;  /* 0x000000ffff0b7224 */ /* 0x000fc400078e001b */
[----:B------:R-:W-:Y:S01]  /*1af0*/  IMAD.MOV.U32 R234, RZ, RZ, R12 ;  /* 0x000000ffffea7224 */ /* 0x000fe200078e000c */
[----:B------:R-:W-:Y:S01]  /*1b00*/  HGMMA.64x16x16.F32.BF16 R224, gdesc[UR16], RZ, !UPT, gsb0 ;  /* 0x0020000010e079f0 */ /* 0x000fe2000c0018ff */
[----:B------:R-:W-:Y:S01]  /*1b10*/  UIADD3 UR18, UR4, 0x380, URZ ;  /* 0x0000038004127890 */ /* 0x000fe2000fffe03f */
[----:B------:R-:W-:Y:S01]  /*1b20*/  IMAD.MOV.U32 R235, RZ, RZ, R11 ;  /* 0x000000ffffeb7224 */ /* 0x000fe200078e000b */
[----:B------:R-:W-:Y:S01]  /*1b30*/  UMOV UR16, UR36 ;  /* 0x0000002400107c82 */ /* 0x000fe20008000000 */
[----:B------:R-:W-:Y:S01]  /*1b40*/  UMOV UR17, UR37 ;  /* 0x0000002500117c82 */ /* 0x000fe20008000000 */
[----:B------:R-:W-:Y:S01]  /*1b50*/  UMOV UR19, 0x40000040 ;  /* 0x4000004000137882 */ /* 0x000fe20000000000 */
[----:B------:R-:W-:Y:S01]  /*1b60*/  MOV R11, UR47 ;  /* 0x0000002f000b7c02 */ /* 0x000fe20008000f00 */
[----:B------:R-:W-:Y:S01]  /*1b70*/  IMAD.MOV.U32 R18, RZ, RZ, R21 ;  /* 0x000000ffff127224 */ /* 0x000fe200078e0015 */
[----:B------:R-:W-:Y:S01]  /*1b80*/  MOV R12, UR46 ;  /* 0x0000002e000c7c02 */ /* 0x000fe20008000f00 */
[----:B------:R-:W-:-:S02]  /*1b90*/  IMAD.MOV.U32 R17, RZ, RZ, R22 ;  /* 0x000000ffff117224 */ /* 0x000fc400078e0016 */
[----:B------:R-:W-:Y:S02]  /*1ba0*/  IMAD.MOV.U32 R16, RZ, RZ, R23 ;  /* 0x000000ffff107224 */ /* 0x000fe400078e0017 */
[----:B------:R-:W-:Y:S02]  /*1bb0*/  IMAD.MOV.U32 R19, RZ, RZ, R20 ;  /* 0x000000ffff137224 */ /* 0x000fe400078e0014 */
[----:B------:R-:W-:Y:S02]  /*1bc0*/  IMAD.MOV.U32 R15, RZ, RZ, R24 ;  /* 0x000000ffff0f7224 */ /* 0x000fe400078e0018 */
[----:B------:R-:W-:Y:S02]  /*1bd0*/  IMAD.MOV.U32 R14, RZ, RZ, R25 ;  /* 0x000000ffff0e7224 */ /* 0x000fe400078e0019 */
[----:B------:R-:W-:Y:S02]  /*1be0*/  IMAD.MOV.U32 R232, RZ, RZ, R15 ;  /* 0x000000ffffe87224 */ /* 0x000fe400078e000f */
[----:B------:R-:W-:Y:S01]  /*1bf0*/  IMAD.MOV.U32 R233, RZ, RZ, R14 ;  /* 0x000000ffffe97224 */ /* 0x000fe200078e000e */
[----:B------:R-:W-:-:S02]  /*1c00*/  WARPGROUP.DEPBAR.LE gsb0, 0x0 ;  /* 0x00008000000079c5 */ /* 0x000fc40000010000 */
[----:B------:R-:W-:Y:S01]  /*1c10*/  WARPGROUP.ARRIVE ;  /* 0x00000000000079c5 */ /* 0x000fe20000000000 */
[----:B------:R0:W-:Y:S04]  /*1c20*/  STL.64 [R1+0x1c8], R230 ;  /* 0x0001c8e601007387 */ /* 0x0001e80000100a00 */
[----:B------:R1:W-:Y:S01]  /*1c30*/  STL.64 [R1+0x1c0], R228 ;  /* 0x0001c0e401007387 */ /* 0x0003e20000100a00 */
[----:B------:R-:W-:Y:S01]  /*1c40*/  HGMMA.64x16x16.F32.BF16 R208, gdesc[UR44], RZ, !UPT, gsb0 ;  /* 0x002000002cd079f0 */ /* 0x000fe2000c0018ff */
[----:B------:R-:W-:Y:S01]  /*1c50*/  UMOV UR46, UR8 ;  /* 0x00000008002e7c82 */ /* 0x000fe20008000000 */
[----:B------:R-:W-:Y:S01]  /*1c60*/  UMOV UR47, UR9 ;  /* 0x00000009002f7c82 */ /* 0x000fe20008000000 */
[----:B------:R-:W-:Y:S01]  /*1c70*/  UMOV UR8, UR36 ;  /* 0x0000002400087c82 */ /* 0x000fe20008000000 */
[----:B------:R-:W-:Y:S01]  /*1c80*/  UMOV UR9, UR37 ;  /* 0x0000002500097c82 */ /* 0x000fe20008000000 */
[----:B------:R-:W-:Y:S01]  /*1c90*/  UMOV UR44, UR12 ;  /* 0x0000000c002c7c82 */ /* 0x000fe20008000000 */
[----:B------:R-:W-:Y:S01]  /*1ca0*/  UMOV UR45, UR13 ;  /* 0x0000000d002d7c82 */ /* 0x000fe20008000000 */
[----:B0-----:R-:W-:-:S02]  /*1cb0*/  IMAD.MOV.U32 R230, RZ, RZ, R17 ;  /* 0x000000ffffe67224 */ /* 0x001fc400078e0011 */
[----:B------:R-:W-:Y:S02]  /*1cc0*/  IMAD.MOV.U32 R231, RZ, RZ, R16 ;  /* 0x000000ffffe77224 */ /* 0x000fe400078e0010 */
[----:B-1----:R-:W-:Y:S01]  /*1cd0*/  IMAD.MOV.U32 R228, RZ, RZ, R19 ;  /* 0x000000ffffe47224 */ /* 0x002fe200078e0013 */
[----:B------:R-:W-:Y:S02]  /*1ce0*/  MOV R229, R18 ;  /* 0x0000001200e57202 */ /* 0x000fe40000000f00 */
[----:B------:R0:W-:Y:S04]  /*1cf0*/  STL.64 [R1+0x1e8], R230 ;  /* 0x0001e8e601007387 */ /* 0x0001e80000100a00 */
[----:B------:R1:W-:Y:S04]  /*1d00*/  STL.64 [R1+0x1e0], R228 ;  /* 0x0001e0e401007387 */ /* 0x0003e80000100a00 */
[----:B------:R2:W-:Y:S04]  /*1d10*/  STL.64 [R1+0x1d8], R226 ;  /* 0x0001d8e201007387 */ /* 0x0005e80000100a00 */
[----:B------:R3:W-:Y:S01]  /*1d20*/  STL.64 [R1+0x1d0], R224 ;  /* 0x0001d0e001007387 */ /* 0x0007e20000100a00 */
[----:B0-----:R-:W-:-:S02]  /*1d30*/  IMAD.MOV.U32 R231, RZ, RZ, R0 ;  /* 0x000000ffffe77224 */ /* 0x001fc400078e0000 */
[----:B------:R-:W-:Y:S02]  /*1d40*/  IMAD.MOV.U32 R230, RZ, RZ, R2 ;  /* 0x000000ffffe67224 */ /* 0x000fe400078e0002 */
[----:B-1----:R-:W-:Y:S02]  /*1d50*/  IMAD.MOV.U32 R228, RZ, RZ, R4 ;  /* 0x000000ffffe47224 */ /* 0x002fe400078e0004 */
[----:B------:R-:W-:Y:S01]  /*1d60*/  IMAD.MOV.U32 R229, RZ, RZ, R3 ;  /* 0x000000ffffe57224 */ /* 0x000fe200078e0003 */
[----:B------:R-:W-:Y:S01]  /*1d70*/  STL.64 [R1+0x208], R230 ;  /* 0x000208e601007387 */ /* 0x000fe20000100a00 */
[----:B--2---:R-:W-:Y:S02]  /*1d80*/  IMAD.MOV.U32 R227, RZ, RZ, R5 ;  /* 0x000000ffffe37224 */ /* 0x004fe400078e0005 */
[----:B------:R-:W-:Y:S01]  /*1d90*/  IMAD.MOV.U32 R226, RZ, RZ, R8 ;  /* 0x000000ffffe27224 */ /* 0x000fe200078e0008 */
[----:B------:R-:W-:Y:S01]  /*1da0*/  STL.64 [R1+0x200], R228 ;  /* 0x000200e401007387 */ /* 0x000fe20000100a00 */
[----:B---3--:R-:W-:Y:S01]  /*1db0*/  IMAD.MOV.U32 R224, RZ, RZ, R10 ;  /* 0x000000ffffe07224 */ /* 0x008fe200078e000a */
[----:B------:R-:W-:Y:S01]  /*1dc0*/  MOV R10, UR30 ;  /* 0x0000001e000a7c02 */ /* 0x000fe20008000f00 */
[----:B------:R-:W-:Y:S01]  /*1dd0*/  IMAD.MOV.U32 R225, RZ, RZ, R9 ;  /* 0x000000ffffe17224 */ /* 0x000fe200078e0009 */
[----:B------:R-:W-:Y:S01]  /*1de0*/  MOV R9, UR31 ;  /* 0x0000001f00097c02 */ /* 0x000fe20008000f00 */
[----:B------:R-:W-:Y:S04]  /*1df0*/  STL.64 [R1+0x1f8], R226 ;  /* 0x0001f8e201007387 */ /* 0x000fe80000100a00 */
[----:B------:R0:W-:Y:S01]  /*1e00*/  STL.64 [R1+0x1f0], R224 ;  /* 0x0001f0e001007387 */ /* 0x0001e20000100a00 */
[----:B------:R-:W-:-:S02]  /*1e10*/  WARPGROUP.DEPBAR.LE gsb0, 0x0 ;  /* 0x00008000000079c5 */ /* 0x000fc40000010000 */
[----:B------:R-:W-:-:S06]  /*1e20*/  WARPGROUP.ARRIVE ;  /* 0x00000000000079c5 */ /* 0x000fcc0000000000 */
[----:B------:R-:W-:Y:S01]  /*1e30*/  HGMMA.64x16x16.F32.BF16 R192, gdesc[UR28], RZ, !UPT, gsb0 ;  /* 0x002000001cc079f0 */ /* 0x000fe2000c0018ff */
[----:B------:R-:W-:Y:S01]  /*1e40*/  UMOV UR28, UR36 ;  /* 0x00000024001c7c82 */ /* 0x000fe20008000000 */
[----:B------:R-:W-:Y:S01]  /*1e50*/  UMOV UR29, UR37 ;  /* 0x00000025001d7c82 */ /* 0x000fe20008000000 */
[----:B------:R-:W-:Y:S01]  /*1e60*/  UMOV UR30, UR7 ;  /* 0x00000007001e7c82 */ /* 0x000fe20008000000 */
[----:B------:R-:W-:Y:S01]  /*1e70*/  UMOV UR31, 0x40000040 ;  /* 0x40000040001f7882 */ /* 0x000fe20000000000 */
[----:B------:R-:W-:Y:S01]  /*1e80*/  UMOV UR36, UR12 ;  /* 0x0000000c00247c82 */ /* 0x000fe20008000000 */
[----:B------:R-:W-:Y:S01]  /*1e90*/  UMOV UR37, UR13 ;  /* 0x0000000d00257c82 */ /* 0x000fe20008000000 */
[----:B------:R-:W-:Y:S01]  /*1ea0*/  UIADD3 UR7, UR4, 0x102, URZ ;  /* 0x0000010204077890 */ /* 0x000fe2000fffe03f */
[----:B------:R-:W-:Y:S02]  /*1eb0*/  WARPGROUP.DEPBAR.LE gsb0, 0x0 ;  /* 0x00008000000079c5 */ /* 0x000fe40000010000 */
[----:B------:R-:W-:-:S06]  /*1ec0*/  WARPGROUP.ARRIVE ;  /* 0x00000000000079c5 */ /* 0x000fcc0000000000 */
[----:B------:R-:W-:Y:S01]  /*1ed0*/  HGMMA.64x16x16.F32.BF16 R176, gdesc[UR24], RZ, !UPT, gsb0 ;  /* 0x0020000018b079f0 */ /* 0x000fe2000c0018ff */
[----:B------:R-:W-:Y:S01]  /*1ee0*/  UMOV UR24, UR12 ;  /* 0x0000000c00187c82 */ /* 0x000fe20008000000 */
[----:B------:R-:W-:Y:S01]  /*1ef0*/  UMOV UR25, UR13 ;  /* 0x0000000d00197c82 */ /* 0x000fe20008000000 */
        /* <DEDUP_REMOVED lines=14> */
[----:B------:R-:W-:Y:S01]  /*1fe0*/  UMOV UR9, 0x40000040 ;  /* 0x4000004000097882 */ /* 0x000fe20000000000 */
        /* <DEDUP_REMOVED lines=35> */
[----:B------:R-:W-:Y:S02]  /*2220*/  MOV R0, UR56 ;  /* 0x0000003800007c02 */ /* 0x000fe40008000f00 */
[----:B------:R-:W-:Y:S01]  /*2230*/  MOV R3, UR57 ;  /* 0x0000003900037c02 */ /* 0x000fe20008000f00 */
[----:B------:R-:W-:Y:S02]  /*2240*/  WARPGROUP.DEPBAR.LE gsb0, 0x0 ;  /* 0x00008000000079c5 */ /* 0x000fe40000010000 */
[----:B------:R-:W-:-:S06]  /*2250*/  WARPGROUP.ARRIVE ;  /* 0x00000000000079c5 */ /* 0x000fcc0000000000 */
[----:B------:R-:W-:Y:S01]  /*2260*/  HGMMA.64x16x16.F32.BF16 R24, gdesc[UR12], RZ, !UPT, gsb0 ;  /* 0x002000000c1879f0 */ /* 0x000fe2000c0018ff */
[----:B------:R-:W-:Y:S01]  /*2270*/  UMOV UR14, UR16 ;  /* 0x00000010000e7c82 */ /* 0x000fe20008000000 */
[----:B------:R-:W-:Y:S01]  /*2280*/  UMOV UR15, UR17 ;  /* 0x00000011000f7c82 */ /* 0x000fe20008000000 */
[----:B------:R-:W-:Y:S01]  /*2290*/  UMOV UR16, UR12 ;  /* 0x0000000c00107c82 */ /* 0x000fe20008000000 */
[----:B------:R-:W-:Y:S01]  /*22a0*/  UMOV UR17, UR13 ;  /* 0x0000000d00117c82 */ /* 0x000fe20008000000 */
        /* <DEDUP_REMOVED lines=9> */
[----:B------:R-:W-:Y:S01]  /*2340*/  UIADD3 UR10, UR4, 0x2, URZ ;  /* 0x00000002040a7890 */ /* 0x000fe2000fffe03f */
[----:B------:R-:W-:Y:S01]  /*2350*/  UMOV UR11, 0x40000040 ;  /* 0x40000040000b7882 */ /* 0x000fe20000000000 */
[----:B------:R-:W-:Y:S02]  /*2360*/  WARPGROUP.DEPBAR.LE gsb0, 0x0 ;  /* 0x00008000000079c5 */ /* 0x000fe40000010000 */
[----:B------:R-:W-:-:S06]  /*2370*/  WARPGROUP.ARRIVE ;  /* 0x00000000000079c5 */ /* 0x000fcc0000000000 */
[----:B------:R-:W-:Y:S01]  /*2380*/  HGMMA.64x16x16.F32.BF16 R56, gdesc[UR48], RZ, !UPT, gsb0 ;  /* 0x00200000303879f0 */ /* 0x000fe2000c0018ff */
[----:B------:R-:W-:Y:S01]  /*2390*/  UMOV UR48, UR12 ;  /* 0x0000000c00307c82 */ /* 0x000fe20008000000 */
[----:B------:R-:W-:Y:S01]  /*23a0*/  UMOV UR49, UR13 ;  /* 0x0000000d00317c82 */ /* 0x000fe20008000000 */
[----:B------:R-:W-:Y:S01]  /*23b0*/  MOV R5, UR48 ;  /* 0x0000003000057c02 */ /* 0x000fe20008000f00 */
[----:B------:R-:W-:Y:S01]  /*23c0*/  UMOV UR48, UR30 ;  /* 0x0000001e00307c82 */ /* 0x000fe20008000000 */
[----:B------:R-:W-:Y:S01]  /*23d0*/  MOV R4, UR49 ;  /* 0x0000003100047c02 */ /* 0x000fe20008000f00 */
        /* <DEDUP_REMOVED lines=12> */
[----:B------:R-:W-:Y:S01]  /*24a0*/  UIADD3 UR18, UR4, 0x282, URZ ;  /* 0x0000028204127890 */ /* 0x000fe2000fffe03f */
[----:B------:R-:W-:Y:S01]  /*24b0*/  UMOV UR19, 0x40000040 ;  /* 0x4000004000137882 */ /* 0x000fe20000000000 */
[----:B------:R-:W-:Y:S01]  /*24c0*/  UMOV UR24, UR8 ;  /* 0x0000000800187c82 */ /* 0x000fe20008000000 */
[----:B------:R-:W-:Y:S01]  /*24d0*/  UMOV UR25, UR9 ;  /* 0x0000000900197c82 */ /* 0x000fe20008000000 */
[----:B------:R-:W-:-:S02]  /*24e0*/  WARPGROUP.DEPBAR.LE gsb0, 0x0 ;  /* 0x00008000000079c5 */ /* 0x000fc40000010000 */
[----:B------:R-:W-:-:S06]  /*24f0*/  WARPGROUP.ARRIVE ;  /* 0x00000000000079c5 */ /* 0x000fcc0000000000 */
[----:B------:R-:W-:Y:S01]  /*2500*/  HGMMA.64x16x16.F32.BF16 R88, gdesc[UR32], RZ, !UPT, gsb0 ;  /* 0x00200000205879f0 */ /* 0x000fe2000c0018ff */
[----:B------:R-:W-:Y:S01]  /*2510*/  UMOV UR32, UR36 ;  /* 0x0000002400207c82 */ /* 0x000fe20008000000 */
[----:B------:R-:W-:Y:S01]  /*2520*/  UMOV UR33, UR37 ;  /* 0x0000002500217c82 */ /* 0x000fe20008000000 */
[----:B------:R-:W-:Y:S01]  /*2530*/  UMOV UR34, UR22 ;  /* 0x0000001600227c82 */ /* 0x000fe20008000000 */
[----:B------:R-:W-:Y:S01]  /*2540*/  UMOV UR35, UR23 ;  /* 0x0000001700237c82 */ /* 0x000fe20008000000 */
[----:B------:R-:W-:Y:S01]  /*2550*/  UIADD3 UR38, UR4, 0x502, URZ ;  /* 0x0000050204267890 */ /* 0x000fe2000fffe03f */
        /* <DEDUP_REMOVED lines=19> */
[----:B------:R-:W-:Y:S01]  /*2690*/  R2UR UR31, R9 ;  /* 0x00000000091f72ca */ /* 0x000fe200000e0000 */
[----:B------:R-:W-:Y:S01]  /*26a0*/  UIADD3 UR14, UR4, 0x202, URZ ;  /* 0x00000202040e7890 */ /* 0x000fe2000fffe03f */
[----:B------:R-:W-:Y:S01]  /*26b0*/  R2UR UR30, R10 ;  /* 0x000000000a1e72ca */ /* 0x000fe200000e0000 */
[----:B------:R-:W-:Y:S01]  /*26c0*/  UMOV UR15, 0x40000040 ;  /* 0x40000040000f7882 */ /* 0x000fe20000000000 */
[----:B------:R-:W-:Y:S01]  /*26d0*/  UIADD3 UR26, UR4, 0x382, URZ ;  /* 0x00000382041a7890 */ /* 0x000fe2000fffe03f */
[----:B------:R-:W-:Y:S01]  /*26e0*/  UMOV UR27, 0x40000040 ;  /* 0x40000040001b7882 */ /* 0x000fe20000000000 */
[----:B------:R-:W-:Y:S01]  /*26f0*/  UMOV UR28, UR8 ;  /* 0x00000008001c7c82 */ /* 0x000fe20008000000 */
[----:B------:R-:W-:-:S06]  /*2700*/  UMOV UR29, UR9 ;  /* 0x00000009001d7c82 */ /* 0x000fcc0008000000 */
[----:B------:R-:W-:Y:S02]  /*2710*/  UMOV UR47, UR31 ;  /* 0x0000001f002f7c82 */ /* 0x000fe40008000000 */
[----:B------:R-:W-:Y:S01]  /*2720*/  UMOV UR46, UR30 ;  /* 0x0000001e002e7c82 */ /* 0x000fe20008000000 */
[----:B------:R-:W-:Y:S02]  /*2730*/  WARPGROUP.DEPBAR.LE gsb0, 0x0 ;  /* 0x00008000000079c5 */ /* 0x000fe40000010000 */
[----:B------:R-:W-:-:S06]  /*2740*/  WARPGROUP.ARRIVE ;  /* 0x00000000000079c5 */ /* 0x000fcc0000000000 */
[----:B------:R-:W-:Y:S01]  /*2750*/  HGMMA.64x16x16.F32.BF16 R152, gdesc[UR32], RZ, !UPT, gsb0 ;  /* 0x00200000209879f0 */ /* 0x000fe2000c0018ff */
[----:B------:R-:W-:Y:S01]  /*2760*/  UIADD3 UR30, UR4, 0x402, URZ ;  /* 0x00000402041e7890 */ /* 0x000fe2000fffe03f */
[----:B------:R-:W-:Y:S01]  /*2770*/  UMOV UR31, 0x40000040 ;  /* 0x40000040001f7882 */ /* 0x000fe20000000000 */
[----:B------:R-:W-:Y:S01]  /*2780*/  UMOV UR32, UR8 ;  /* 0x0000000800207c82 */ /* 0x000fe20008000000 */
[----:B------:R-:W-:Y:S01]  /*2790*/  UMOV UR33, UR9 ;  /* 0x0000000900217c82 */ /* 0x000fe20008000000 */
[----:B------:R-:W-:Y:S02]  /*27a0*/  WARPGROUP.DEPBAR.LE gsb0, 0x0 ;  /* 0x00008000000079c5 */ /* 0x000fe40000010000 */
[----:B------:R-:W-:-:S06]  /*27b0*/  WARPGROUP.ARRIVE ;  /* 0x00000000000079c5 */ /* 0x000fcc0000000000 */
[----:B------:R-:W-:Y:S01]  /*27c0*/  HGMMA.64x16x16.F32.BF16 R168, gdesc[UR40], RZ, !UPT, gsb0 ;  /* 0x0020000028a879f0 */ /* 0x000fe2000c0018ff */
[----:B------:R-:W-:Y:S01]  /*27d0*/  UIADD3 UR34, UR4, 0x482, URZ ;  /* 0x0000048204227890 */ /* 0x000fe2000fffe03f */
[----:B------:R-:W-:Y:S01]  /*27e0*/  UMOV UR35, 0x40000040 ;  /* 0x4000004000237882 */ /* 0x000fe20000000000 */
[----:B------:R-:W-:Y:S01]  /*27f0*/  UMOV UR39, 0x40000040 ;  /* 0x4000004000277882 */ /* 0x000fe20000000000 */
        /* <DEDUP_REMOVED lines=9> */
[----:B------:R-:W-:Y:S01]  /*2890*/  UMOV UR44, UR8 ;  /* 0x00000008002c7c82 */ /* 0x000fe20008000000 */
[----:B------:R-:W-:-:S08]  /*28a0*/  UMOV UR45, UR9 ;  /* 0x00000009002d7c82 */ /* 0x000fd00008000000 */
[----:B------:R-:W-:Y:S02]  /*28b0*/  UMOV UR51, UR47 ;  /* 0x0000002f00337c82 */ /* 0x000fe40008000000 */
[----:B------:R-:W-:Y:S01]  /*28c0*/  UMOV UR50, UR46 ;  /* 0x0000002e00327c82 */ /* 0x000fe20008000000 */
[----:B------:R-:W-:Y:S02]  /*28d0*/  WARPGROUP.DEPBAR.LE gsb0, 0x0 ;  /* 0x00008000000079c5 */ /* 0x000fe40000010000 */
[----:B------:R-:W-:-:S06]  /*28e0*/  WARPGROUP.ARRIVE ;  /* 0x00000000000079c5 */ /* 0x000fcc0000000000 */
[----:B------:R-:W-:Y:S01]  /*28f0*/  HGMMA.64x16x16.F32.BF16 R200, gdesc[UR48], RZ, !UPT, gsb0 ;  /* 0x0020000030c879f0 */ /* 0x000fe2000c0018ff */
[----:B------:R-:W-:Y:S01]  /*2900*/  R2UR UR49, R4 ;  /* 0x00000000043172ca */ /* 0x000fe200000e0000 */
[----:B------:R-:W-:Y:S01]  /*2910*/  UMOV UR50, UR60 ;  /* 0x0000003c00327c82 */ /* 0x000fe20008000000 */
[----:B------:R-:W-:Y:S01]  /*2920*/  R2UR UR48, R5 ;  /* 0x00000000053072ca */ /* 0x000fe200000e0000 */
[----:B------:R-:W-:Y:S01]  /*2930*/  UMOV UR51, UR61 ;  /* 0x0000003d00337c82 */ /* 0x000fe20008000000 */
[----:B------:R-:W-:Y:S02]  /*2940*/  WARPGROUP.DEPBAR.LE gsb0, 0x0 ;  /* 0x00008000000079c5 */ /* 0x000fe40000010000 */
[----:B------:R-:W-:-:S06]  /*2950*/  WARPGROUP.ARRIVE ;  /* 0x00000000000079c5 */ /* 0x000fcc0000000000 */
[----:B------:R-:W-:Y:S01]  /*2960*/  HGMMA.64x16x16.F32.BF16 R216, gdesc[UR56], RZ, !UPT, gsb0 ;  /* 0x0020000038d879f0 */ /* 0x000fe2000c0018ff */
[----:B------:R-:W-:Y:S02]  /*2970*/  R2UR UR56, R0 ;  /* 0x00000000003872ca */ /* 0x000fe400000e0000 */
[----:B------:R-:W-:Y:S01]  /*2980*/  R2UR UR57, R3 ;  /* 0x00000000033972ca */ /* 0x000fe200000e0000 */
[----:B------:R-:W-:Y:S02]  /*2990*/  WARPGROUP.DEPBAR.LE gsb0, 0x0 ;  /* 0x00008000000079c5 */ /* 0x000fe40000010000 */
[----:B------:R-:W-:-:S06]  /*29a0*/  WARPGROUP.ARRIVE ;  /* 0x00000000000079c5 */ /* 0x000fcc0000000000 */
[----:B------:R-:W-:Y:S03]  /*29b0*/  HGMMA.64x16x16.F32.BF16 R16, gdesc[UR48], RZ, !UPT, gsb0 ;  /* 0x00200000301079f0 */ /* 0x000fe6000c0018ff */
[----:B------:R-:W-:Y:S02]  /*29c0*/  WARPGROUP.DEPBAR.LE gsb0, 0x0 ;  /* 0x00008000000079c5 */ /* 0x000fe40000010000 */
[----:B0-----:R-:W-:-:S06]  /*29d0*/  WARPGROUP.ARRIVE ;  /* 0x00000000000079c5 */ /* 0x001fcc0000000000 */
[----:B------:R-:W-:Y:S03]  /*29e0*/  HGMMA.64x16x16.F32.BF16 R224, gdesc[UR52], RZ, !UPT, gsb0 ;  /* 0x0020000034e079f0 */ /* 0x000fe6000c0018ff */
[----:B------:R-:W-:Y:S02]  /*29f0*/  WARPGROUP.DEPBAR.LE gsb0, 0x0 ;  /* 0x00008000000079c5 */ /* 0x000fe40000010000 */
[----:B------:R-:W-:Y:S01]  /*2a00*/  IMAD.MOV.U32 R2, RZ, RZ, R230 ;  /* 0x000000ffff027224 */ /* 0x000fe200078e00e6 */
[----:B------:R-:W-:Y:S01]  /*2a10*/  MOV R10, R224 ;  /* 0x000000e0000a7202 */ /* 0x000fe20000000f00 */
[----:B------:R-:W-:Y:S02]  /*2a20*/  IMAD.MOV.U32 R0, RZ, RZ, R231 ;  /* 0x000000ffff007224 */ /* 0x000fe400078e00e7 */
[----:B------:R-:W-:Y:S01]  /*2a30*/  IMAD.MOV.U32 R4, RZ, RZ, R228 ;  /* 0x000000ffff047224 */ /* 0x000fe200078e00e4 */
[----:B------:R-:W2:Y:S01]  /*2a40*/  LDL.LU.64 R230, [R1+0x208] ;  /* 0x0002080001e67983 */ /* 0x000ea20000300a00 */
[----:B------:R-:W-:-:S02]  /*2a50*/  IMAD.MOV.U32 R3, RZ, RZ, R229 ;  /* 0x000000ffff037224 */ /* 0x000fc400078e00e5 */
[----:B------:R-:W-:Y:S01]  /*2a60*/  IMAD.MOV.U32 R8, RZ, RZ, R226 ;  /* 0x000000ffff087224 */ /* 0x000fe200078e00e2 */
[----:B------:R-:W2:Y:S01]  /*2a70*/  LDL.LU.64 R228, [R1+0x200] ;  /* 0x0002000001e47983 */ /* 0x000ea20000300a00 */
[----:B------:R-:W-:Y:S02]  /*2a80*/  IMAD.MOV.U32 R5, RZ, RZ, R227 ;  /* 0x000000ffff057224 */ /* 0x000fe400078e00e3 */
[----:B------:R-:W-:Y:S01]  /*2a90*/  IMAD.MOV.U32 R9, RZ, RZ, R225 ;  /* 0x000000ffff097224 */ /* 0x000fe200078e00e1 */
[----:B------:R-:W2:Y:S04]  /*2aa0*/  LDL.LU.64 R226, [R1+0x1f8] ;  /* 0x0001f80001e27983 */ /* 0x000ea80000300a00 */
[----:B------:R-:W2:Y:S02]  /*2ab0*/  LDL.LU.64 R224, [R1+0x1f0] ;  /* 0x0001f00001e07983 */ /* 0x000ea40000300a00 */
[----:B--2---:R-:W-:-:S06]  /*2ac0*/  WARPGROUP.ARRIVE ;  /* 0x00000000000079c5 */ /* 0x004fcc0000000000 */
[----:B------:R-:W-:Y:S03]  /*2ad0*/  HGMMA.64x16x16.F32.BF16 R224, gdesc[UR8], R224, gsb0 ;  /* 0x0020000008e079f0 */ /* 0x000fe600080018e0 */
[----:B------:R-:W-:Y:S02]  /*2ae0*/  WARPGROUP.DEPBAR.LE gsb0, 0x0 ;  /* 0x00008000000079c5 */ /* 0x000fe40000010000 */
[----:B------:R-:W-:Y:S04]  /*2af0*/  STL.64 [R1+0x60], R224 ;  /* 0x000060e001007387 */ /* 0x000fe80000100a00 */
[----:B------:R-:W-:Y:S04]  /*2b00*/  STL.64 [R1+0x68], R226 ;  /* 0x000068e201007387 */ /* 0x000fe80000100a00 */
[----:B------:R-:W-:Y:S04]  /*2b10*/  STL.64 [R1+0x70], R228 ;  /* 0x000070e401007387 */ /* 0x000fe80000100a00 */
[----:B------:R0:W-:Y:S04]  /*2b20*/  STL.64 [R1+0x78], R230 ;  /* 0x000078e601007387 */ /* 0x0001e80000100a00 */
[----:B0-----:R-:W2:Y:S04]  /*2b30*/  LDL.LU.64 R230, [R1+0x1e8] ;  /* 0x0001e80001e67983 */ /* 0x001ea80000300a00 */
[----:B------:R-:W2:Y:S01]  /*2b40*/  LDL.LU.64 R228, [R1+0x1e0] ;  /* 0x0001e00001e47983 */ /* 0x000ea20000300a00 */
[----:B------:R-:W-:Y:S01]  /*2b50*/  UMOV UR52, UR8 ;  /* 0x0000000800347c82 */ /* 0x000fe20008000000 */
[----:B------:R-:W-:Y:S01]  /*2b60*/  UMOV UR53, UR9 ;  /* 0x0000000900357c82 */ /* 0x000fe20008000000 */
[----:B------:R-:W-:Y:S01]  /*2b70*/  UMOV UR54, UR5 ;  /* 0x0000000500367c82 */ /* 0x000fe20008000000 */
[----:B------:R-:W-:Y:S01]  /*2b80*/  UMOV UR55, 0x40000040 ;  /* 0x4000004000377882 */ /* 0x000fe20000000000 */
[----:B------:R-:W3:Y:S04]  /*2b90*/  LDL.LU.64 R226, [R1+0x1d8] ;  /* 0x0001d80001e27983 */ /* 0x000ee80000300a00 */
[----:B------:R-:W3:Y:S01]  /*2ba0*/  LDL.LU.64 R224, [R1+0x1d0] ;  /* 0x0001d00001e07983 */ /* 0x000ee20000300a00 */
[----:B--2---:R-:W-:-:S06]  /*2bb0*/  WARPGROUP.ARRIVE ;  /* 0x00000000000079c5 */ /* 0x004fcc0000000000 */
[----:B------:R-:W-:Y:S03]  /*2bc0*/  HGMMA.64x16x16.F32.BF16 R228, gdesc[UR52], R228, gsb0 ;  /* 0x0020000034e479f0 */ /* 0x000fe600080018e4 */
[----:B------:R-:W-:Y:S02]  /*2bd0*/  WARPGROUP.DEPBAR.LE gsb0, 0x0 ;  /* 0x00008000000079c5 */ /* 0x000fe40000010000 */
[----:B------:R-:W-:Y:S04]  /*2be0*/  STL.64 [R1+0x20], R228 ;  /* 0x000020e401007387 */ /* 0x000fe80000100a00 */
[----:B------:R0:W-:Y:S04]  /*2bf0*/  STL.64 [R1+0x28], R230 ;  /* 0x000028e601007387 */ /* 0x0001e80000100a00 */
[----:B------:R-:W-:Y:S04]  /*2c00*/  STL.64 [R1+0x30], R232 ;  /* 0x000030e801007387 */ /* 0x000fe80000100a00 */
[----:B------:R-:W-:Y:S04]  /*2c10*/  STL.64 [R1+0x38], R234 ;  /* 0x000038ea01007387 */ /* 0x000fe80000100a00 */
[----:B0-----:R-:W3:Y:S04]  /*2c20*/  LDL.LU.64 R230, [R1+0x1c8] ;  /* 0x0001c80001e67983 */ /* 0x001ee80000300a00 */
[----:B------:R-:W3:Y:S01]  /*2c30*/  LDL.LU.64 R228, [R1+0x1c0] ;  /* 0x0001c00001e47983 */ /* 0x000ee20000300a00 */
[----:B------:R-:W-:Y:S01]  /*2c40*/  UMOV UR48, UR8 ;  /* 0x0000000800307c82 */ /* 0x000fe20008000000 */
[----:B------:R-:W-:Y:S01]  /*2c50*/  UMOV UR49, UR9 ;  /* 0x0000000900317c82 */ /* 0x000fe20008000000 */
[----:B------:R-:W-:Y:S01]  /*2c60*/  UMOV UR50, UR7 ;  /* 0x0000000700327c82 */ /* 0x000fe20008000000 */
[----:B------:R-:W-:Y:S01]  /*2c70*/  UMOV UR51, 0x40000040 ;  /* 0x4000004000337882 */ /* 0x000fe20000000000 */
[----:B------:R-:W-:Y:S01]  /*2c80*/  UIADD3 UR58, UR4, 0x182, URZ ;  /* 0x00000182043a7890 */ /* 0x000fe2000fffe03f */
[----:B------:R-:W-:Y:S01]  /*2c90*/  UMOV UR59, 0x40000040 ;  /* 0x40000040003b7882 */ /* 0x000fe20000000000 */
[----:B------:R-:W-:Y:S01]  /*2ca0*/  UMOV UR22, UR50 ;  /* 0x0000003200167c82 */ /* 0x000fe20008000000 */
[----:B------:R-:W-:Y:S01]  /*2cb0*/  UMOV UR23, UR51 ;  /* 0x0000003300177c82 */ /* 0x000fe20008000000 */
[----:B---3--:R-:W-:-:S06]  /*2cc0*/  WARPGROUP.ARRIVE ;  /* 0x00000000000079c5 */ /* 0x008fcc0000000000 */
[----:B------:R-:W-:Y:S03]  /*2cd0*/  HGMMA.64x16x16.F32.BF16 R224, gdesc[UR48], R224, gsb0 ;  /* 0x0020000030e079f0 */ /* 0x000fe600080018e0 */
[----:B------:R-:W-:Y:S02]  /*2ce0*/  WARPGROUP.DEPBAR.LE gsb0, 0x0 ;  /* 0x00008000000079c5 */ /* 0x000fe40000010000 */
[----:B------:R-:W-:-:S06]  /*2cf0*/  WARPGROUP.ARRIVE ;  /* 0x00000000000079c5 */ /* 0x000fcc0000000000 */
[----:B------:R-:W-:Y:S03]  /*2d00*/  HGMMA.64x16x16.F32.BF16 R208, gdesc[UR56], R208, gsb0 ;  /* 0x0020000038d079f0 */ /* 0x000fe600080018d0 */
[----:B------:R-:W-:Y:S02]  /*2d10*/  WARPGROUP.DEPBAR.LE gsb0, 0x0 ;  /* 0x00008000000079c5 */ /* 0x000fe40000010000 */
[----:B------:R-:W-:-:S06]  /*2d20*/  WARPGROUP.ARRIVE ;  /* 0x00000000000079c5 */ /* 0x000fcc0000000000 */
[----:B------:R-:W-:Y:S03]  /*2d30*/  HGMMA.64x16x16.F32.BF16 R192, gdesc[UR12], R192, gsb0 ;  /* 0x002000000cc079f0 */ /* 0x000fe600080018c0 */
[----:B------:R-:W-:Y:S02]  /*2d40*/  WARPGROUP.DEPBAR.LE gsb0, 0x0 ;  /* 0x00008000000079c5 */ /* 0x000fe40000010000 */
[----:B------:R-:W-:-:S06]  /*2d50*/  WARPGROUP.ARRIVE ;  /* 0x00000000000079c5 */ /* 0x000fcc0000000000 */
[----:B------:R-:W-:Y:S01]  /*2d60*/  HGMMA.64x16x16.F32.BF16 R176, gdesc[UR16], R176, gsb0 ;  /* 0x0020000010b079f0 */ /* 0x000fe200080018b0 */
[----:B------:R-:W-:Y:S01]  /*2d70*/  UMOV UR56, UR22 ;  /* 0x0000001600387c82 */ /* 0x000fe20008000000 */
[----:B------:R-:W-:Y:S01]  /*2d80*/  UIADD3 UR22, UR4, 0x302, URZ ;  /* 0x0000030204167890 */ /* 0x000fe2000fffe03f */
[----:B------:R-:W-:Y:S01]  /*2d90*/  UMOV UR57, UR23 ;  /* 0x0000001700397c82 */ /* 0x000fe20008000000 */
[----:B------:R-:W-:Y:S01]  /*2da0*/  UMOV UR23, 0x40000040 ;  /* 0x4000004000177882 */ /* 0x000fe20000000000 */
        /* <DEDUP_REMOVED lines=18> */
[----:B------:R-:W-:Y:S01]  /*2ed0*/  UIADD3 UR46, UR4, 0x602, URZ ;  /* 0x00000602042e7890 */ /* 0x000fe2000fffe03f */
[----:B------:R-:W-:Y:S01]  /*2ee0*/  UMOV UR47, 0x40000040 ;  /* 0x40000040002f7882 */ /* 0x000fe20000000000 */
[----:B------:R-:W-:Y:S02]  /*2ef0*/  WARPGROUP.DEPBAR.LE gsb0, 0x0 ;  /* 0x00008000000079c5 */ /* 0x000fe40000010000 */
[----:B------:R-:W-:-:S06]  /*2f00*/  WARPGROUP.ARRIVE ;  /* 0x00000000000079c5 */ /* 0x000fcc0000000000 */
[----:B------:R-:W-:Y:S01]  /*2f10*/  HGMMA.64x16x16.F32.BF16 R64, gdesc[UR44], R64, gsb0 ;  /* 0x002000002c4079f0 */ /* 0x000fe20008001840 */
[----:B------:R-:W-:Y:S01]  /*2f20*/  UIADD3 UR50, UR4, 0x682, URZ ;  /* 0x0000068204327890 */ /* 0x000fe2000fffe03f */
[----:B------:R-:W-:Y:S01]  /*2f30*/  UMOV UR48, UR8 ;  /* 0x0000000800307c82 */ /* 0x000fe20008000000 */
[----:B------:R-:W-:Y:S01]  /*2f40*/  UMOV UR49, UR9 ;  /* 0x0000000900317c82 */ /* 0x000fe20008000000 */
[----:B------:R-:W-:Y:S01]  /*2f50*/  UMOV UR51, 0x40000040 ;  /* 0x4000004000337882 */ /* 0x000fe20000000000 */
[----:B------:R-:W-:Y:S02]  /*2f60*/  WARPGROUP.DEPBAR.LE gsb0, 0x0 ;  /* 0x00008000000079c5 */ /* 0x000fe40000010000 */
[----:B------:R-:W-:-:S06]  /*2f70*/  WARPGROUP.ARRIVE ;  /* 0x00000000000079c5 */ /* 0x000fcc0000000000 */
[----:B------:R-:W-:Y:S01]  /*2f80*/  HGMMA.64x16x16.F32.BF16 R48, gdesc[UR48], R48, gsb0 ;  /* 0x00200000303079f0 */ /* 0x000fe20008001830 */
[----:B------:R-:W-:Y:S01]  /*2f90*/  UMOV UR60, UR54 ;  /* 0x00000036003c7c82 */ /* 0x000fe20008000000 */
[----:B------:R-:W-:Y:S01]  /*2fa0*/  UIADD3 UR54, UR4, 0x702, URZ ;  /* 0x0000070204367890 */ /* 0x000fe2000fffe03f */
[----:B------:R-:W-:Y:S01]  /*2fb0*/  UMOV UR61, UR55 ;  /* 0x00000037003d7c82 */ /* 0x000fe20008000000 */
[----:B------:R-:W-:Y:S01]  /*2fc0*/  UMOV UR52, UR8 ;  /* 0x0000000800347c82 */ /* 0x000fe20008000000 */
[----:B------:R-:W-:Y:S01]  /*2fd0*/  UMOV UR53, UR9 ;  /* 0x0000000900357c82 */ /* 0x000fe20008000000 */
[----:B------:R-:W-:Y:S01]  /*2fe0*/  UMOV UR55, 0x40000040 ;  /* 0x4000004000377882 */ /* 0x000fe20000000000 */
[----:B------:R-:W-:Y:S02]  /*2ff0*/  WARPGROUP.DEPBAR.LE gsb0, 0x0 ;  /* 0x00008000000079c5 */ /* 0x000fe40000010000 */
[----:B------:R-:W-:-:S06]  /*3000*/  WARPGROUP.ARRIVE ;  /* 0x00000000000079c5 */ /* 0x000fcc0000000000 */
[----:B------:R-:W-:Y:S01]  /*3010*/  HGMMA.64x16x16.F32.BF16 R32, gdesc[UR52], R32, gsb0 ;  /* 0x00200000342079f0 */ /* 0x000fe20008001820 */
[----:B------:R-:W-:Y:S01]  /*3020*/  UIADD3 UR5, UR6, 0x402, URZ ;  /* 0x0000040206057890 */ /* 0x000fe2000fffe03f */
[----:B------:R-:W-:-:S06]  /*3030*/  UMOV UR53, 0x40000040 ;  /* 0x4000004000357882 */ /* 0x000fcc0000000000 */
[----:B------:R-:W-:Y:S01]  /*3040*/  UMOV UR52, UR5 ;  /* 0x0000000500347c82 */ /* 0x000fe20008000000 */
[----:B------:R-:W-:Y:S02]  /*3050*/  WARPGROUP.DEPBAR.LE gsb0, 0x0 ;  /* 0x00008000000079c5 */ /* 0x000fe40000010000 */
[----:B------:R-:W-:-:S06]  /*3060*/  WARPGROUP.ARRIVE ;  /* 0x00000000000079c5 */ /* 0x000fcc0000000000 */
[----:B------:R-:W-:Y:S01]  /*3070*/  HGMMA.64x16x16.F32.BF16 R24, gdesc[UR52], R24, gsb0 ;  /* 0x00200000341879f0 */ /* 0x000fe20008001818 */
[----:B------:R-:W-:Y:S01]  /*3080*/  UMOV UR48, UR52 ;  /* 0x0000003400307c82 */ /* 0x000fe20008000000 */
        /* <DEDUP_REMOVED lines=11> */
[----:B------:R-:W-:Y:S04]  /*3140*/  STL.64 [R1+0x178], R230 ;  /* 0x000178e601007387 */ /* 0x000fe80000100a00 */
[----:B------:R-:W-:Y:S04]  /*3150*/  STL.64 [R1+0x170], R228 ;  /* 0x000170e401007387 */ /* 0x000fe80000100a00 */
[----:B------:R-:W-:Y:S04]  /*3160*/  STL.64 [R1+0x168], R226 ;  /* 0x000168e201007387 */ /* 0x000fe80000100a00 */
[----:B------:R0:W-:Y:S04]  /*3170*/  STL.64 [R1+0x160], R224 ;  /* 0x000160e001007387 */ /* 0x0001e80000100a00 */
[----:B0-----:R-:W2:Y:S04]  /*3180*/  LDL.LU.64 R224, [R1+0x20] ;  /* 0x0000200001e07983 */ /* 0x001ea80000300a00 */
[----:B------:R-:W3:Y:S04]  /*3190*/  LDL.LU.64 R226, [R1+0x28] ;  /* 0x0000280001e27983 */ /* 0x000ee80000300a00 */
[----:B------:R-:W4:Y:S04]  /*31a0*/  LDL.LU.64 R228, [R1+0x30] ;  /* 0x0000300001e47983 */ /* 0x000f280000300a00 */
[----:B------:R-:W2:Y:S01]  /*31b0*/  LDL.LU.64 R230, [R1+0x38] ;  /* 0x0000380001e67983 */ /* 0x000ea20000300a00 */
[----:B------:R-:W-:-:S02]  /*31c0*/  WARPGROUP.DEPBAR.LE gsb0, 0x0 ;  /* 0x00008000000079c5 */ /* 0x000fc40000010000 */
        /* <DEDUP_REMOVED lines=27> */
[----:B--2---:R-:W-:Y:S04]  /*3380*/  STL.64 [R1+0x198], R230 ;  /* 0x000198e601007387 */ /* 0x004fe80000100a00 */
[----:B----4-:R0:W-:Y:S04]  /*3390*/  STL.64 [R1+0x190], R228 ;  /* 0x000190e401007387 */ /* 0x0101e80000100a00 */
[----:B0-----:R-:W2:Y:S04]  /*33a0*/  LDL.LU.64 R228, [R1+0x60] ;  /* 0x0000600001e47983 */ /* 0x001ea80000300a00 */
[----:B------:R-:W4:Y:S04]  /*33b0*/  LDL.LU.64 R230, [R1+0x68] ;  /* 0x0000680001e67983 */ /* 0x000f280000300a00 */
[----:B------:R-:W3:Y:S04]  /*33c0*/  LDL.LU.64 R232, [R1+0x70] ;  /* 0x0000700001e87983 */ /* 0x000ee80000300a00 */
[----:B------:R-:W2:Y:S01]  /*33d0*/  LDL.LU.64 R234, [R1+0x78] ;  /* 0x0000780001ea7983 */ /* 0x000ea20000300a00 */
[----:B------:R-:W-:Y:S01]  /*33e0*/  UMOV UR16, UR52 ;  /* 0x0000003400107c82 */ /* 0x000fe20008000000 */
[----:B------:R-:W-:Y:S01]  /*33f0*/  UMOV UR17, UR53 ;  /* 0x0000003500117c82 */ /* 0x000fe20008000000 */
        /* <DEDUP_REMOVED lines=31> */
[----:B--2---:R0:W-:Y:S04]  /*35f0*/  STL.64 [R1+0x1b8], R234 ;  /* 0x0001b8ea01007387 */ /* 0x0041e80000100a00 */
[----:B---3--:R1:W-:Y:S04]  /*3600*/  STL.64 [R1+0x1b0], R232 ;  /* 0x0001b0e801007387 */ /* 0x0083e80000100a00 */
[----:B----4-:R2:W-:Y:S04]  /*3610*/  STL.64 [R1+0x1a8], R230 ;  /* 0x0001a8e601007387 */ /* 0x0105e80000100a00 */
[----:B------:R3:W-:Y:S01]  /*3620*/  STL.64 [R1+0x1a0], R228 ;  /* 0x0001a0e401007387 */ /* 0x0007e20000100a00 */
[----:B0-----:R-:W-:Y:S01]  /*3630*/  MOV R234, R2 ;  /* 0x0000000200ea7202 */ /* 0x001fe20000000f00 */
[----:B------:R-:W-:-:S02]  /*3640*/  IMAD.MOV.U32 R235, RZ, RZ, R0 ;  /* 0x000000ffffeb7224 */ /* 0x000fc400078e0000 */
[----:B-1----:R-:W-:Y:S02]  /*3650*/  IMAD.MOV.U32 R232, RZ, RZ, R4 ;  /* 0x000000ffffe87224 */ /* 0x002fe400078e0004 */
[----:B------:R-:W-:Y:S02]  /*3660*/  IMAD.MOV.U32 R233, RZ, RZ, R3 ;  /* 0x000000ffffe97224 */ /* 0x000fe400078e0003 */
[----:B--2---:R-:W-:Y:S02]  /*3670*/  IMAD.MOV.U32 R230, RZ, RZ, R8 ;  /* 0x000000ffffe67224 */ /* 0x004fe400078e0008 */
[----:B------:R-:W-:Y:S02]  /*3680*/  IMAD.MOV.U32 R231, RZ, RZ, R5 ;  /* 0x000000ffffe77224 */ /* 0x000fe400078e0005 */
[----:B---3--:R-:W-:Y:S02]  /*3690*/  IMAD.MOV.U32 R228, RZ, RZ, R10 ;  /* 0x000000ffffe47224 */ /* 0x008fe400078e000a */
[----:B------:R-:W-:Y:S01]  /*36a0*/  IMAD.MOV.U32 R229, RZ, RZ, R9 ;  /* 0x000000ffffe57224 */ /* 0x000fe200078e0009 */
[----:B------:R-:W-:-:S05]  /*36b0*/  WARPGROUP.DEPBAR.LE gsb0, 0x0 ;  /* 0x00008000000079c5 */ /* 0x000fca0000010000 */
[----:B------:R-:W-:-:S06]  /*36c0*/  WARPGROUP.ARRIVE ;  /* 0x00000000000079c5 */ /* 0x000fcc0000000000 */
[----:B------:R-:W-:Y:S01]  /*36d0*/  HGMMA.64x16x16.F32.BF16 R228, gdesc[UR8], R228, gsb0 ;  /* 0x0020000008e479f0 */ /* 0x000fe200080018e4 */
[----:B------:R-:W-:Y:S04]  /*36e0*/  STL.64 [R1+0x188], R226 ;  /* 0x000188e201007387 */ /* 0x000fe80000100a00 */
[----:B------:R-:W-:Y:S01]  /*36f0*/  STL.64 [R1+0x180], R224 ;  /* 0x000180e001007387 */ /* 0x000fe20000100a00 */
[----:B------:R-:W-:-:S03]  /*3700*/  WARPGROUP.DEPBAR.LE gsb0, 0x0 ;  /* 0x00008000000079c5 */ /* 0x000fc60000010000 */
[----:B------:R-:W-:Y:S04]  /*3710*/  STL.64 [R1+0x40], R228 ;  /* 0x000040e401007387 */ /* 0x000fe80000100a00 */
[----:B------:R-:W-:Y:S04]  /*3720*/  STL.64 [R1+0x48], R230 ;  /* 0x000048e601007387 */ /* 0x000fe80000100a00 */
[----:B------:R-:W-:Y:S04]  /*3730*/  STL.64 [R1+0x50], R232 ;  /* 0x000050e801007387 */ /* 0x000fe80000100a00 */
[----:B------:R0:W-:Y:S04]  /*3740*/  STL.64 [R1+0x58], R234 ;  /* 0x000058ea01007387 */ /* 0x0001e80000100a00 */
[----:B0-----:R-:W2:Y:S04]  /*3750*/  LDL.LU.64 R234, [R1+0x1b8] ;  /* 0x0001b80001ea7983 */ /* 0x001ea80000300a00 */
[----:B------:R-:W2:Y:S04]  /*3760*/  LDL.LU.64 R232, [R1+0x1b0] ;  /* 0x0001b00001e87983 */ /* 0x000ea80000300a00 */
[----:B------:R-:W2:Y:S04]  /*3770*/  LDL.LU.64 R230, [R1+0x1a8] ;  /* 0x0001a80001e67983 */ /* 0x000ea80000300a00 */
[----:B------:R-:W2:Y:S01]  /*3780*/  LDL.LU.64 R228, [R1+0x1a0] ;  /* 0x0001a00001e47983 */ /* 0x000ea20000300a00 */
[----:B------:R-:W-:-:S02]  /*3790*/  UIADD3 UR7, UR6, 0x4, URZ ;  /* 0x0000000406077890 */ /* 0x000fc4000fffe03f */
[----:B------:R-:W-:Y:S01]  /*37a0*/  UIADD3 UR12, UR4, 0x4, URZ ;  /* 0x00000004040c7890 */ /* 0x000fe2000fffe03f */
[----:B------:R-:W-:Y:S01]  /*37b0*/  UMOV UR9, 0x40000040 ;  /* 0x4000004000097882 */ /* 0x000fe20000000000 */
[----:B------:R-:W-:-:S03]  /*37c0*/  UMOV UR11, 0x40000040 ;  /* 0x40000040000b7882 */ /* 0x000fc60000000000 */
[----:B------:R-:W-:Y:S02]  /*37d0*/  UMOV UR8, UR7 ;  /* 0x0000000700087c82 */ /* 0x000fe40008000000 */
[----:B------:R-:W-:Y:S01]  /*37e0*/  UMOV UR10, UR12 ;  /* 0x0000000c000a7c82 */ /* 0x000fe20008000000 */
[----:B--2---:R-:W-:-:S06]  /*37f0*/  WARPGROUP.ARRIVE ;  /* 0x00000000000079c5 */ /* 0x004fcc0000000000 */
[----:B------:R-:W-:Y:S03]  /*3800*/  HGMMA.64x16x16.F32.BF16 R228, gdesc[UR8], R228, gsb0 ;  /* 0x0020000008e479f0 */ /* 0x000fe600080018e4 */
[----:B------:R-:W-:Y:S02]  /*3810*/  WARPGROUP.DEPBAR.LE gsb0, 0x0 ;  /* 0x00008000000079c5 */ /* 0x000fe40000010000 */
[----:B------:R-:W-:Y:S02]  /*3820*/  IMAD.MOV.U32 R10, RZ, RZ, R230 ;  /* 0x000000ffff0a7224 */ /* 0x000fe400078e00e6 */
[----:B------:R-:W-:Y:S02]  /*3830*/  IMAD.MOV.U32 R9, RZ, RZ, R231 ;  /* 0x000000ffff097224 */ /* 0x000fe400078e00e7 */
[----:B------:R-:W-:Y:S01]  /*3840*/  IMAD.MOV.U32 R12, RZ, RZ, R228 ;  /* 0x000000ffff0c7224 */ /* 0x000fe200078e00e4 */
[----:B------:R-:W2:Y:S01]  /*3850*/  LDL.LU.64 R230, [R1+0x198] ;  /* 0x0001980001e67983 */ /* 0x000ea20000300a00 */
[----:B------:R-:W-:-:S03]  /*3860*/  IMAD.MOV.U32 R11, RZ, RZ, R229 ;  /* 0x000000ffff0b7224 */ /* 0x000fc600078e00e5 */
[----:B------:R-:W2:Y:S04]  /*3870*/  LDL.LU.64 R228, [R1+0x190] ;  /* 0x0001900001e47983 */ /* 0x000ea80000300a00 */
[----:B------:R-:W2:Y:S04]  /*3880*/  LDL.LU.64 R226, [R1+0x188] ;  /* 0x0001880001e27983 */ /* 0x000ea80000300a00 */
[----:B------:R-:W2:Y:S01]  /*3890*/  LDL.LU.64 R224, [R1+0x180] ;  /* 0x0001800001e07983 */ /* 0x000ea20000300a00 */
[----:B------:R-:W-:Y:S01]  /*38a0*/  UIADD3 UR13, UR4, 0x84, URZ ;  /* 0x00000084040d7890 */ /* 0x000fe2000fffe03f */
[----:B------:R-:W-:Y:S01]  /*38b0*/  UMOV UR16, UR8 ;  /* 0x0000000800107c82 */ /* 0x000fe20008000000 */
[----:B------:R-:W-:Y:S01]  /*38c0*/  UMOV UR17, UR9 ;  /* 0x0000000900117c82 */ /* 0x000fe20008000000 */
[----:B------:R-:W-:-:S04]  /*38d0*/  UMOV UR19, 0x40000040 ;  /* 0x4000004000137882 */ /* 0x000fc80000000000 */
[----:B------:R-:W-:Y:S01]  /*38e0*/  UMOV UR18, UR13 ;  /* 0x0000000d00127c82 */ /* 0x000fe20008000000 */
[----:B------:R-:W-:Y:S02]  /*38f0*/  IMAD.MOV.U32 R5, RZ, RZ, R232 ;  /* 0x000000ffff057224 */ /* 0x000fe400078e00e8 */
[----:B------:R-:W-:Y:S02]  /*3900*/  IMAD.MOV.U32 R4, RZ, RZ, R233 ;  /* 0x000000ffff047224 */ /* 0x000fe400078e00e9 */
[----:B------:R-:W-:Y:S02]  /*3910*/  IMAD.MOV.U32 R3, RZ, RZ, R234 ;  /* 0x000000ffff037224 */ /* 0x000fe400078e00ea */
[----:B------:R-:W-:Y:S01]  /*3920*/  IMAD.MOV.U32 R0, RZ, RZ, R235 ;  /* 0x000000ffff007224 */ /* 0x000fe200078e00eb */
[----:B--2---:R-:W-:-:S06]  /*3930*/  WARPGROUP.ARRIVE ;  /* 0x00000000000079c5 */ /* 0x004fcc0000000000 */
[----:B------:R-:W-:Y:S03]  /*3940*/  HGMMA.64x16x16.F32.BF16 R224, gdesc[UR16], R224, gsb0 ;  /* 0x0020000010e079f0 */ /* 0x000fe600080018e0 */
        /* <DEDUP_REMOVED lines=12> */
[----:B------:R-:W2:Y:S01]  /*3a10*/  LDL.LU.64 R224, [R1+0x160] ;  /* 0x0001600001e07983 */ /* 0x000ea20000300a00 */
[----:B------:R-:W-:Y:S01]  /*3a20*/  UIADD3 UR7, UR4, 0x104, URZ ;  /* 0x0000010404077890 */ /* 0x000fe2000fffe03f */
[----:B------:R-:W-:Y:S01]  /*3a30*/  UMOV UR12, UR8 ;  /* 0x00000008000c7c82 */ /* 0x000fe20008000000 */
[----:B------:R-:W-:Y:S01]  /*3a40*/  UMOV UR13, UR9 ;  /* 0x00000009000d7c82 */ /* 0x000fe20008000000 */
[----:B------:R-:W-:-:S04]  /*3a50*/  UMOV UR15, 0x40000040 ;  /* 0x40000040000f7882 */ /* 0x000fc80000000000 */
[----:B------:R-:W-:Y:S01]  /*3a60*/  UMOV UR14, UR7 ;  /* 0x00000007000e7c82 */ /* 0x000fe20008000000 */
[----:B------:R-:W-:Y:S01]  /*3a70*/  UIADD3 UR58, UR4, 0x184, URZ ;  /* 0x00000184043a7890 */ /* 0x000fe2000fffe03f */
[----:B------:R-:W-:Y:S01]  /*3a80*/  UMOV UR56, UR8 ;  /* 0x0000000800387c82 */ /* 0x000fe20008000000 */
[----:B------:R-:W-:Y:S01]  /*3a90*/  UMOV UR57, UR9 ;  /* 0x0000000900397c82 */ /* 0x000fe20008000000 */
[----:B------:R-:W-:Y:S01]  /*3aa0*/  UMOV UR59, 0x40000040 ;  /* 0x40000040003b7882 */ /* 0x000fe20000000000 */
        /* <DEDUP_REMOVED lines=8> */
[----:B------:R-:W-:Y:S01]  /*3b30*/  UMOV UR16, UR14 ;  /* 0x0000000e00107c82 */ /* 0x000fe20008000000 */
[----:B------:R-:W-:Y:S01]  /*3b40*/  UMOV UR17, UR15 ;  /* 0x0000000f00117c82 */ /* 0x000fe20008000000 */
[----:B--2---:R-:W-:-:S06]  /*3b50*/  WARPGROUP.ARRIVE ;  /* 0x00000000000079c5 */ /* 0x004fcc0000000000 */
        /* <DEDUP_REMOVED lines=122> */
[----:B------:R0:W-:Y:S04]  /*4300*/  STL.64 [R1+0x100], R230 ;  /* 0x000100e601007387 */ /* 0x0001e80000100a00 */
[----:B------:R1:W-:Y:S04]  /*4310*/  STL.64 [R1+0xf8], R228 ;  /* 0x0000f8e401007387 */ /* 0x0003e80000100a00 */
[----:B------:R2:W-:Y:S01]  /*4320*/  STL.64 [R1+0xf0], R226 ;  /* 0x0000f0e201007387 */ /* 0x0005e20000100a00 */
[----:B0-----:R-:W-:Y:S01]  /*4330*/  IMAD.MOV.U32 R230, RZ, RZ, R15 ;  /* 0x000000ffffe67224 */ /* 0x001fe200078e000f */
[----:B------:R-:W-:-:S02]  /*4340*/  WARPGROUP.DEPBAR.LE gsb0, 0x0 ;  /* 0x00008000000079c5 */ /* 0x000fc40000010000 */
[----:B------:R-:W-:-:S06]  /*4350*/  WARPGROUP.ARRIVE ;  /* 0x00000000000079c5 */ /* 0x000fcc0000000000 */
[----:B------:R-:W-:Y:S01]  /*4360*/  HGMMA.64x16x16.F32.BF16 R152, gdesc[UR12], R152, gsb0 ;  /* 0x002000000c9879f0 */ /* 0x000fe20008001898 */
[----:B------:R-:W-:Y:S01]  /*4370*/  IMAD.MOV.U32 R231, RZ, RZ, R14 ;  /* 0x000000ffffe77224 */ /* 0x000fe200078e000e */
[----:B------:R0:W-:Y:S01]  /*4380*/  STL.64 [R1+0xe8], R224 ;  /* 0x0000e8e001007387 */ /* 0x0001e20000100a00 */
[----:B-1----:R-:W-:Y:S02]  /*4390*/  IMAD.MOV.U32 R228, RZ, RZ, R233 ;  /* 0x000000ffffe47224 */ /* 0x002fe400078e00e9 */
[----:B------:R-:W-:Y:S02]  /*43a0*/  IMAD.MOV.U32 R229, RZ, RZ, R232 ;  /* 0x000000ffffe57224 */ /* 0x000fe400078e00e8 */
[----:B--2---:R-:W-:Y:S02]  /*43b0*/  IMAD.MOV.U32 R226, RZ, RZ, R235 ;  /* 0x000000ffffe27224 */ /* 0x004fe400078e00eb */
[----:B------:R-:W-:Y:S02]  /*43c0*/  IMAD.MOV.U32 R227, RZ, RZ, R234 ;  /* 0x000000ffffe37224 */ /* 0x000fe400078e00ea */
[----:B0-----:R-:W-:-:S02]  /*43d0*/  IMAD.MOV.U32 R224, RZ, RZ, R8 ;  /* 0x000000ffffe07224 */ /* 0x001fc400078e0008 */
[----:B------:R0:W5:Y:S01]  /*43e0*/  LDL.LU R8, [R1+0x15c] ;  /* 0x00015c0001087983 */ /* 0x0001620000300800 */
[----:B------:R-:W-:-:S03]  /*43f0*/  IMAD.MOV.U32 R225, RZ, RZ, R2 ;  /* 0x000000ffffe17224 */ /* 0x000fc600078e0002 */
[----:B------:R0:W5:Y:S04]  /*4400*/  LDL.LU R2, [R1+0x158] ;  /* 0x0001580001027983 */ /* 0x0001680000300800 */
[----:B------:R1:W-:Y:S04]  /*4410*/  STL.64 [R1+0x120], R230 ;  /* 0x000120e601007387 */ /* 0x0003e80000100a00 */
[----:B------:R2:W-:Y:S04]  /*4420*/  STL.64 [R1+0x118], R228 ;  /* 0x000118e401007387 */ /* 0x0005e80000100a00 */
[----:B------:R3:W-:Y:S01]  /*4430*/  STL.64 [R1+0x110], R226 ;  /* 0x000110e201007387 */ /* 0x0007e20000100a00 */
[----:B-1----:R-:W-:-:S02]  /*4440*/  IMAD.MOV.U32 R230, RZ, RZ, R3 ;  /* 0x000000ffffe67224 */ /* 0x002fc400078e0003 */
[----:B------:R-:W-:Y:S01]  /*4450*/  IMAD.MOV.U32 R231, RZ, RZ, R0 ;  /* 0x000000ffffe77224 */ /* 0x000fe200078e0000 */
[----:B------:R1:W-:Y:S01]  /*4460*/  STL.64 [R1+0x108], R224 ;  /* 0x000108e001007387 */ /* 0x0003e20000100a00 */
[----:B--2---:R-:W-:Y:S02]  /*4470*/  IMAD.MOV.U32 R228, RZ, RZ, R5 ;  /* 0x000000ffffe47224 */ /* 0x004fe400078e0005 */
[----:B------:R-:W-:Y:S01]  /*4480*/  IMAD.MOV.U32 R229, RZ, RZ, R4 ;  /* 0x000000ffffe57224 */ /* 0x000fe200078e0004 */
[----:B---3--:R-:W-:Y:S01]  /*4490*/  MOV R226, R10 ;  /* 0x0000000a00e27202 */ /* 0x008fe20000000f00 */
[----:B------:R-:W-:Y:S01]  /*44a0*/  IMAD.MOV.U32 R227, RZ, RZ, R9 ;  /* 0x000000ffffe37224 */ /* 0x000fe200078e0009 */
[----:B------:R-:W-:Y:S01]  /*44b0*/  STL.64 [R1+0x140], R230 ;  /* 0x000140e601007387 */ /* 0x000fe20000100a00 */
[----:B-1----:R-:W-:Y:S02]  /*44c0*/  IMAD.MOV.U32 R224, RZ, RZ, R12 ;  /* 0x000000ffffe07224 */ /* 0x002fe400078e000c */
[----:B------:R-:W-:Y:S01]  /*44d0*/  IMAD.MOV.U32 R225, RZ, RZ, R11 ;  /* 0x000000ffffe17224 */ /* 0x000fe200078e000b */
[----:B------:R-:W-:Y:S04]  /*44e0*/  STL.64 [R1+0x138], R228 ;  /* 0x000138e401007387 */ /* 0x000fe80000100a00 */
[----:B------:R-:W-:Y:S04]  /*44f0*/  STL.64 [R1+0x130], R226 ;  /* 0x000130e201007387 */ /* 0x000fe80000100a00 */
[----:B------:R1:W-:Y:S01]  /*4500*/  STL.64 [R1+0x128], R224 ;  /* 0x000128e001007387 */ /* 0x0003e20000100a00 */
[----:B------:R-:W-:-:S02]  /*4510*/  WARPGROUP.DEPBAR.LE gsb0, 0x0 ;  /* 0x00008000000079c5 */ /* 0x000fc40000010000 */
[----:B------:R-:W-:Y:S01]  /*4520*/  WARPGROUP.ARRIVE ;  /* 0x00000000000079c5 */ /* 0x000fe20000000000 */
[----:B-1----:R-:W2:Y:S04]  /*4530*/  LDL.LU.64 R224, [R1+0x40] ;  /* 0x0000400001e07983 */ /* 0x002ea80000300a00 */
[----:B------:R-:W2:Y:S04]  /*4540*/  LDL.LU.64 R226, [R1+0x48] ;  /* 0x0000480001e27983 */ /* 0x000ea80000300a00 */
[----:B------:R-:W2:Y:S04]  /*4550*/  LDL.LU.64 R228, [R1+0x50] ;  /* 0x0000500001e47983 */ /* 0x000ea80000300a00 */
[----:B------:R-:W2:Y:S01]  /*4560*/  LDL.LU.64 R230, [R1+0x58] ;  /* 0x0000580001e67983 */ /* 0x000ea20000300a00 */
[----:B------:R-:W-:Y:S01]  /*4570*/  UMOV UR20, UR24 ;  /* 0x0000001800147c82 */ /* 0x000fe20008000000 */
[----:B------:R-:W-:Y:S01]  /*4580*/  UMOV UR21, UR25 ;  /* 0x0000001900157c82 */ /* 0x000fe20008000000 */
[----:B------:R-:W-:Y:S01]  /*4590*/  UMOV UR22, UR38 ;  /* 0x0000002600167c82 */ /* 0x000fe20008000000 */
[----:B------:R-:W-:-:S02]  /*45a0*/  UMOV UR23, UR39 ;  /* 0x0000002700177c82 */ /* 0x000fc40008000000 */
        /* <DEDUP_REMOVED lines=32> */
[----:B--2---:R-:W-:-:S06]  /*47b0*/  WARPGROUP.ARRIVE ;  /* 0x00000000000079c5 */ /* 0x004fcc0000000000 */
[----:B------:R-:W-:Y:S01]  /*47c0*/  HGMMA.64x16x16.F32.BF16 R224, gdesc[UR52], R224, gsb0 ;  /* 0x0020000034e079f0 */ /* 0x000fe200080018e0 */
[----:B------:R-:W-:Y:S02]  /*47d0*/  IMAD.MOV.U32 R10, RZ, RZ, R18 ;  /* 0x000000ffff0a7224 */ /* 0x000fe400078e0012 */
[----:B------:R-:W-:Y:S02]  /*47e0*/  IMAD.MOV.U32 R9, RZ, RZ, R19 ;  /* 0x000000ffff097224 */ /* 0x000fe400078e0013 */
[----:B------:R-:W-:Y:S01]  /*47f0*/  IMAD.MOV.U32 R12, RZ, RZ, R16 ;  /* 0x000000ffff0c7224 */ /* 0x000fe200078e0010 */
[----:B------:R0:W5:Y:S01]  /*4800*/  LDL.LU.64 R18, [R1+0x150] ;  /* 0x0001500001127983 */ /* 0x0001620000300a00 */
[----:B------:R-:W-:Y:S02]  /*4810*/  IMAD.MOV.U32 R11, RZ, RZ, R17 ;  /* 0x000000ffff0b7224 */ /* 0x000fe400078e0011 */
[----:B------:R-:W-:Y:S01]  /*4820*/  IMAD.MOV.U32 R5, RZ, RZ, R20 ;  /* 0x000000ffff057224 */ /* 0x000fe200078e0014 */
[----:B------:R0:W5:Y:S01]  /*4830*/  LDL.LU.64 R16, [R1+0x148] ;  /* 0x0001480001107983 */ /* 0x0001620000300a00 */
[----:B------:R-:W-:-:S02]  /*4840*/  IMAD.MOV.U32 R4, RZ, RZ, R21 ;  /* 0x000000ffff047224 */ /* 0x000fc400078e0015 */
[----:B------:R-:W-:Y:S02]  /*4850*/  IMAD.MOV.U32 R3, RZ, RZ, R22 ;  /* 0x000000ffff037224 */ /* 0x000fe400078e0016 */
[----:B------:R-:W-:Y:S01]  /*4860*/  IMAD.MOV.U32 R0, RZ, RZ, R23 ;  /* 0x000000ffff007224 */ /* 0x000fe200078e0017 */
[----:B------:R-:W-:Y:S02]  /*4870*/  WARPGROUP.DEPBAR.LE gsb0, 0x0 ;  /* 0x00008000000079c5 */ /* 0x000fe40000010000 */
[----:B------:R-:W-:Y:S02]  /*4880*/  IMAD.MOV.U32 R15, RZ, RZ, R230 ;  /* 0x000000ffff0f7224 */ /* 0x000fe400078e00e6 */
[----:B------:R-:W-:Y:S02]  /*4890*/  IMAD.MOV.U32 R14, RZ, RZ, R231 ;  /* 0x000000ffff0e7224 */ /* 0x000fe400078e00e7 */
[----:B------:R-:W-:Y:S01]  /*48a0*/  IMAD.MOV.U32 R21, RZ, RZ, R228 ;  /* 0x000000ffff157224 */ /* 0x000fe200078e00e4 */
[----:B------:R-:W2:Y:S01]  /*48b0*/  LDL.LU.64 R230, [R1+0x140] ;  /* 0x0001400001e67983 */ /* 0x000ea20000300a00 */
[----:B------:R-:W-:Y:S01]  /*48c0*/  IMAD.MOV.U32 R20, RZ, RZ, R229 ;  /* 0x000000ffff147224 */ /* 0x000fe200078e00e5 */
[----:B------:R-:W-:Y:S01]  /*48d0*/  MOV R233, R224 ;  /* 0x000000e000e97202 */ /* 0x000fe20000000f00 */
[----:B------:R-:W-:Y:S01]  /*48e0*/  IMAD.MOV.U32 R23, RZ, RZ, R226 ;  /* 0x000000ffff177224 */ /* 0x000fe200078e00e2 */
[----:B------:R-:W2:Y:S01]  /*48f0*/  LDL.LU.64 R228, [R1+0x138] ;  /* 0x0001380001e47983 */ /* 0x000ea20000300a00 */
[----:B------:R-:W-:-:S02]  /*4900*/  IMAD.MOV.U32 R22, RZ, RZ, R227 ;  /* 0x000000ffff167224 */ /* 0x000fc400078e00e3 */
[----:B------:R-:W-:Y:S01]  /*4910*/  IMAD.MOV.U32 R232, RZ, RZ, R225 ;  /* 0x000000ffffe87224 */ /* 0x000fe200078e00e1 */
[----:B------:R-:W2:Y:S04]  /*4920*/  LDL.LU.64 R226, [R1+0x130] ;  /* 0x0001300001e27983 */ /* 0x000ea80000300a00 */
[----:B------:R-:W2:Y:S01]  /*4930*/  LDL.LU.64 R224, [R1+0x128] ;  /* 0x0001280001e07983 */ /* 0x000ea20000300a00 */
[----:B------:R-:W-:Y:S02]  /*4940*/  UIADD3 UR7, UR6, 0x6, URZ ;  /* 0x0000000606077890 */ /* 0x000fe4000fffe03f */
        /* <DEDUP_REMOVED lines=8> */
[----:B------:R-:W-:Y:S04]  /*49d0*/  STL.64 [R1+0x60], R224 ;  /* 0x000060e001007387 */ /* 0x000fe80000100a00 */
[----:B------:R-:W-:Y:S04]  /*49e0*/  STL.64 [R1+0x68], R226 ;  /* 0x000068e201007387 */ /* 0x000fe80000100a00 */
[----:B------:R-:W-:Y:S04]  /*49f0*/  STL.64 [R1+0x70], R228 ;  /* 0x000070e401007387 */ /* 0x000fe80000100a00 */
[----:B------:R1:W-:Y:S04]  /*4a00*/  STL.64 [R1+0x78], R230 ;  /* 0x000078e601007387 */ /* 0x0003e80000100a00 */
[----:B-1----:R-:W2:Y:S04]  /*4a10*/  LDL.LU.64 R230, [R1+0x120] ;  /* 0x0001200001e67983 */ /* 0x002ea80000300a00 */
        /* <DEDUP_REMOVED lines=97> */
[----:B------:R-:W-:Y:S02]  /*5030*/  UIADD3 UR54, UR4, 0x706, URZ ;  /* 0x0000070604367890 */ /* 0x000fe4000fffe03f */
[----:B------:R-:W-:Y:S01]  /*5040*/  UIADD3 UR13, UR6, 0x406, URZ ;  /* 0x00000406060d7890 */ /* 0x000fe2000fffe03f */
[----:B------:R-:W-:Y:S01]  /*5050*/  UMOV UR4, UR8 ;  /* 0x0000000800047c82 */ /* 0x000fe20008000000 */
[----:B------:R-:W-:Y:S01]  /*5060*/  UMOV UR5, UR9 ;  /* 0x0000000900057c82 */ /* 0x000fe20008000000 */
[----:B------:R-:W-:Y:S01]  /*5070*/  UMOV UR6, UR12 ;  /* 0x0000000c00067c82 */ /* 0x000fe20008000000 */
[----:B------:R-:W-:Y:S01]  /*5080*/  UMOV UR7, 0x40000040 ;  /* 0x4000004000077882 */ /* 0x000fe20000000000 */
[----:B------:R-:W-:-:S02]  /*5090*/  WARPGROUP.DEPBAR.LE gsb0, 0x0 ;  /* 0x00008000000079c5 */ /* 0x000fc40000010000 */
[----:B------:R-:W-:-:S06]  /*50a0*/  WARPGROUP.ARRIVE ;  /* 0x00000000000079c5 */ /* 0x000fcc0000000000 */
[----:B------:R-:W-:Y:S01]  /*50b0*/  HGMMA.64x16x16.F32.BF16 R48, gdesc[UR4], R48, gsb0 ;  /* 0x00200000043079f0 */ /* 0x000fe20008001830 */
[----:B------:R-:W-:Y:S01]  /*50c0*/  UMOV UR61, UR55 ;  /* 0x00000037003d7c82 */ /* 0x000fe20008000000 */
[----:B------:R-:W-:Y:S01]  /*50d0*/  UMOV UR52, UR8 ;  /* 0x0000000800347c82 */ /* 0x000fe20008000000 */
[----:B------:R-:W-:Y:S01]  /*50e0*/  UMOV UR53, UR9 ;  /* 0x0000000900357c82 */ /* 0x000fe20008000000 */
[----:B------:R-:W-:Y:S01]  /*50f0*/  UMOV UR55, 0x40000040 ;  /* 0x4000004000377882 */ /* 0x000fe20000000000 */
[----:B------:R-:W-:Y:S02]  /*5100*/  WARPGROUP.DEPBAR.LE gsb0, 0x0 ;  /* 0x00008000000079c5 */ /* 0x000fe40000010000 */
[----:B------:R-:W-:-:S06]  /*5110*/  WARPGROUP.ARRIVE ;  /* 0x00000000000079c5 */ /* 0x000fcc0000000000 */
[----:B------:R-:W-:Y:S01]  /*5120*/  HGMMA.64x16x16.F32.BF16 R32, gdesc[UR52], R32, gsb0 ;  /* 0x00200000342079f0 */ /* 0x000fe20008001820 */
[----:B------:R-:W-:Y:S01]  /*5130*/  UMOV UR52, UR13 ;  /* 0x0000000d00347c82 */ /* 0x000fe20008000000 */
[----:B------:R-:W-:Y:S01]  /*5140*/  UMOV UR53, 0x40000040 ;  /* 0x4000004000357882 */ /* 0x000fe20000000000 */
        /* <DEDUP_REMOVED lines=61> */
[----:B------:R2:W-:Y:S01]  /*5520*/  STL.64 [R1+0xb8], R228 ;  /* 0x0000b8e401007387 */ /* 0x0005e20000100a00 */
[----:B------:R-:W-:Y:S02]  /*5530*/  WARPGROUP.DEPBAR.LE gsb0, 0x0 ;  /* 0x00008000000079c5 */ /* 0x000fe40000010000 */
[----:B------:R-:W-:-:S06]  /*5540*/  WARPGROUP.ARRIVE ;  /* 0x00000000000079c5 */ /* 0x000fcc0000000000 */
[----:B------:R-:W-:Y:S01]  /*5550*/  HGMMA.64x16x16.F32.BF16 R216, gdesc[UR56], R216, gsb0 ;  /* 0x0020000038d879f0 */ /* 0x000fe200080018d8 */
[----:B-1----:R-:W-:Y:S02]  /*5560*/  IMAD.MOV.U32 R230, RZ, RZ, R23 ;  /* 0x000000ffffe67224 */ /* 0x002fe400078e0017 */
[----:B------:R-:W-:Y:S02]  /*5570*/  IMAD.MOV.U32 R231, RZ, RZ, R22 ;  /* 0x000000ffffe77224 */ /* 0x000fe400078e0016 */
[----:B--2---:R-:W-:Y:S02]  /*5580*/  IMAD.MOV.U32 R228, RZ, RZ, R233 ;  /* 0x000000ffffe47224 */ /* 0x004fe400078e00e9 */
[----:B------:R-:W-:Y:S01]  /*5590*/  IMAD.MOV.U32 R229, RZ, RZ, R232 ;  /* 0x000000ffffe57224 */ /* 0x000fe200078e00e8 */
[----:B------:R1:W-:Y:S04]  /*55a0*/  STL.64 [R1+0xe0], R230 ;  /* 0x0000e0e601007387 */ /* 0x0003e80000100a00 */
[----:B------:R2:W-:Y:S04]  /*55b0*/  STL.64 [R1+0xd8], R228 ;  /* 0x0000d8e401007387 */ /* 0x0005e80000100a00 */
[----:B------:R3:W-:Y:S04]  /*55c0*/  STL.64 [R1+0xd0], R226 ;  /* 0x0000d0e201007387 */ /* 0x0007e80000100a00 */
[----:B------:R4:W-:Y:S01]  /*55d0*/  STL.64 [R1+0xc8], R224 ;  /* 0x0000c8e001007387 */ /* 0x0009e20000100a00 */
[----:B-1----:R-:W-:-:S02]  /*55e0*/  IMAD.MOV.U32 R230, RZ, RZ, R3 ;  /* 0x000000ffffe67224 */ /* 0x002fc400078e0003 */
[----:B------:R-:W-:Y:S02]  /*55f0*/  IMAD.MOV.U32 R231, RZ, RZ, R0 ;  /* 0x000000ffffe77224 */ /* 0x000fe400078e0000 */
[----:B--2---:R-:W-:Y:S02]  /*5600*/  IMAD.MOV.U32 R228, RZ, RZ, R5 ;  /* 0x000000ffffe47224 */ /* 0x004fe400078e0005 */
[----:B------:R-:W-:Y:S02]  /*5610*/  IMAD.MOV.U32 R229, RZ, RZ, R4 ;  /* 0x000000ffffe57224 */ /* 0x000fe400078e0004 */
[----:B---3--:R-:W-:Y:S02]  /*5620*/  IMAD.MOV.U32 R226, RZ, RZ, R10 ;  /* 0x000000ffffe27224 */ /* 0x008fe400078e000a */
[----:B------:R-:W-:Y:S02]  /*5630*/  IMAD.MOV.U32 R227, RZ, RZ, R9 ;  /* 0x000000ffffe37224 */ /* 0x000fe400078e0009 */
[----:B----4-:R-:W-:-:S02]  /*5640*/  IMAD.MOV.U32 R224, RZ, RZ, R12 ;  /* 0x000000ffffe07224 */ /* 0x010fc400078e000c */
[----:B------:R-:W-:Y:S01]  /*5650*/  IMAD.MOV.U32 R225, RZ, RZ, R11 ;  /* 0x000000ffffe17224 */ /* 0x000fe200078e000b */
[----:B------:R-:W-:Y:S01]  /*5660*/  UMOV UR54, UR60 ;  /* 0x0000003c00367c82 */ /* 0x000fe20008000000 */
[----:B------:R-:W-:Y:S01]  /*5670*/  UMOV UR55, UR61 ;  /* 0x0000003d00377c82 */ /* 0x000fe20008000000 */
[----:B------:R-:W-:-:S03]  /*5680*/  WARPGROUP.DEPBAR.LE gsb0, 0x0 ;  /* 0x00008000000079c5 */ /* 0x000fc60000010000 */
[----:B------:R-:W-:-:S06]  /*5690*/  WARPGROUP.ARRIVE ;  /* 0x00000000000079c5 */ /* 0x000fcc0000000000 */
[----:B------:R-:W-:Y:S03]  /*56a0*/  HGMMA.64x16x16.F32.BF16 R224, gdesc[UR52], R224, gsb0 ;  /* 0x0020000034e079f0 */ /* 0x000fe600080018e0 */
[----:B------:R-:W-:Y:S02]  /*56b0*/  WARPGROUP.DEPBAR.LE gsb0, 0x0 ;  /* 0x00008000000079c5 */ /* 0x000fe40000010000 */
[----:B------:R-:W-:Y:S04]  /*56c0*/  STL.64 [R1], R224 ;  /* 0x000000e001007387 */ /* 0x000fe80000100a00 */
[----:B------:R-:W-:Y:S04]  /*56d0*/  STL.64 [R1+0x8], R226 ;  /* 0x000008e201007387 */ /* 0x000fe80000100a00 */
[----:B------:R-:W-:Y:S04]  /*56e0*/  STL.64 [R1+0x10], R228 ;  /* 0x000010e401007387 */ /* 0x000fe80000100a00 */
[----:B------:R1:W-:Y:S04]  /*56f0*/  STL.64 [R1+0x18], R230 ;  /* 0x000018e601007387 */ /* 0x0003e80000100a00 */
[----:B-1----:R-:W2:Y:S04]  /*5700*/  LDL.LU.64 R230, [R1+0xe0] ;  /* 0x0000e00001e67983 */ /* 0x002ea80000300a00 */
[----:B------:R-:W2:Y:S01]  /*5710*/  LDL.LU.64 R228, [R1+0xd8] ;  /* 0x0000d80001e47983 */ /* 0x000ea20000300a00 */
[----:B------:R-:W-:Y:S01]  /*5720*/  IMAD.MOV.U32 R232, RZ, RZ, R21 ;  /* 0x000000ffffe87224 */ /* 0x000fe200078e0015 */
[----:B------:R-:W-:Y:S01]  /*5730*/  MOV R234, R15 ;  /* 0x0000000f00ea7202 */ /* 0x000fe20000000f00 */
[----:B------:R-:W-:-:S02]  /*5740*/  IMAD.MOV.U32 R233, RZ, RZ, R20 ;  /* 0x000000ffffe97224 */ /* 0x000fc400078e0014 */
[----:B------:R-:W-:Y:S01]  /*5750*/  IMAD.MOV.U32 R235, RZ, RZ, R14 ;  /* 0x000000ffffeb7224 */ /* 0x000fe200078e000e */
[----:B------:R-:W-:Y:S01]  /*5760*/  UMOV UR8, UR52 ;  /* 0x0000003400087c82 */ /* 0x000fe20008000000 */
[----:B------:R-:W-:Y:S01]  /*5770*/  UMOV UR9, UR53 ;  /* 0x0000003500097c82 */ /* 0x000fe20008000000 */
[----:B------:R0:W5:Y:S04]  /*5780*/  LDL.LU.64 R226, [R1+0xd0] ;  /* 0x0000d00001e27983 */ /* 0x0001680000300a00 */
[----:B------:R0:W5:Y:S01]  /*5790*/  LDL.LU.64 R224, [R1+0xc8] ;  /* 0x0000c80001e07983 */ /* 0x0001620000300a00 */
[----:B--2---:R-:W-:-:S06]  /*57a0*/  WARPGROUP.ARRIVE ;  /* 0x00000000000079c5 */ /* 0x004fcc0000000000 */
[----:B------:R-:W-:Y:S03]  /*57b0*/  HGMMA.64x16x16.F32.BF16 R228, gdesc[UR8], R228, gsb0 ;  /* 0x0020000008e479f0 */ /* 0x000fe600080018e4 */
[----:B------:R-:W-:Y:S02]  /*57c0*/  WARPGROUP.DEPBAR.LE gsb0, 0x0 ;  /* 0x00008000000079c5 */ /* 0x000fe40000010000 */
[----:B------:R-:W-:Y:S04]  /*57d0*/  STL.64 [R1+0x40], R228 ;  /* 0x000040e401007387 */ /* 0x000fe80000100a00 */
[----:B------:R1:W-:Y:S04]  /*57e0*/  STL.64 [R1+0x48], R230 ;  /* 0x000048e601007387 */ /* 0x0003e80000100a00 */
[----:B------:R0:W-:Y:S04]  /*57f0*/  STL.64 [R1+0x50], R232 ;  /* 0x000050e801007387 */ /* 0x0001e80000100a00 */
[----:B------:R0:W-:Y:S04]  /*5800*/  STL.64 [R1+0x58], R234 ;  /* 0x000058ea01007387 */ /* 0x0001e80000100a00 */
[----:B-1----:R0:W5:Y:S04]  /*5810*/  LDL.LU.64 R230, [R1+0xc0] ;  /* 0x0000c00001e67983 */ /* 0x0021680000300a00 */
[----:B------:R0:W5:Y:S01]  /*5820*/  LDL.LU.64 R228, [R1+0xb8] ;  /* 0x0000b80001e47983 */ /* 0x0001620000300a00 */
[----:B------:R-:W-:Y:S05]  /*5830*/  @!P1 BRA `(.L_x_18) ;  /* 0x0000004400889947 */ /* 0x000fea0003800000 */
[----:B------:R-:W2:Y:S01]  /*5840*/  LDL R0, [R1+0xb0] ;  /* 0x0000b00001007983 */ /* 0x000ea20000100800 */
[----:B------:R-:W-:Y:S02]  /*5850*/  R2UR UR5, R13 ;  /* 0x000000000d0572ca */ /* 0x000fe400000e0000 */
[----:B-----5:R-:W-:-:S11]  /*5860*/  R2UR UR7, R8 ;  /* 0x00000000080772ca */ /* 0x020fd600000e0000 */
[----:B------:R-:W-:Y:S02]  /*5870*/  UIADD3 UR60, UR5, 0x1, URZ ;  /* 0x00000001053c7890 */ /* 0x000fe4000fffe03f */
[----:B------:R-:W-:Y:S02]  /*5880*/  IMAD.U32 R5, RZ, RZ, UR7 ;  /* 0x00000007ff057e24 */ /* 0x000fe4000f8e00ff */
[----:B------:R-:W-:-:S04]  /*5890*/  UISETP.NE.AND UP0, UPT, UR60, 0x3, UPT ;  /* 0x000000033c00788c */ /* 0x000fc8000bf05270 */
[----:B------:R-:W-:Y:S02]  /*58a0*/  USEL UR4, URZ, 0x1, UP0 ;  /* 0x000000013f047887 */ /* 0x000fe40008000000 */
[----:B------:R-:W-:Y:S01]  /*58b0*/  USEL UR60, UR60, URZ, UP0 ;  /* 0x0000003f3c3c7287 */ /* 0x000fe20008000000 */
[----:B--2---:R-:W-:-:S13]  /*58c0*/  R2UR UR6, R0 ;  /* 0x00000000000672ca */ /* 0x004fda00000e0000 */
[----:B------:R-:W-:-:S03]  /*58d0*/  ULOP3.LUT UR6, UR6, UR4, URZ, 0x3c, !UPT ;  /* 0x0000000406067292 */ /* 0x000fc6000f8e3c3f */
[----:B------:R-:W-:Y:S02]  /*58e0*/  UMOV UR4, UR5 ;  /* 0x0000000500047c82 */ /* 0x000fe40008000000 */
[----:B------:R-:W-:Y:S02]  /*58f0*/  IMAD.U32 R0, RZ, RZ, UR4 ;  /* 0x00000004ff007e24 */ /* 0x000fe4000f8e00ff */
[----:B------:R-:W-:-:S07]  /*5900*/  IMAD.U32 R3, RZ, RZ, UR6 ;  /* 0x00000006ff037e24 */ /* 0x000fce000f8e00ff */
.L_x_25:
[----:B------:R-:W-:Y:S05]  /*5910*/  @!P0 BRA `(.L_x_19) ;  /* 0x0000000000048947 */ /* 0x000fea0003800000 */
[----:B------:R-:W-:Y:S01]  /*5920*/  BPT.TRAP 0x1 ;  /* 0x000000040000795c */ /* 0x000fe20000300000 */
.L_x_19:
[----:B------:R-:W-:Y:S02]  /*5930*/  R2UR UR4, R17 ;  /* 0x00000000110472ca */ /* 0x000fe400000e0000 */
[----:B------:R-:W-:-:S11]  /*5940*/  R2UR UR5, R3 ;  /* 0x00000000030572ca */ /* 0x000fd600000e0000 */
[----:B------:R-:W-:Y:S02]  /*5950*/  ULEA UR4, UR60, UR4, 0x3 ;  /* 0x000000043c047291 */ /* 0x000fe4000f8e183f */
[----:B------:R-:W-:-:S05]  /*5960*/  IMAD.U32 R4, RZ, RZ, UR5 ;  /* 0x00000005ff047e24 */ /* 0x000fca000f8e00ff */
[----:B------:R-:W-:-:S04]  /*5970*/  SHF.L.U32 R4, R4, 0x1f, RZ ;  /* 0x0000001f04047819 */ /* 0x000fc800000006ff */
[----:B------:R1:W2:Y:S01]  /*5980*/  SYNCS.PHASECHK.TRANS64.TRYWAIT P1, [UR4], R4 ;  /* 0x00000004ff0075a7 */ /* 0x0002a20008020144 */
[----:B------:R-:W-:Y:S05]  /*5990*/  @!P0 BRA `(.L_x_20) ;  /* 0x0000000000048947 */ /* 0x000fea0003800000 */
[----:B------:R-:W-:Y:S01]  /*59a0*/  BPT.TRAP 0x1 ;  /* 0x000000040000795c */ /* 0x000fe20000300000 */
.L_x_20:
[----:B--2---:R-:W-:Y:S05]  /*59b0*/  @P1 BRA `(.L_x_21) ;  /* 0x0000000000081947 */ /* 0x004fea0003800000 */
[----:B------:R-:W2:Y:S02]  /*59c0*/  SYNCS.PHASECHK.TRANS64.TRYWAIT P1, [UR4], R4 ;  /* 0x00000004ff0075a7 */ /* 0x000ea40008020144 */
[----:B--2---:R-:W-:Y:S05]  /*59d0*/  @!P1 BRA `(.L_x_22) ;  /* 0x0000017000009947 */ /* 0x004fea0003800000 */
.L_x_21:
[----:B------:R-:W-:Y:S04]  /*59e0*/  STL.64 [R1+0x250], R206 ;  /* 0x000250ce01007387 */ /* 0x000fe80000100a00 */
[----:B------:R-:W-:Y:S04]  /*59f0*/  STL.64 [R1+0x248], R204 ;  /* 0x000248cc01007387 */ /* 0x000fe80000100a00 */
[----:B------:R-:W-:Y:S04]  /*5a00*/  STL.64 [R1+0x240], R202 ;  /* 0x000240ca01007387 */ /* 0x000fe80000100a00 */
[----:B------:R3:W-:Y:S04]  /*5a10*/  STL.64 [R1+0x238], R200 ;  /* 0x000238c801007387 */ /* 0x0007e80000100a00 */
[----:B---3--:R-:W3:Y:S04]  /*5a20*/  LDL.LU.64 R200, [R1+0x60] ;  /* 0x0000600001c87983 */ /* 0x008ee80000300a00 */
[----:B------:R-:W3:Y:S04]  /*5a30*/  LDL.LU.64 R202, [R1+0x68] ;  /* 0x0000680001ca7983 */ /* 0x000ee80000300a00 */
[----:B------:R-:W3:Y:S04]  /*5a40*/  LDL.LU.64 R204, [R1+0x70] ;  /* 0x0000700001cc7983 */ /* 0x000ee80000300a00 */
[----:B------:R-:W3:Y:S04]  /*5a50*/  LDL.LU.64 R206, [R1+0x78] ;  /* 0x0000780001ce7983 */ /* 0x000ee80000300a00 */
[----:B------:R-:W-:Y:S04]  /*5a60*/  STL.64 [R1+0x230], R222 ;  /* 0x000230de01007387 */ /* 0x000fe80000100a00 */
[----:B------:R-:W-:Y:S04]  /*5a70*/  STL.64 [R1+0x228], R220 ;  /* 0x000228dc01007387 */ /* 0x000fe80000100a00 */
[----:B------:R-:W-:Y:S04]  /*5a80*/  STL.64 [R1+0x220], R218 ;  /* 0x000220da01007387 */ /* 0x000fe80000100a00 */
[----:B------:R4:W-:Y:S04]  /*5a90*/  STL.64 [R1+0x218], R216 ;  /* 0x000218d801007387 */ /* 0x0009e80000100a00 */
[----:B----4-:R-:W4:Y:S04]  /*5aa0*/  LDL.LU.64 R216, [R1+0x20] ;  /* 0x0000200001d87983 */ /* 0x010f280000300a00 */
[----:B------:R-:W4:Y:S04]  /*5ab0*/  LDL.LU.64 R218, [R1+0x28] ;  /* 0x0000280001da7983 */ /* 0x000f280000300a00 */
[----:B------:R-:W4:Y:S04]  /*5ac0*/  LDL.LU.64 R220, [R1+0x30] ;  /* 0x0000300001dc7983 */ /* 0x000f280000300a00 */
[----:B------:R-:W4:Y:S01]  /*5ad0*/  LDL.LU.64 R222, [R1+0x38] ;  /* 0x0000380001de7983 */ /* 0x000f220000300a00 */
[----:B------:R-:W-:-:S02]  /*5ae0*/  R2UR UR5, R6 ;  /* 0x00000000060572ca */ /* 0x000fc400000e0000 */
[----:B------:R-:W-:Y:S01]  /*5af0*/  R2UR UR4, R7 ;  /* 0x00000000070472ca */ /* 0x000fe200000e0000 */
[----:B------:R-:W-:Y:S01]  /*5b00*/  UMOV UR9, 0x40000040 ;  /* 0x4000004000097882 */ /* 0x000fe20000000000 */
        /* <DEDUP_REMOVED lines=9> */
[----:B------:R-:W-:Y:S01]  /*5ba0*/  ULEA UR61, UR60, UR5, 0xb ;  /* 0x000000053c3d7291 */ /* 0x000fe2000f8e583f */
[----:B------:R-:W-:Y:S01]  /*5bb0*/  STL [R1+0x164], R5 ;  /* 0x0001640501007387 */ /* 0x000fe20000100800 */
[----:B------:R-:W-:Y:S01]  /*5bc0*/  UIMAD UR4, UR60, 0x780, UR4 ;  /* 0x000007803c0478a4 */ /* 0x000fe2000f8e0204 */
[----:B------:R-:W-:Y:S01]  /*5bd0*/  UMOV UR17, UR9 ;  /* 0x0000000900117c82 */ /* 0x000fe20008000000 */
[----:B------:R-:W-:Y:S01]  /*5be0*/  UMOV UR21, UR9 ;  /* 0x0000000900157c82 */ /* 0x000fe20008000000 */
[----:B------:R-:W-:-:S02]  /*5bf0*/  UMOV UR13, UR19 ;  /* 0x00000013000d7c82 */ /* 0x000fc40008000000 */
[----:B------:R-:W-:Y:S01]  /*5c00*/  UMOV UR8, UR61 ;  /* 0x0000003d00087c82 */ /* 0x000fe20008000000 */
[----:B---3--:R-:W-:Y:S01]  /*5c10*/  WARPGROUP.ARRIVE ;  /* 0x00000000000079c5 */ /* 0x008fe20000000000 */
[----:B------:R-:W-:Y:S01]  /*5c20*/  UMOV UR10, UR4 ;  /* 0x00000004000a7c82 */ /* 0x000fe20008000000 */
[----:B------:R-:W-:Y:S01]  /*5c30*/  UMOV UR25, UR9 ;  /* 0x0000000900197c82 */ /* 0x000fe20008000000 */
[----:B------:R-:W-:Y:S01]  /*5c40*/  UMOV UR29, UR9 ;  /* 0x00000009001d7c82 */ /* 0x000fe20008000000 */
[----:B------:R-:W-:Y:S01]  /*5c50*/  UMOV UR33, UR9 ;  /* 0x0000000900217c82 */ /* 0x000fe20008000000 */
[----:B------:R-:W-:Y:S01]  /*5c60*/  UMOV UR37, UR9 ;  /* 0x0000000900257c82 */ /* 0x000fe20008000000 */
[----:B------:R-:W-:Y:S01]  /*5c70*/  HGMMA.64x16x16.F32.BF16 R200, gdesc[UR8], R200, gsb0 ;  /* 0x0020000008c879f0 */ /* 0x000fe200080018c8 */
[----:B------:R-:W-:Y:S01]  /*5c80*/  UIADD3 UR5, UR4, 0x80, URZ ;  /* 0x0000008004057890 */ /* 0x000fe2000fffe03f */
[----:B------:R-:W-:Y:S01]  /*5c90*/  STL [R1+0x160], R3 ;  /* 0x0001600301007387 */ /* 0x000fe20000100800 */
[----:B------:R-:W-:Y:S01]  /*5ca0*/  UMOV UR16, UR8 ;  /* 0x0000000800107c82 */ /* 0x000fe20008000000 */
[----:B------:R-:W-:Y:S01]  /*5cb0*/  UIADD3 UR6, UR4, 0x100, URZ ;  /* 0x0000010004067890 */ /* 0x000fe2000fffe03f */
[----:B------:R-:W-:Y:S01]  /*5cc0*/  UMOV UR20, UR8 ;  /* 0x0000000800147c82 */ /* 0x000fe20008000000 */
[----:B------:R-:W-:Y:S01]  /*5cd0*/  UIADD3 UR14, UR4, 0x180, URZ ;  /* 0x00000180040e7890 */ /* 0x000fe2000fffe03f */
[----:B------:R-:W-:Y:S01]  /*5ce0*/  STL [R1+0x15c], R2 ;  /* 0x00015c0201007387 */ /* 0x000fe20000100800 */
[----:B------:R-:W-:Y:S01]  /*5cf0*/  UMOV UR18, UR5 ;  /* 0x0000000500127c82 */ /* 0x000fe20008000000 */
[----:B------:R-:W-:-:S02]  /*5d00*/  WARPGROUP.DEPBAR.LE gsb0, 0x0 ;  /* 0x00008000000079c5 */ /* 0x000fc40000010000 */
[----:B----4-:R-:W-:Y:S01]  /*5d10*/  WARPGROUP.ARRIVE ;  /* 0x00000000000079c5 */ /* 0x010fe20000000000 */
[----:B------:R-:W-:Y:S01]  /*5d20*/  UMOV UR22, UR6 ;  /* 0x0000000600167c82 */ /* 0x000fe20008000000 */
[----:B------:R-:W-:Y:S01]  /*5d30*/  UMOV UR7, UR13 ;  /* 0x0000000d00077c82 */ /* 0x000fe20008000000 */
[----:B------:R-:W-:Y:S01]  /*5d40*/  UIADD3 UR26, UR4, 0x300, URZ ;  /* 0x00000300041a7890 */ /* 0x000fe2000fffe03f */
[----:B------:R-:W-:Y:S02]  /*5d50*/  STL [R1+0x158], R0 ;  /* 0x0001580001007387 */ /* 0x000fe40000100800 */
[----:B------:R-:W-:Y:S01]  /*5d60*/  HGMMA.64x16x16.F32.BF16 R216, gdesc[UR16], R216, gsb0 ;  /* 0x0020000010d879f0 */ /* 0x000fe200080018d8 */
[----:B------:R-:W-:Y:S01]  /*5d70*/  UMOV UR12, UR18 ;  /* 0x00000012000c7c82 */ /* 0x000fe20008000000 */
[----:B------:R-:W-:Y:S01]  /*5d80*/  UMOV UR13, UR9 ;  /* 0x00000009000d7c82 */ /* 0x000fe20008000000 */
[----:B------:R-:W-:Y:S01]  /*5d90*/  UMOV UR24, UR8 ;  /* 0x0000000800187c82 */ /* 0x000fe20008000000 */
[----:B------:R-:W-:Y:S01]  /*5da0*/  UIADD3 UR30, UR4, 0x380, URZ ;  /* 0x00000380041e7890 */ /* 0x000fe2000fffe03f */
[----:B------:R-:W-:Y:S01]  /*5db0*/  STL.64 [R1+0x150], R18 ;  /* 0x0001501201007387 */ /* 0x000fe20000100a00 */
[----:B------:R-:W-:-:S02]  /*5dc0*/  WARPGROUP.DEPBAR.LE gsb0, 0x0 ;  /* 0x00008000000079c5 */ /* 0x000fc40000010000 */
[----:B------:R-:W-:Y:S01]  /*5dd0*/  WARPGROUP.ARRIVE ;  /* 0x00000000000079c5 */ /* 0x000fe20000000000 */
[----:B------:R-:W-:Y:S01]  /*5de0*/  UMOV UR6, UR12 ;  /* 0x0000000c00067c82 */ /* 0x000fe20008000000 */
[----:B------:R-:W-:Y:S01]  /*5df0*/  UIADD3 UR18, UR4, 0x200, URZ ;  /* 0x0000020004127890 */ /* 0x000fe2000fffe03f */
[----:B------:R3:W-:Y:S03]  /*5e00*/  STL.64 [R1+0x148], R16 ;  /* 0x0001481001007387 */ /* 0x0007e60000100a00 */
[----:B------:R-:W-:Y:S01]  /*5e10*/  HGMMA.64x16x16.F32.BF16 R224, gdesc[UR20], R224, gsb0 ;  /* 0x0020000014e079f0 */ /* 0x000fe200080018e0 */
[----:B------:R-:W-:Y:S01]  /*5e20*/  UMOV UR12, UR8 ;  /* 0x00000008000c7c82 */ /* 0x000fe20008000000 */
[----:B------:R-:W-:Y:S01]  /*5e30*/  UMOV UR16, UR22 ;  /* 0x0000001600107c82 */ /* 0x000fe20008000000 */
[----:B------:R-:W-:Y:S01]  /*5e40*/  UMOV UR17, UR23 ;  /* 0x0000001700117c82 */ /* 0x000fe20008000000 */
[----:B------:R-:W-:Y:S01]  /*5e50*/  UMOV UR19, 0x40000040 ;  /* 0x4000004000137882 */ /* 0x000fe20000000000 */
[----:B------:R-:W-:Y:S01]  /*5e60*/  UMOV UR28, UR8 ;  /* 0x00000008001c7c82 */ /* 0x000fe20008000000 */
[----:B------:R-:W-:Y:S01]  /*5e70*/  UIADD3 UR34, UR4, 0x400, URZ ;  /* 0x0000040004227890 */ /* 0x000fe2000fffe03f */
[----:B------:R-:W-:Y:S01]  /*5e80*/  UMOV UR32, UR8 ;  /* 0x0000000800207c82 */ /* 0x000fe20008000000 */
[----:B------:R-:W-:Y:S01]  /*5e90*/  UIADD3 UR38, UR4, 0x480, URZ ;  /* 0x0000048004267890 */ /* 0x000fe2000fffe03f */
[----:B---3--:R-:W3:Y:S01]  /*5ea0*/  LDL.LU.64 R16, [R1] ;  /* 0x0000000001107983 */ /* 0x008ee20000300a00 */
[----:B------:R-:W-:-:S02]  /*5eb0*/  WARPGROUP.DEPBAR.LE gsb0, 0x0 ;  /* 0x00008000000079c5 */ /* 0x000fc40000010000 */
[----:B------:R-:W-:Y:S01]  /*5ec0*/  WARPGROUP.ARRIVE ;  /* 0x00000000000079c5 */ /* 0x000fe20000000000 */
[----:B------:R-:W-:Y:S01]  /*5ed0*/  UIADD3 UR22, UR4, 0x280, URZ ;  /* 0x0000028004167890 */ /* 0x000fe2000fffe03f */
[----:B------:R-:W3:Y:S04]  /*5ee0*/  LDL.LU.64 R18, [R1+0x8] ;  /* 0x0000080001127983 */ /* 0x000ee80000300a00 */
[----:B------:R-:W-:Y:S01]  /*5ef0*/  HGMMA.64x16x16.F32.BF16 R208, gdesc[UR12], R208, gsb0 ;  /* 0x002000000cd079f0 */ /* 0x000fe200080018d0 */
[----:B------:R-:W-:Y:S01]  /*5f00*/  UMOV UR12, UR16 ;  /* 0x00000010000c7c82 */ /* 0x000fe20008000000 */
[----:B------:R-:W-:Y:S01]  /*5f10*/  UMOV UR13, UR17 ;  /* 0x00000011000d7c82 */ /* 0x000fe20008000000 */
[----:B------:R-:W-:Y:S01]  /*5f20*/  UMOV UR16, UR8 ;  /* 0x0000000800107c82 */ /* 0x000fe20008000000 */
[----:B------:R-:W-:Y:S01]  /*5f30*/  UMOV UR17, UR9 ;  /* 0x0000000900117c82 */ /* 0x000fe20008000000 */
[----:B------:R-:W-:Y:S01]  /*5f40*/  UMOV UR20, UR8 ;  /* 0x0000000800147c82 */ /* 0x000fe20008000000 */
[----:B------:R-:W-:Y:S01]  /*5f50*/  UMOV UR21, UR9 ;  /* 0x0000000900157c82 */ /* 0x000fe20008000000 */
[----:B------:R-:W-:Y:S01]  /*5f60*/  UMOV UR23, 0x40000040 ;  /* 0x4000004000177882 */ /* 0x000fe20000000000 */
[----:B------:R-:W-:Y:S01]  /*5f70*/  UMOV UR36, UR8 ;  /* 0x0000000800247c82 */ /* 0x000fe20008000000 */
[----:B------:R-:W-:Y:S01]  /*5f80*/  UIADD3 UR42, UR4, 0x500, URZ ;  /* 0x00000500042a7890 */ /* 0x000fe2000fffe03f */
[----:B------:R-:W3:Y:S01]  /*5f90*/  LDL.LU.64 R20, [R1+0x10] ;  /* 0x0000100001147983 */ /* 0x000ee20000300a00 */
[----:B------:R-:W-:Y:S01]  /*5fa0*/  UMOV UR40, UR8 ;  /* 0x0000000800287c82 */ /* 0x000fe20008000000 */
[----:B------:R-:W-:Y:S01]  /*5fb0*/  UMOV UR41, UR9 ;  /* 0x0000000900297c82 */ /* 0x000fe20008000000 */
[----:B------:R-:W-:Y:S01]  /*5fc0*/  UIADD3 UR46, UR4, 0x580, URZ ;  /* 0x00000580042e7890 */ /* 0x000fe2000fffe03f */
[----:B------:R-:W3:Y:S01]  /*5fd0*/  LDL.LU.64 R22, [R1+0x18] ;  /* 0x0000180001167983 */ /* 0x000ee20000300a00 */
[----:B------:R-:W-:Y:S01]  /*5fe0*/  UMOV UR44, UR8 ;  /* 0x00000008002c7c82 */ /* 0x000fe20008000000 */
[----:B------:R-:W-:Y:S01]  /*5ff0*/  UMOV UR45, UR9 ;  /* 0x00000009002d7c82 */ /* 0x000fe20008000000 */
[----:B------:R-:W-:Y:S01]  /*6000*/  UMOV UR47, 0x40000040 ;  /* 0x40000040002f7882 */ /* 0x000fe20000000000 */
[----:B------:R-:W-:Y:S01]  /*6010*/  UIADD3 UR50, UR4, 0x600, URZ ;  /* 0x0000060004327890 */ /* 0x000fe2000fffe03f */
[----:B------:R-:W-:Y:S01]  /*6020*/  IMAD.MOV.U32 R2, RZ, RZ, R206 ;  /* 0x000000ffff027224 */ /* 0x000fe200078e00ce */
        /* <DEDUP_REMOVED lines=9> */
[----:B-12---:R-:W-:Y:S01]  /*60c0*/  IMAD.MOV.U32 R4, RZ, RZ, R204 ;  /* 0x000000ffff047224 */ /* 0x006fe200078e00cc */
[----:B------:R-:W-:Y:S01]  /*60d0*/  UMOV UR56, UR8 ;  /* 0x0000000800387c82 */ /* 0x000fe20008000000 */
[----:B------:R-:W-:Y:S01]  /*60e0*/  UMOV UR57, UR9 ;  /* 0x0000000900397c82 */ /* 0x000fe20008000000 */
[----:B------:R-:W-:Y:S01]  /*60f0*/  UMOV UR59, 0x40000040 ;  /* 0x40000040003b7882 */ /* 0x000fe20000000000 */
[----:B------:R-:W-:Y:S01]  /*6100*/  UIADD3 UR5, UR61, 0x400, URZ ;  /* 0x000004003d057890 */ /* 0x000fe2000fffe03f */
[----:B------:R-:W-:Y:S01]  /*6110*/  IMAD.MOV.U32 R3, RZ, RZ, R205 ;  /* 0x000000ffff037224 */ /* 0x000fe200078e00cd */
[----:B------:R-:W2:Y:S01]  /*6120*/  LDL.LU.64 R206, [R1+0x250] ;  /* 0x0002500001ce7983 */ /* 0x000ea20000300a00 */
[----:B------:R-:W-:Y:S01]  /*6130*/  IMAD.MOV.U32 R9, RZ, RZ, R202 ;  /* 0x000000ffff097224 */ /* 0x000fe200078e00ca */
[----:B------:R-:W-:Y:S01]  /*6140*/  MOV R11, R200 ;  /* 0x000000c8000b7202 */ /* 0x000fe20000000f00 */
[----:B------:R-:W-:Y:S01]  /*6150*/  IMAD.MOV.U32 R5, RZ, RZ, R203 ;  /* 0x000000ffff057224 */ /* 0x000fe200078e00cb */
[----:B------:R-:W2:Y:S01]  /*6160*/  LDL.LU.64 R204, [R1+0x248] ;  /* 0x0002480001cc7983 */ /* 0x000ea20000300a00 */
[----:B------:R-:W-:-:S03]  /*6170*/  IMAD.MOV.U32 R10, RZ, RZ, R201 ;  /* 0x000000ffff0a7224 */ /* 0x000fc600078e00c9 */
[----:B------:R-:W2:Y:S04]  /*6180*/  LDL.LU.64 R202, [R1+0x240] ;  /* 0x0002400001ca7983 */ /* 0x000ea80000300a00 */
[----:B------:R-:W2:Y:S01]  /*6190*/  LDL.LU.64 R200, [R1+0x238] ;  /* 0x0002380001c87983 */ /* 0x000ea20000300a00 */
        /* <DEDUP_REMOVED lines=68> */
[----:B------:R-:W-:Y:S01]  /*65e0*/  MOV R13, R222 ;  /* 0x000000de000d7202 */ /* 0x000fe20000000f00 */
[----:B------:R-:W-:Y:S02]  /*65f0*/  IMAD.MOV.U32 R12, RZ, RZ, R223 ;  /* 0x000000ffff0c7224 */ /* 0x000fe400078e00df */
[----:B------:R-:W-:Y:S01]  /*6600*/  IMAD.MOV.U32 R15, RZ, RZ, R220 ;  /* 0x000000ffff0f7224 */ /* 0x000fe200078e00dc */
[----:B------:R-:W4:Y:S01]  /*6610*/  LDL.LU.64 R222, [R1+0x230] ;  /* 0x0002300001de7983 */ /* 0x000f220000300a00 */
[----:B------:R-:W-:Y:S02]  /*6620*/  IMAD.MOV.U32 R14, RZ, RZ, R221 ;  /* 0x000000ffff0e7224 */ /* 0x000fe400078e00dd */
[----:B0-----:R-:W-:Y:S01]  /*6630*/  IMAD.MOV.U32 R233, RZ, RZ, R218 ;  /* 0x000000ffffe97224 */ /* 0x001fe200078e00da */
[----:B------:R-:W4:Y:S01]  /*6640*/  LDL.LU.64 R220, [R1+0x228] ;  /* 0x0002280001dc7983 */ /* 0x000f220000300a00 */
[----:B------:R-:W-:-:S02]  /*6650*/  IMAD.MOV.U32 R232, RZ, RZ, R219 ;  /* 0x000000ffffe87224 */ /* 0x000fc400078e00db */
[----:B------:R-:W-:Y:S01]  /*6660*/  IMAD.MOV.U32 R235, RZ, RZ, R216 ;  /* 0x000000ffffeb7224 */ /* 0x000fe200078e00d8 */
[----:B------:R-:W4:Y:S01]  /*6670*/  LDL.LU.64 R218, [R1+0x220] ;  /* 0x0002200001da7983 */ /* 0x000f220000300a00 */
[----:B------:R-:W-:-:S03]  /*6680*/  IMAD.MOV.U32 R234, RZ, RZ, R217 ;  /* 0x000000ffffea7224 */ /* 0x000fc600078e00d9 */
[----:B------:R-:W4:Y:S01]  /*6690*/  LDL.LU.64 R216, [R1+0x218] ;  /* 0x0002180001d87983 */ /* 0x000f220000300a00 */
        /* <DEDUP_REMOVED lines=9> */
[----:B0-----:R-:W-:Y:S01]  /*6730*/  IMAD.MOV.U32 R230, RZ, RZ, R233 ;  /* 0x000000ffffe67224 */ /* 0x001fe200078e00e9 */
[----:B------:R-:W-:Y:S02]  /*6740*/  WARPGROUP.DEPBAR.LE gsb0, 0x0 ;  /* 0x00008000000079c5 */ /* 0x000fe40000010000 */
[----:B------:R-:W-:-:S06]  /*6750*/  WARPGROUP.ARRIVE ;  /* 0x00000000000079c5 */ /* 0x000fcc0000000000 */
[----:B------:R-:W-:Y:S01]  /*6760*/  HGMMA.64x16x16.F32.BF16 R152, gdesc[UR24], R152, gsb0 ;  /* 0x00200000189879f0 */ /* 0x000fe20008001898 */
[----:B------:R-:W-:Y:S02]  /*6770*/  IMAD.MOV.U32 R231, RZ, RZ, R232 ;  /* 0x000000ffffe77224 */ /* 0x000fe400078e00e8 */
[----:B-1----:R-:W-:Y:S02]  /*6780*/  IMAD.MOV.U32 R228, RZ, RZ, R235 ;  /* 0x000000ffffe47224 */ /* 0x002fe400078e00eb */
[----:B------:R-:W-:Y:S01]  /*6790*/  IMAD.MOV.U32 R229, RZ, RZ, R234 ;  /* 0x000000ffffe57224 */ /* 0x000fe200078e00ea */
[----:B------:R0:W-:Y:S04]  /*67a0*/  STL.64 [R1+0x1f0], R230 ;  /* 0x0001f0e601007387 */ /* 0x0001e80000100a00 */
[----:B------:R1:W-:Y:S04]  /*67b0*/  STL.64 [R1+0x1e8], R228 ;  /* 0x0001e8e401007387 */ /* 0x0003e80000100a00 */
[----:B------:R1:W-:Y:S01]  /*67c0*/  STL.64 [R1+0x1e0], R226 ;  /* 0x0001e0e201007387 */ /* 0x0003e20000100a00 */
[----:B0-----:R-:W-:-:S02]  /*67d0*/  IMAD.MOV.U32 R230, RZ, RZ, R2 ;  /* 0x000000ffffe67224 */ /* 0x001fc400078e0002 */
[----:B------:R-:W-:Y:S01]  /*67e0*/  IMAD.MOV.U32 R231, RZ, RZ, R0 ;  /* 0x000000ffffe77224 */ /* 0x000fe200078e0000 */
[----:B------:R0:W-:Y:S01]  /*67f0*/  STL.64 [R1+0x1d8], R224 ;  /* 0x0001d8e001007387 */ /* 0x0001e20000100a00 */
[----:B-1----:R-:W-:Y:S01]  /*6800*/  MOV R228, R4 ;  /* 0x0000000400e47202 */ /* 0x002fe20000000f00 */
[----:B------:R-:W-:Y:S02]  /*6810*/  IMAD.MOV.U32 R229, RZ, RZ, R3 ;  /* 0x000000ffffe57224 */ /* 0x000fe400078e0003 */
[----:B------:R-:W-:Y:S02]  /*6820*/  IMAD.MOV.U32 R226, RZ, RZ, R9 ;  /* 0x000000ffffe27224 */ /* 0x000fe400078e0009 */
[----:B------:R-:W-:Y:S01]  /*6830*/  IMAD.MOV.U32 R227, RZ, RZ, R5 ;  /* 0x000000ffffe37224 */ /* 0x000fe200078e0005 */
[----:B------:R-:W-:Y:S01]  /*6840*/  STL.64 [R1+0x210], R230 ;  /* 0x000210e601007387 */ /* 0x000fe20000100a00 */
[----:B0-----:R-:W-:Y:S02]  /*6850*/  IMAD.MOV.U32 R224, RZ, RZ, R11 ;  /* 0x000000ffffe07224 */ /* 0x001fe400078e000b */
[----:B------:R-:W-:Y:S01]  /*6860*/  IMAD.MOV.U32 R225, RZ, RZ, R10 ;  /* 0x000000ffffe17224 */ /* 0x000fe200078e000a */
[----:B------:R-:W-:Y:S04]  /*6870*/  STL.64 [R1+0x208], R228 ;  /* 0x000208e401007387 */ /* 0x000fe80000100a00 */
[----:B------:R-:W-:Y:S04]  /*6880*/  STL.64 [R1+0x200], R226 ;  /* 0x000200e201007387 */ /* 0x000fe80000100a00 */
[----:B------:R0:W-:Y:S04]  /*6890*/  STL.64 [R1+0x1f8], R224 ;  /* 0x0001f8e001007387 */ /* 0x0001e80000100a00 */
[----:B0-----:R-:W3:Y:S04]  /*68a0*/  LDL.LU.64 R224, [R1+0x40] ;  /* 0x0000400001e07983 */ /* 0x001ee80000300a00 */
[----:B------:R-:W3:Y:S04]  /*68b0*/  LDL.LU.64 R226, [R1+0x48] ;  /* 0x0000480001e27983 */ /* 0x000ee80000300a00 */
[----:B------:R-:W3:Y:S04]  /*68c0*/  LDL.LU.64 R228, [R1+0x50] ;  /* 0x0000500001e47983 */ /* 0x000ee80000300a00 */
[----:B------:R-:W3:Y:S01]  /*68d0*/  LDL.LU.64 R230, [R1+0x58] ;  /* 0x0000580001e67983 */ /* 0x000ee20000300a00 */
[----:B------:R-:W-:-:S02]  /*68e0*/  WARPGROUP.DEPBAR.LE gsb0, 0x0 ;  /* 0x00008000000079c5 */ /* 0x000fc40000010000 */
[----:B------:R-:W-:Y:S01]  /*68f0*/  WARPGROUP.ARRIVE ;  /* 0x00000000000079c5 */ /* 0x000fe20000000000 */
[----:B------:R-:W-:Y:S01]  /*6900*/  UMOV UR20, UR56 ;  /* 0x0000003800147c82 */ /* 0x000fe20008000000 */
[----:B------:R-:W-:-:S04]  /*6910*/  UMOV UR21, UR57 ;  /* 0x0000003900157c82 */ /* 0x000fc80008000000 */
        /* <DEDUP_REMOVED lines=13> */
[----:B------:R-:W-:Y:S01]  /*69f0*/  UMOV UR14, UR8 ;  /* 0x00000008000e7c82 */ /* 0x000fe20008000000 */
[----:B------:R-:W-:Y:S01]  /*6a00*/  UMOV UR15, UR9 ;  /* 0x00000009000f7c82 */ /* 0x000fe20008000000 */
[----:B------:R-:W-:Y:S01]  /*6a10*/  UMOV UR12, UR56 ;  /* 0x00000038000c7c82 */ /* 0x000fe20008000000 */
[----:B------:R-:W-:Y:S01]  /*6a20*/  UMOV UR13, UR57 ;  /* 0x00000039000d7c82 */ /* 0x000fe20008000000 */
[----:B------:R-:W-:Y:S02]  /*6a30*/  WARPGROUP.DEPBAR.LE gsb0, 0x0 ;  /* 0x00008000000079c5 */ /* 0x000fe40000010000 */
[----:B----4-:R-:W-:-:S06]  /*6a40*/  WARPGROUP.ARRIVE ;  /* 0x00000000000079c5 */ /* 0x010fcc0000000000 */
[----:B------:R-:W-:Y:S01]  /*6a50*/  HGMMA.64x16x16.F32.BF16 R216, gdesc[UR12], R216, gsb0 ;  /* 0x002000000cd879f0 */ /* 0x000fe200080018d8 */
[----:B------:R-:W-:Y:S01]  /*6a60*/  UMOV UR14, UR6 ;  /* 0x00000006000e7c82 */ /* 0x000fe20008000000 */
[----:B------:R-:W-:Y:S01]  /*6a70*/  UMOV UR15, UR7 ;  /* 0x00000007000f7c82 */ /* 0x000fe20008000000 */
[----:B------:R-:W-:Y:S01]  /*6a80*/  UMOV UR12, UR56 ;  /* 0x00000038000c7c82 */ /* 0x000fe20008000000 */
[----:B------:R-:W-:Y:S01]  /*6a90*/  UMOV UR13, UR57 ;  /* 0x00000039000d7c82 */ /* 0x000fe20008000000 */
[----:B------:R-:W-:Y:S02]  /*6aa0*/  WARPGROUP.DEPBAR.LE gsb0, 0x0 ;  /* 0x00008000000079c5 */ /* 0x000fe40000010000 */
[----:B---3--:R-:W-:-:S06]  /*6ab0*/  WARPGROUP.ARRIVE ;  /* 0x00000000000079c5 */ /* 0x008fcc0000000000 */
[----:B------:R-:W-:Y:S01]  /*6ac0*/  HGMMA.64x16x16.F32.BF16 R16, gdesc[UR12], R16, gsb0 ;  /* 0x002000000c1079f0 */ /* 0x000fe20008001810 */
[----:B------:R-:W-:Y:S01]  /*6ad0*/  UMOV UR58, UR10 ;  /* 0x0000000a003a7c82 */ /* 0x000fe20008000000 */
[----:B------:R-:W-:Y:S01]  /*6ae0*/  UMOV UR59, UR11 ;  /* 0x0000000b003b7c82 */ /* 0x000fe20008000000 */
[----:B------:R-:W-:Y:S02]  /*6af0*/  WARPGROUP.DEPBAR.LE gsb0, 0x0 ;  /* 0x00008000000079c5 */ /* 0x000fe40000010000 */
[----:B------:R-:W-:-:S06]  /*6b00*/  WARPGROUP.ARRIVE ;  /* 0x00000000000079c5 */ /* 0x000fcc0000000000 */
[----:B------:R-:W-:Y:S03]  /*6b10*/  HGMMA.64x16x16.F32.BF16 R224, gdesc[UR56], R224, gsb0 ;  /* 0x0020000038e079f0 */ /* 0x000fe600080018e0 */
[----:B------:R-:W-:Y:S02]  /*6b20*/  WARPGROUP.DEPBAR.LE gsb0, 0x0 ;  /* 0x00008000000079c5 */ /* 0x000fe40000010000 */
[----:B------:R-:W-:Y:S02]  /*6b30*/  IMAD.MOV.U32 R2, RZ, RZ, R230 ;  /* 0x000000ffff027224 */ /* 0x000fe400078e00e6 */
        /* <DEDUP_REMOVED lines=8> */
[----:B------:R-:W2:Y:S01]  /*6bc0*/  LDL.LU.64 R226, [R1+0x200] ;  /* 0x0002000001e27983 */ /* 0x000ea20000300a00 */
[----:B------:R-:W-:-:S03]  /*6bd0*/  IMAD.MOV.U32 R10, RZ, RZ, R225 ;  /* 0x000000ffff0a7224 */ /* 0x000fc600078e00e1 */
[----:B------:R-:W2:Y:S01]  /*6be0*/  LDL.LU.64 R224, [R1+0x1f8] ;  /* 0x0001f80001e07983 */ /* 0x000ea20000300a00 */
[----:B------:R-:W-:Y:S02]  /*6bf0*/  UIADD3 UR8, UR61, 0x2, URZ ;  /* 0x000000023d087890 */ /* 0x000fe4000fffe03f */
[----:B------:R-:W-:Y:S01]  /*6c00*/  UIADD3 UR5, UR4, 0x2, URZ ;  /* 0x0000000204057890 */ /* 0x000fe2000fffe03f */
[----:B------:R-:W-:Y:S01]  /*6c10*/  UMOV UR9, 0x40000040 ;  /* 0x4000004000097882 */ /* 0x000fe20000000000 */
[----:B------:R-:W-:-:S05]  /*6c20*/  UMOV UR11, 0x40000040 ;  /* 0x40000040000b7882 */ /* 0x000fca0000000000 */
        /* <DEDUP_REMOVED lines=10> */
[----:B------:R-:W-:-:S02]  /*6cd0*/  IMAD.MOV.U32 R232, RZ, RZ, R15 ;  /* 0x000000ffffe87224 */ /* 0x000fc400078e000f */
[----:B------:R-:W-:Y:S02]  /*6ce0*/  IMAD.MOV.U32 R233, RZ, RZ, R14 ;  /* 0x000000ffffe97224 */ /* 0x000fe400078e000e */
[----:B------:R-:W-:Y:S02]  /*6cf0*/  IMAD.MOV.U32 R234, RZ, RZ, R13 ;  /* 0x000000ffffea7224 */ /* 0x000fe400078e000d */
[----:B------:R-:W-:Y:S01]  /*6d00*/  IMAD.MOV.U32 R235, RZ, RZ, R12 ;  /* 0x000000ffffeb7224 */ /* 0x000fe200078e000c */
[----:B------:R-:W-:Y:S01]  /*6d10*/  UIADD3 UR6, UR4, 0x82, URZ ;  /* 0x0000008204067890 */ /* 0x000fe2000fffe03f */
[----:B------:R-:W3:Y:S01]  /*6d20*/  LDL.LU.64 R226, [R1+0x1e0] ;  /* 0x0001e00001e27983 */ /* 0x000ee20000300a00 */
[----:B------:R-:W-:Y:S01]  /*6d30*/  UMOV UR16, UR8 ;  /* 0x0000000800107c82 */ /* 0x000fe20008000000 */
[----:B------:R-:W-:Y:S01]  /*6d40*/  UMOV UR17, UR9 ;  /* 0x0000000900117c82 */ /* 0x000fe20008000000 */
[----:B------:R-:W-:Y:S01]  /*6d50*/  UMOV UR19, 0x40000040 ;  /* 0x4000004000137882 */ /* 0x000fe20000000000 */
[----:B------:R-:W3:Y:S02]  /*6d60*/  LDL.LU.64 R224, [R1+0x1d8] ;  /* 0x0001d80001e07983 */ /* 0x000ee40000300a00 */
[----:B------:R-:W-:Y:S01]  /*6d70*/  UMOV UR18, UR6 ;  /* 0x0000000600127c82 */ /* 0x000fe20008000000 */
        /* <DEDUP_REMOVED lines=17> */
[----:B------:R-:W-:Y:S01]  /*6e90*/  UMOV UR6, UR12 ;  /* 0x0000000c00067c82 */ /* 0x000fe20008000000 */
[----:B------:R-:W-:Y:S01]  /*6ea0*/  UMOV UR7, UR13 ;  /* 0x0000000d00077c82 */ /* 0x000fe20008000000 */
        /* <DEDUP_REMOVED lines=11> */
[----:B---3--:R-:W-:-:S06]  /*6f60*/  WARPGROUP.ARRIVE ;  /* 0x00000000000079c5 */ /* 0x008fcc0000000000 */
[----:B------:R-:W-:Y:S03]  /*6f70*/  HGMMA.64x16x16.F32.BF16 R224, gdesc[UR20], R224, gsb0 ;  /* 0x0020000014e079f0 */ /* 0x000fe600080018e0 */
        /* <DEDUP_REMOVED lines=173> */
[----:B0-----:R-:W-:-:S02]  /*7a50*/  IMAD.MOV.U32 R234, RZ, RZ, R2 ;  /* 0x000000ffffea7224 */ /* 0x001fc400078e0002 */
[----:B------:R-:W-:Y:S02]  /*7a60*/  IMAD.MOV.U32 R235, RZ, RZ, R0 ;  /* 0x000000ffffeb7224 */ /* 0x000fe400078e0000 */
[----:B-1----:R-:W-:Y:S02]  /*7a70*/  IMAD.MOV.U32 R232, RZ, RZ, R4 ;  /* 0x000000ffffe87224 */ /* 0x002fe400078e0004 */
[----:B------:R-:W-:Y:S01]  /*7a80*/  IMAD.MOV.U32 R233, RZ, RZ, R3 ;  /* 0x000000ffffe97224 */ /* 0x000fe200078e0003 */
[----:B--2---:R-:W-:Y:S01]  /*7a90*/  MOV R230, R9 ;  /* 0x0000000900e67202 */ /* 0x004fe20000000f00 */
        /* <DEDUP_REMOVED lines=67> */
[----:B------:R-:W-:Y:S01]  /*7ed0*/  UMOV UR6, UR18 ;  /* 0x0000001200067c82 */ /* 0x000fe20008000000 */
[----:B------:R-:W-:Y:S01]  /*7ee0*/  UIADD3 UR18, UR4, 0x204, URZ ;  /* 0x0000020404127890 */ /* 0x000fe2000fffe03f */
        /* <DEDUP_REMOVED lines=132> */
[----:B------:R0:W-:Y:S01]  /*8730*/  STL.64 [R1+0xe8], R224 ;  /* 0x0000e8e001007387 */ /* 0x0001e20000100a00 */
[----:B------:R-:W-:-:S02]  /*8740*/  WARPGROUP.DEPBAR.LE gsb0, 0x0 ;  /* 0x00008000000079c5 */ /* 0x000fc40000010000 */
[----:B------:R-:W-:-:S06]  /*8750*/  WARPGROUP.ARRIVE ;  /* 0x00000000000079c5 */ /* 0x000fcc0000000000 */
[----:B------:R-:W-:Y:S01]  /*8760*/  HGMMA.64x16x16.F32.BF16 R152, gdesc[UR24], R152, gsb0 ;  /* 0x00200000189879f0 */ /* 0x000fe20008001898 */
[----:B0-----:R-:W-:Y:S01]  /*8770*/  IMAD.MOV.U32 R224, RZ, RZ, R5 ;  /* 0x000000ffffe07224 */ /* 0x001fe200078e0005 */
[----:B------:R-:W-:Y:S01]  /*8780*/  MOV R230, R233 ;  /* 0x000000e900e67202 */ /* 0x000fe20000000f00 */
[----:B------:R-:W-:Y:S01]  /*8790*/  IMAD.MOV.U32 R231, RZ, RZ, R232 ;  /* 0x000000ffffe77224 */ /* 0x000fe200078e00e8 */
[----:B------:R0:W5:Y:S01]  /*87a0*/  LDL.LU R5, [R1+0x164] ;  /* 0x0001640001057983 */ /* 0x0001620000300800 */
[----:B------:R-:W-:Y:S02]  /*87b0*/  IMAD.MOV.U32 R225, RZ, RZ, R3 ;  /* 0x000000ffffe17224 */ /* 0x000fe400078e0003 */
[----:B------:R-:W-:Y:S01]  /*87c0*/  IMAD.MOV.U32 R228, RZ, RZ, R235 ;  /* 0x000000ffffe47224 */ /* 0x000fe200078e00eb */
[----:B------:R0:W5:Y:S01]  /*87d0*/  LDL.LU R3, [R1+0x160] ;  /* 0x0001600001037983 */ /* 0x0001620000300800 */
[----:B------:R-:W-:Y:S02]  /*87e0*/  IMAD.MOV.U32 R229, RZ, RZ, R234 ;  /* 0x000000ffffe57224 */ /* 0x000fe400078e00ea */
[----:B------:R-:W-:-:S02]  /*87f0*/  IMAD.MOV.U32 R226, RZ, RZ, R2 ;  /* 0x000000ffffe27224 */ /* 0x000fc400078e0002 */
[----:B------:R-:W-:Y:S01]  /*8800*/  IMAD.MOV.U32 R227, RZ, RZ, R0 ;  /* 0x000000ffffe37224 */ /* 0x000fe200078e0000 */
[----:B------:R0:W5:Y:S04]  /*8810*/  LDL.LU R2, [R1+0x15c] ;  /* 0x00015c0001027983 */ /* 0x0001680000300800 */
        /* <DEDUP_REMOVED lines=8> */
[----:B------:R-:W-:Y:S02]  /*88a0*/  IMAD.MOV.U32 R229, RZ, RZ, R10 ;  /* 0x000000ffffe57224 */ /* 0x000fe400078e000a */
[----:B---3--:R-:W-:Y:S02]  /*88b0*/  IMAD.MOV.U32 R226, RZ, RZ, R13 ;  /* 0x000000ffffe27224 */ /* 0x008fe400078e000d */
[----:B------:R-:W-:Y:S01]  /*88c0*/  IMAD.MOV.U32 R227, RZ, RZ, R12 ;  /* 0x000000ffffe37224 */ /* 0x000fe200078e000c */
[----:B------:R-:W-:Y:S01]  /*88d0*/  STL.64 [R1+0x140], R230 ;  /* 0x000140e601007387 */ /* 0x000fe20000100a00 */
[----:B-1----:R-:W-:-:S02]  /*88e0*/  IMAD.MOV.U32 R224, RZ, RZ, R15 ;  /* 0x000000ffffe07224 */ /* 0x002fc400078e000f */
        /* <DEDUP_REMOVED lines=42> */
[----:B--2---:R-:W-:-:S06]  /*8b90*/  WARPGROUP.ARRIVE ;  /* 0x00000000000079c5 */ /* 0x004fcc0000000000 */
[----:B------:R-:W-:Y:S01]  /*8ba0*/  HGMMA.64x16x16.F32.BF16 R224, gdesc[UR8], R224, gsb0 ;  /* 0x0020000008e079f0 */ /* 0x000fe200080018e0 */
[----:B------:R-:W-:Y:S01]  /*8bb0*/  IMAD.MOV.U32 R13, RZ, RZ, R18 ;  /* 0x000000ffff0d7224 */ /* 0x000fe200078e0012 */
[----:B------:R-:W-:Y:S01]  /*8bc0*/  MOV R11, R20 ;  /* 0x00000014000b7202 */ /* 0x000fe20000000f00 */
[----:B------:R-:W-:Y:S02]  /*8bd0*/  IMAD.MOV.U32 R12, RZ, RZ, R19 ;  /* 0x000000ffff0c7224 */ /* 0x000fe400078e0013 */
[----:B------:R-:W-:Y:S01]  /*8be0*/  IMAD.MOV.U32 R15, RZ, RZ, R16 ;  /* 0x000000ffff0f7224 */ /* 0x000fe200078e0010 */
[----:B------:R0:W5:Y:S01]  /*8bf0*/  LDL.LU.64 R18, [R1+0x150] ;  /* 0x0001500001127983 */ /* 0x0001620000300a00 */
[----:B------:R-:W-:Y:S02]  /*8c00*/  IMAD.MOV.U32 R14, RZ, RZ, R17 ;  /* 0x000000ffff0e7224 */ /* 0x000fe400078e0011 */
[----:B------:R-:W-:Y:S01]  /*8c10*/  IMAD.MOV.U32 R10, RZ, RZ, R21 ;  /* 0x000000ffff0a7224 */ /* 0x000fe200078e0015 */
[----:B------:R0:W5:Y:S01]  /*8c20*/  LDL.LU.64 R16, [R1+0x148] ;  /* 0x0001480001107983 */ /* 0x0001620000300a00 */
[----:B------:R-:W-:-:S02]  /*8c30*/  IMAD.MOV.U32 R9, RZ, RZ, R22 ;  /* 0x000000ffff097224 */ /* 0x000fc400078e0016 */
[----:B------:R-:W-:Y:S01]  /*8c40*/  IMAD.MOV.U32 R4, RZ, RZ, R23 ;  /* 0x000000ffff047224 */ /* 0x000fe200078e0017 */
[----:B------:R-:W-:Y:S02]  /*8c50*/  WARPGROUP.DEPBAR.LE gsb0, 0x0 ;  /* 0x00008000000079c5 */ /* 0x000fe40000010000 */
[----:B------:R-:W-:Y:S02]  /*8c60*/  IMAD.MOV.U32 R21, RZ, RZ, R230 ;  /* 0x000000ffff157224 */ /* 0x000fe400078e00e6 */
[----:B------:R-:W-:Y:S02]  /*8c70*/  IMAD.MOV.U32 R20, RZ, RZ, R231 ;  /* 0x000000ffff147224 */ /* 0x000fe400078e00e7 */
[----:B------:R-:W-:Y:S01]  /*8c80*/  IMAD.MOV.U32 R23, RZ, RZ, R228 ;  /* 0x000000ffff177224 */ /* 0x000fe200078e00e4 */
[----:B------:R-:W2:Y:S01]  /*8c90*/  LDL.LU.64 R230, [R1+0x140] ;  /* 0x0001400001e67983 */ /* 0x000ea20000300a00 */
[----:B------:R-:W-:Y:S02]  /*8ca0*/  IMAD.MOV.U32 R22, RZ, RZ, R229 ;  /* 0x000000ffff167224 */ /* 0x000fe400078e00e5 */
[----:B------:R-:W-:Y:S01]  /*8cb0*/  IMAD.MOV.U32 R233, RZ, RZ, R226 ;  /* 0x000000ffffe97224 */ /* 0x000fe200078e00e2 */
[----:B------:R-:W2:Y:S01]  /*8cc0*/  LDL.LU.64 R228, [R1+0x138] ;  /* 0x0001380001e47983 */ /* 0x000ea20000300a00 */
[----:B------:R-:W-:-:S02]  /*8cd0*/  IMAD.MOV.U32 R232, RZ, RZ, R227 ;  /* 0x000000ffffe87224 */ /* 0x000fc400078e00e3 */
[----:B------:R-:W-:Y:S01]  /*8ce0*/  IMAD.MOV.U32 R235, RZ, RZ, R224 ;  /* 0x000000ffffeb7224 */ /* 0x000fe200078e00e0 */
[----:B------:R-:W2:Y:S01]  /*8cf0*/  LDL.LU.64 R226, [R1+0x130] ;  /* 0x0001300001e27983 */ /* 0x000ea20000300a00 */
[----:B------:R-:W-:-:S03]  /*8d00*/  IMAD.MOV.U32 R234, RZ, RZ, R225 ;  /* 0x000000ffffea7224 */ /* 0x000fc600078e00e1 */
        /* <DEDUP_REMOVED lines=108> */
[----:B------:R-:W-:Y:S02]  /*93d0*/  UIADD3 UR54, UR4, 0x686, URZ ;  /* 0x0000068604367890 */ /* 0x000fe4000fffe03f */
[----:B------:R-:W-:Y:S01]  /*93e0*/  UIADD3 UR58, UR4, 0x706, URZ ;  /* 0x00000706043a7890 */ /* 0x000fe2000fffe03f */
[----:B------:R-:W-:Y:S02]  /*93f0*/  UMOV UR5, UR9 ;  /* 0x0000000900057c82 */ /* 0x000fe40008000000 */
[----:B------:R-:W-:Y:S01]  /*9400*/  UMOV UR4, UR8 ;  /* 0x0000000800047c82 */ /* 0x000fe20008000000 */
[----:B------:R-:W-:Y:S01]  /*9410*/  UMOV UR7, 0x40000040 ;  /* 0x4000004000077882 */ /* 0x000fe20000000000 */
[----:B------:R-:W-:-:S02]  /*9420*/  WARPGROUP.DEPBAR.LE gsb0, 0x0 ;  /* 0x00008000000079c5 */ /* 0x000fc40000010000 */
[----:B------:R-:W-:-:S06]  /*9430*/  WARPGROUP.ARRIVE ;  /* 0x00000000000079c5 */ /* 0x000fcc0000000000 */
[----:B------:R-:W-:Y:S01]  /*9440*/  HGMMA.64x16x16.F32.BF16 R64, gdesc[UR4], R64, gsb0 ;  /* 0x00200000044079f0 */ /* 0x000fe20008001840 */
[----:B------:R-:W-:Y:S01]  /*9450*/  UMOV UR52, UR8 ;  /* 0x0000000800347c82 */ /* 0x000fe20008000000 */
[----:B------:R-:W-:Y:S01]  /*9460*/  UMOV UR53, UR9 ;  /* 0x0000000900357c82 */ /* 0x000fe20008000000 */
[----:B------:R-:W-:Y:S01]  /*9470*/  UMOV UR55, 0x40000040 ;  /* 0x4000004000377882 */ /* 0x000fe20000000000 */
[----:B------:R-:W-:Y:S02]  /*9480*/  WARPGROUP.DEPBAR.LE gsb0, 0x0 ;  /* 0x00008000000079c5 */ /* 0x000fe40000010000 */
        /* <DEDUP_REMOVED lines=73> */
[----:B------:R1:W-:Y:S01]  /*9920*/  STL.64 [R1+0xc0], R230 ;  /* 0x0000c0e601007387 */ /* 0x0003e20000100a00 */
[----:B------:R-:W-:Y:S02]  /*9930*/  WARPGROUP.DEPBAR.LE gsb0, 0x0 ;  /* 0x00008000000079c5 */ /* 0x000fe40000010000 */
[----:B------:R-:W-:-:S06]  /*9940*/  WARPGROUP.ARRIVE ;  /* 0x00000000000079c5 */ /* 0x000fcc0000000000 */
[----:B------:R-:W-:Y:S01]  /*9950*/  HGMMA.64x16x16.F32.BF16 R216, gdesc[UR12], R216, gsb0 ;  /* 0x002000000cd879f0 */ /* 0x000fe200080018d8 */
[----:B------:R2:W-:Y:S01]  /*9960*/  STL.64 [R1+0xb8], R228 ;  /* 0x0000b8e401007387 */ /* 0x0005e20000100a00 */
[----:B-1----:R-:W-:Y:S01]  /*9970*/  MOV R230, R233 ;  /* 0x000000e900e67202 */ /* 0x002fe20000000f00 */
[----:B------:R-:W-:-:S05]  /*9980*/  IMAD.MOV.U32 R231, RZ, RZ, R232 ;  /* 0x000000ffffe77224 */ /* 0x000fca00078e00e8 */
[----:B------:R1:W-:Y:S01]  /*9990*/  STL.64 [R1+0xe0], R230 ;  /* 0x0000e0e601007387 */ /* 0x0003e20000100a00 */
[----:B--2---:R-:W-:Y:S02]  /*99a0*/  IMAD.MOV.U32 R228, RZ, RZ, R235 ;  /* 0x000000ffffe47224 */ /* 0x004fe400078e00eb */
[----:B------:R-:W-:-:S05]  /*99b0*/  IMAD.MOV.U32 R229, RZ, RZ, R234 ;  /* 0x000000ffffe57224 */ /* 0x000fca00078e00ea */
[----:B------:R2:W-:Y:S01]  /*99c0*/  STL.64 [R1+0xd8], R228 ;  /* 0x0000d8e401007387 */ /* 0x0005e20000100a00 */
[----:B-1----:R-:W-:-:S03]  /*99d0*/  IMAD.MOV.U32 R230, RZ, RZ, R9 ;  /* 0x000000ffffe67224 */ /* 0x002fc600078e0009 */
[----:B------:R1:W-:Y:S01]  /*99e0*/  STL.64 [R1+0xd0], R226 ;  /* 0x0000d0e201007387 */ /* 0x0003e20000100a00 */
[----:B------:R-:W-:-:S03]  /*99f0*/  IMAD.MOV.U32 R231, RZ, RZ, R4 ;  /* 0x000000ffffe77224 */ /* 0x000fc600078e0004 */
[----:B------:R3:W-:Y:S01]  /*9a00*/  STL.64 [R1+0xc8], R224 ;  /* 0x0000c8e001007387 */ /* 0x0007e20000100a00 */
[----:B--2---:R-:W-:Y:S02]  /*9a10*/  IMAD.MOV.U32 R228, RZ, RZ, R11 ;  /* 0x000000ffffe47224 */ /* 0x004fe400078e000b */
[----:B------:R-:W-:Y:S02]  /*9a20*/  IMAD.MOV.U32 R229, RZ, RZ, R10 ;  /* 0x000000ffffe57224 */ /* 0x000fe400078e000a */
[----:B-1----:R-:W-:Y:S02]  /*9a30*/  IMAD.MOV.U32 R226, RZ, RZ, R13 ;  /* 0x000000ffffe27224 */ /* 0x002fe400078e000d */
[----:B------:R-:W-:Y:S02]  /*9a40*/  IMAD.MOV.U32 R227, RZ, RZ, R12 ;  /* 0x000000ffffe37224 */ /* 0x000fe400078e000c */
[----:B---3--:R-:W-:Y:S02]  /*9a50*/  IMAD.MOV.U32 R224, RZ, RZ, R15 ;  /* 0x000000ffffe07224 */ /* 0x008fe400078e000f */
[----:B------:R-:W-:Y:S01]  /*9a60*/  IMAD.MOV.U32 R225, RZ, RZ, R14 ;  /* 0x000000ffffe17224 */ /* 0x000fe200078e000e */
[----:B------:R-:W-:Y:S01]  /*9a70*/  UMOV UR6, UR8 ;  /* 0x0000000800067c82 */ /* 0x000fe20008000000 */
[----:B------:R-:W-:Y:S01]  /*9a80*/  UMOV UR7, UR9 ;  /* 0x0000000900077c82 */ /* 0x000fe20008000000 */
[----:B------:R-:W-:Y:S01]  /*9a90*/  UMOV UR4, UR56 ;  /* 0x0000003800047c82 */ /* 0x000fe20008000000 */
[----:B------:R-:W-:Y:S01]  /*9aa0*/  UMOV UR5, UR57 ;  /* 0x0000003900057c82 */ /* 0x000fe20008000000 */
[----:B------:R-:W-:-:S02]  /*9ab0*/  WARPGROUP.DEPBAR.LE gsb0, 0x0 ;  /* 0x00008000000079c5 */ /* 0x000fc40000010000 */
        /* <DEDUP_REMOVED lines=9> */
[----:B------:R-:W-:-:S02]  /*9b50*/  IMAD.MOV.U32 R232, RZ, RZ, R23 ;  /* 0x000000ffffe87224 */ /* 0x000fc400078e0017 */
[----:B------:R-:W-:Y:S02]  /*9b60*/  IMAD.MOV.U32 R233, RZ, RZ, R22 ;  /* 0x000000ffffe97224 */ /* 0x000fe400078e0016 */
[----:B------:R-:W-:Y:S02]  /*9b70*/  IMAD.MOV.U32 R234, RZ, RZ, R21 ;  /* 0x000000ffffea7224 */ /* 0x000fe400078e0015 */
        /* <DEDUP_REMOVED lines=15> */
[----:B------:R-:W-:Y:S01]  /*9c70*/  BPT.TRAP 0x1 ;  /* 0x000000040000795c */ /* 0x000fe20000300000 */
.L_x_23:
[----:B------:R-:W2:Y:S01]  /*9c80*/  LDL R4, [R1+0x90] ;  /* 0x0000900001047983 */ /* 0x000ea20000100800 */
[----:B-----5:R-:W-:Y:S02]  /*9c90*/  R2UR UR6, R17 ;  /* 0x00000000110672ca */ /* 0x020fe400000e0000 */
[----:B------:R-:W-:-:S13]  /*9ca0*/  R2UR UR4, R0 ;  /* 0x00000000000472ca */ /* 0x000fda00000e0000 */
[----:B------:R-:W-:-:S04]  /*9cb0*/  ULEA UR4, UR4, UR6, 0x3 ;  /* 0x0000000604047291 */ /* 0x000fc8000f8e183f */
[----:B------:R-:W-:-:S04]  /*9cc0*/  UIADD3 UR4, UR4, 0x18, URZ ;  /* 0x0000001804047890 */ /* 0x000fc8000fffe03f */
[----:B------:R-:W-:-:S09]  /*9cd0*/  UPRMT UR4, URZ, 0x654, UR4 ;  /* 0x000006543f047896 */ /* 0x000fd20008000004 */
[----:B------:R-:W-:Y:S01]  /*9ce0*/  SYNCS.ARRIVE.TRANS64.RED.A1T0 RZ, [UR4], RZ ;  /* 0x000000ffffff79a7 */ /* 0x000fe20008100404 */
[----:B--2---:R-:W-:-:S13]  /*9cf0*/  R2UR UR5, R4 ;  /* 0x00000000040572ca */ /* 0x004fda00000e0000 */
[----:B------:R-:W-:-:S06]  /*9d00*/  UISETP.GT.U32.AND UP0, UPT, UR5, 0x1, UPT ;  /* 0x000000010500788c */ /* 0x000fcc000bf04070 */
[----:B------:R-:W-:-:S13]  /*9d10*/  PLOP3.LUT P1, PT, PT, PT, UP0, 0x80, 0x0 ;  /* 0x000000000000781c */ /* 0x000fda0003f2f008 */
[----:B------:R-:W-:Y:S05]  /*9d20*/  @P1 BRA `(.L_x_24) ;  /* 0x0000000000041947 */ /* 0x000fea0003800000 */
[----:B------:R-:W-:Y:S01]  /*9d30*/  BPT.TRAP 0x1 ;  /* 0x000000040000795c */ /* 0x000fe20000300000 */
.L_x_24:
[----:B------:R-:W-:Y:S01]  /*9d40*/  R2UR UR6, R5 ;  /* 0x00000000050672ca */ /* 0x000fe200000e0000 */
[----:B------:R-:W-:Y:S01]  /*9d50*/  UIADD3 UR60, UR60, 0x1, URZ ;  /* 0x000000013c3c7890 */ /* 0x000fe2000fffe03f */
[----:B------:R-:W-:Y:S02]  /*9d60*/  R2UR UR4, R0 ;  /* 0x00000000000472ca */ /* 0x000fe400000e0000 */
[----:B------:R-:W-:Y:S01]  /*9d70*/  R2UR UR7, R3 ;  /* 0x00000000030772ca */ /* 0x000fe200000e0000 */
[----:B------:R-:W-:-:S04]  /*9d80*/  UISETP.NE.AND UP0, UPT, UR60, 0x3, UPT ;  /* 0x000000033c00788c */ /* 0x000fc8000bf05270 */
[----:B------:R-:W-:-:S04]  /*9d90*/  USEL UR60, UR60, URZ, UP0 ;  /* 0x0000003f3c3c7287 */ /* 0x000fc80008000000 */
[----:B------:R-:W-:Y:S02]  /*9da0*/  UISETP.GT.AND UP2, UPT, UR6, 0x1, UPT ;  /* 0x000000010600788c */ /* 0x000fe4000bf44270 */
[----:B------:R-:W-:Y:S02]  /*9db0*/  UIADD3 UR4, UR4, 0x1, URZ ;  /* 0x0000000104047890 */ /* 0x000fe4000fffe03f */
[----:B------:R-:W-:Y:S02]  /*9dc0*/  UIADD3 UR5, UR6, -0x1, URZ ;  /* 0xffffffff06057890 */ /* 0x000fe4000fffe03f */
[----:B------:R-:W-:Y:S01]  /*9dd0*/  PLOP3.LUT P1, PT, PT, PT, UP2, 0x80, 0x0 ;  /* 0x000000000000781c */ /* 0x000fe20003f2f028 */
[----:B------:R-:W-:Y:S02]  /*9de0*/  UISETP.NE.AND UP1, UPT, UR4, 0x3, UPT ;  /* 0x000000030400788c */ /* 0x000fe4000bf25270 */
[----:B------:R-:W-:Y:S01]  /*9df0*/  USEL UR6, URZ, 0x1, UP0 ;  /* 0x000000013f067887 */ /* 0x000fe20008000000 */
[----:B------:R-:W-:Y:S01]  /*9e00*/  IMAD.U32 R5, RZ, RZ, UR5 ;  /* 0x00000005ff057e24 */ /* 0x000fe2000f8e00ff */
[----:B------:R-:W-:-:S02]  /*9e10*/  USEL UR4, UR4, URZ, UP1 ;  /* 0x0000003f04047287 */ /* 0x000fc40008800000 */
[----:B------:R-:W-:-:S04]  /*9e20*/  ULOP3.LUT UR7, UR7, UR6, URZ, 0x3c, !UPT ;  /* 0x0000000607077292 */ /* 0x000fc8000f8e3c3f */
[----:B------:R-:W-:Y:S02]  /*9e30*/  MOV R0, UR4 ;  /* 0x0000000400007c02 */ /* 0x000fe40008000f00 */
[----:B------:R-:W-:Y:S01]  /*9e40*/  IMAD.U32 R3, RZ, RZ, UR7 ;  /* 0x00000007ff037e24 */ /* 0x000fe2000f8e00ff */
[----:B------:R-:W-:Y:S06]  /*9e50*/  @P1 BRA `(.L_x_25) ;  /* 0xffffffb800ac1947 */ /* 0x000fec000383ffff */
.L_x_18:
[----:B------:R1:W5:Y:S01]  /*9e60*/  LDL R9, [R1+0xa4] ;  /* 0x0000a40001097983 */ /* 0x0003620000100800 */
[----:B------:R-:W2:Y:S02]  /*9e70*/  LDC R0, c[0x0][0x28c] ;  /* 0x0000a300ff007b82 */ /* 0x000ea40000000800 */
[----:B--2---:R-:W-:-:S13]  /*9e80*/  ISETP.GE.AND P1, PT, R0, 0x1, PT ;  /* 0x000000010000780c */ /* 0x004fda0003f26270 */
[----:B-1----:R-:W-:Y:S05]  /*9e90*/  @!P1 BRA `(.L_x_26) ;  /* 0x0000000000489947 */ /* 0x002fea0003800000 */
[----:B------:R-:W-:Y:S05]  /*9ea0*/  @!P0 BRA `(.L_x_27) ;  /* 0x0000000000048947 */ /* 0x000fea0003800000 */
[----:B------:R-:W-:Y:S01]  /*9eb0*/  BPT.TRAP 0x1 ;  /* 0x000000040000795c */ /* 0x000fe20000300000 */
.L_x_27:
[----:B------:R-:W2:Y:S01]  /*9ec0*/  LDL R0, [R1+0x90] ;  /* 0x0000900001007983 */ /* 0x000ea20000100800 */
[----:B-----5:R-:W-:Y:S02]  /*9ed0*/  R2UR UR6, R9 ;  /* 0x00000000090672ca */ /* 0x020fe400000e0000 */
[----:B------:R-:W-:-:S11]  /*9ee0*/  R2UR UR5, R17 ;  /* 0x00000000110572ca */ /* 0x000fd600000e0000 */
[----:B------:R-:W-:-:S04]  /*9ef0*/  VIADD R8, R8, UR6 ;  /* 0x0000000608087c36 */ /* 0x000fc80008000000 */
[----:B------:R-:W-:Y:S01]  /*9f00*/  IMAD.WIDE.U32 R4, R8, -0x55555555, RZ ;  /* 0xaaaaaaab08047825 */ /* 0x000fe200078e00ff */
[----:B--2---:R-:W-:-:S04]  /*9f10*/  R2UR UR4, R0 ;  /* 0x00000000000472ca */ /* 0x004fc800000e0000 */
[----:B------:R-:W-:-:S05]  /*9f20*/  SHF.R.U32.HI R0, RZ, 0x1, R5 ;  /* 0x00000001ff007819 */ /* 0x000fca0000011605 */
[----:B------:R-:W-:-:S05]  /*9f30*/  IMAD R0, R0, -0x3, R8 ;  /* 0xfffffffd00007824 */ /* 0x000fca00078e0208 */
[----:B------:R-:W-:Y:S01]  /*9f40*/  LEA R0, R0, UR5, 0x3 ;  /* 0x0000000500007c11 */ /* 0x000fe2000f8e18ff */
[----:B------:R-:W-:-:S04]  /*9f50*/  UISETP.GT.U32.AND UP0, UPT, UR4, 0x1, UPT ;  /* 0x000000010400788c */ /* 0x000fc8000bf04070 */
[----:B------:R-:W-:Y:S02]  /*9f60*/  VIADD R0, R0, 0x18 ;  /* 0x0000001800007836 */ /* 0x000fe40000000000 */
[----:B------:R-:W-:-:S03]  /*9f70*/  PLOP3.LUT P0, PT, PT, PT, UP0, 0x80, 0x0 ;  /* 0x000000000000781c */ /* 0x000fc60003f0f008 */
[----:B------:R-:W-:-:S04]  /*9f80*/  PRMT R0, RZ, 0x654, R0 ;  /* 0x00000654ff007816 */ /* 0x000fc80000000000 */
[----:B------:R1:W-:Y:S06]  /*9f90*/  SYNCS.ARRIVE.TRANS64.RED.A1T0 RZ, [R0+URZ], RZ ;  /* 0x000000ff00ff79a7 */ /* 0x0003ec000810043f */
[----:B------:R-:W-:Y:S05]  /*9fa0*/  @P0 BRA `(.L_x_26) ;  /* 0x0000000000040947 */ /* 0x000fea0003800000 */
[----:B------:R-:W-:Y:S01]  /*9fb0*/  BPT.TRAP 0x1 ;  /* 0x000000040000795c */ /* 0x000fe20000300000 */
.L_x_26:
[----:B-1----:R-:W2:Y:S01]  /*9fc0*/  LDL R0, [R1+0xb4] ;  /* 0x0000b40001007983 */ /* 0x002ea20000100800 */
[----:B------:R-:W1:Y:S01]  /*9fd0*/  S2R R3, SR_TID.X ;  /* 0x0000000000037919 */ /* 0x000e620000002100 */
[----:B------:R-:W3:Y:S01]  /*9fe0*/  S2R R5, SR_TID.X ;  /* 0x0000000000057919 */ /* 0x000ee20000002100 */
[----:B-----5:R-:W-:Y:S01]  /*9ff0*/  R2UR UR4, R18 ;  /* 0x00000000120472ca */ /* 0x020fe200000e0000 */
[----:B------:R-:W-:Y:S01]  /*a000*/  ULDC.64 UR8, c[0x0][0x5d0] ;  /* 0x0001740000087ab9 */ /* 0x000fe20000000a00 */
[----:B------:R-:W4:Y:S04]  /*a010*/  LDL.LU R6, [R1+0xb0] ;  /* 0x0000b00001067983 */ /* 0x000f280000300800 */
[----:B------:R-:W4:Y:S01]  /*a020*/  LDL R20, [R1+0x94] ;  /* 0x0000940001147983 */ /* 0x000f220000100800 */
[----:B------:R-:W-:Y:S01]  /*a030*/  R2UR UR7, R19 ;  /* 0x00000000130772ca */ /* 0x000fe200000e0000 */
[----:B------:R-:W-:Y:S01]  /*a040*/  IMAD.U32 R8, RZ, RZ, UR8 ;  /* 0x00000008ff087e24 */ /* 0x000fe2000f8e00ff */
[----:B------:R-:W-:-:S04]  /*a050*/  R2UR UR14, R9 ;  /* 0x00000000090e72ca */ /* 0x000fc800000e0000 */
[----:B------:R-:W-:-:S06]  /*a060*/  UIMAD UR6, UR4, 0xf0, URZ ;  /* 0x000000f0040678a4 */ /* 0x000fcc000f8e023f */
[----:B------:R-:W-:Y:S01]  /*a070*/  IMAD.U32 R10, RZ, RZ, UR6 ;  /* 0x00000006ff0a7e24 */ /* 0x000fe2000f8e00ff */
[----:B------:R-:W-:Y:S02]  /*a080*/  UIMAD.WIDE UR10, UR7, 0x100, URZ ;  /* 0x00000100070a78a5 */ /* 0x000fe4000f8e023f */
[----:B------:R-:W-:Y:S01]  /*a090*/  USHF.L.U32 UR7, UR7, 0x8, URZ ;  /* 0x0000000807077899 */ /* 0x000fe2000800063f */
[----:B-1----:R-:W-:-:S04]  /*a0a0*/  SHF.R.U32.HI R3, RZ, 0x7, R3 ;  /* 0x00000007ff037819 */ /* 0x002fc80000011603 */
[----:B------:R-:W-:Y:S01]  /*a0b0*/  LOP3.LUT R3, R3, 0x1, RZ, 0xc0, !PT ;  /* 0x0000000103037812 */ /* 0x000fe200078ec0ff */
[C---:B---3--:R-:W-:Y:S01]  /*a0c0*/  IMAD.SHL.U32 R11, R5.reuse, 0x2, RZ ;  /* 0x00000002050b7824 */ /* 0x048fe200078e00ff */
[----:B------:R-:W-:-:S03]  /*a0d0*/  LOP3.LUT R4, R5, 0x60, RZ, 0xc0, !PT ;  /* 0x0000006005047812 */ /* 0x000fc600078ec0ff */
[----:B------:R-:W-:Y:S01]  /*a0e0*/  IMAD.SHL.U32 R17, R3, 0x40, RZ ;  /* 0x0000004003117824 */ /* 0x000fe200078e00ff */
[----:B------:R-:W-:Y:S02]  /*a0f0*/  SHF.R.U32.HI R4, RZ, 0x1, R4 ;  /* 0x00000001ff047819 */ /* 0x000fe40000011604 */
[----:B------:R-:W-:-:S04]  /*a100*/  LOP3.LUT R10, R10, 0x6, R11, 0xf8, !PT ;  /* 0x000000060a0a7812 */ /* 0x000fc800078ef80b */
[----:B------:R-:W-:Y:S02]  /*a110*/  SHF.R.S32.HI R11, RZ, 0x1f, R10 ;  /* 0x0000001fff0b7819 */ /* 0x000fe4000001140a */
[----:B--2---:R-:W-:Y:S02]  /*a120*/  R2UR UR5, R0 ;  /* 0x00000000000572ca */ /* 0x004fe400000e0000 */
[----:B------:R-:W-:-:S04]  /*a130*/  SHF.R.U32.HI R0, RZ, 0x2, R5 ;  /* 0x00000002ff007819 */ /* 0x000fc80000011605 */
[----:B------:R-:W-:-:S04]  /*a140*/  LOP3.LUT R0, R0, 0x7, RZ, 0xc0, !PT ;  /* 0x0000000700007812 */ /* 0x000fc800078ec0ff */
[--C-:B------:R-:W-:Y:S02]  /*a150*/  LOP3.LUT R17, R17, 0x40, R0.reuse, 0xe2, !PT ;  /* 0x0000004011117812 */ /* 0x100fe400078ee200 */
[----:B------:R-:W-:Y:S01]  /*a160*/  IADD3 R0, RZ, -R4, -R0 ;  /* 0x80000004ff007210 */ /* 0x000fe20007ffe800 */
[----:B------:R-:W-:Y:S01]  /*a170*/  UISETP.GE.U32.AND UP2, UPT, UR5, 0x3, UPT ;  /* 0x000000030500788c */ /* 0x000fe2000bf46070 */
[----:B------:R-:W-:Y:S01]  /*a180*/  LOP3.LUT R17, R17, UR10, R4, 0xfe, !PT ;  /* 0x0000000a11117c12 */ /* 0x000fe2000f8efe04 */
[----:B------:R-:W-:Y:S01]  /*a190*/  IMAD.MOV.U32 R4, RZ, RZ, -0x2 ;  /* 0xfffffffeff047424 */ /* 0x000fe200078e00ff */
[----:B----4-:R-:W-:Y:S01]  /*a1a0*/  R2UR UR15, R20 ;  /* 0x00000000140f72ca */ /* 0x010fe200000e0000 */
[----:B------:R-:W-:Y:S01]  /*a1b0*/  IMAD R0, R3, -0x40, R0 ;  /* 0xffffffc003007824 */ /* 0x000fe200078e0200 */
[----:B------:R-:W-:-:S11]  /*a1c0*/  R2UR UR13, R6 ;  /* 0x00000000060d72ca */ /* 0x000fd600000e0000 */
[----:B------:R-:W-:Y:S02]  /*a1d0*/  USHF.R.S32.HI UR12, URZ, 0x1f, UR15 ;  /* 0x0000001f3f0c7899 */ /* 0x000fe4000801140f */
[----:B------:R-:W-:Y:S02]  /*a1e0*/  IMAD.WIDE.U32 R8, R8, UR15, R10 ;  /* 0x0000000f08087c25 */ /* 0x000fe4000f8e000a */
[----:B------:R-:W-:Y:S02]  /*a1f0*/  UIMAD UR4, UR12, UR8, URZ ;  /* 0x000000080c0472a4 */ /* 0x000fe4000f8e023f */
[----:B------:R-:W-:Y:S02]  /*a200*/  UIADD3 UR8, UR5, UR14, URZ ;  /* 0x0000000e05087290 */ /* 0x000fe4000fffe03f */
[----:B------:R-:W-:Y:S02]  /*a210*/  UIMAD UR4, UR15, UR9, UR4 ;  /* 0x000000090f0472a4 */ /* 0x000fe4000f8e0204 */
[----:B------:R-:W-:Y:S01]  /*a220*/  UISETP.GT.U32.AND UP1, UPT, UR8, 0x2, UPT ;  /* 0x000000020800788c */ /* 0x000fe2000bf24070 */
[----:B------:R-:W-:-:S02]  /*a230*/  ULDC UR9, c[0x0][0x284] ;  /* 0x0000a10000097ab9 */ /* 0x000fc40000000800 */
[----:B------:R-:W-:Y:S01]  /*a240*/  IMAD.U32 R3, RZ, RZ, UR9 ;  /* 0x00000009ff037e24 */ /* 0x000fe2000f8e00ff */
[----:B------:R-:W-:Y:S01]  /*a250*/  UISETP.LT.U32.AND UP1, UPT, UR5, 0x3, UP1 ;  /* 0x000000030500788c */ /* 0x000fe20008f21070 */
[----:B------:R-:W-:Y:S01]  /*a260*/  VIADD R9, R9, UR4 ;  /* 0x0000000409097c36 */ /* 0x000fe20008000000 */
[----:B------:R-:W-:Y:S02]  /*a270*/  ULDC UR4, c[0x0][0x288] ;  /* 0x0000a20000047ab9 */ /* 0x000fe40000000800 */
[----:B------:R-:W-:Y:S01]  /*a280*/  IADD3 R0, R3, -UR7, R0 ;  /* 0x8000000703007c10 */ /* 0x000fe2000fffe000 */
[----:B------:R-:W-:Y:S01]  /*a290*/  UISETP.GE.AND UP0, UPT, UR6, UR4, UPT ;  /* 0x000000040600728c */ /* 0x000fe2000bf06270 */
[----:B------:R-:W-:-:S03]  /*a2a0*/  LOP3.LUT R3, R5, 0x3, RZ, 0xc0, !PT ;  /* 0x0000000305037812 */ /* 0x000fc600078ec0ff */
[----:B------:R-:W-:Y:S02]  /*a2b0*/  UISETP.GE.OR UP0, UPT, UR7, UR9, UP0 ;  /* 0x000000090700728c */ /* 0x000fe40008706670 */
[----:B------:R-:W-:Y:S01]  /*a2c0*/  IMAD R3, R3, R4, UR4 ;  /* 0x0000000403037e24 */ /* 0x000fe2000f8e0204 */
[----:B------:R-:W-:Y:S02]  /*a2d0*/  UIMAD.WIDE.U32 UR4, UR8, -0x55555555, URZ ;  /* 0xaaaaaaab080478a5 */ /* 0x000fe4000f8e003f */
[----:B------:R-:W-:Y:S01]  /*a2e0*/  USEL UR7, URZ, 0x1, !UP1 ;  /* 0x000000013f077887 */ /* 0x000fe2000c800000 */
[----:B------:R-:W-:Y:S01]  /*a2f0*/  PLOP3.LUT P0, PT, PT, PT, UP0, 0x80, 0x0 ;  /* 0x000000000000781c */ /* 0x000fe20003f0f008 */
[----:B------:R-:W-:Y:S01]  /*a300*/  USHF.R.U32.HI UR4, URZ, 0x1, UR5 ;  /* 0x000000013f047899 */ /* 0x000fe20008011605 */
[----:B------:R-:W-:Y:S01]  /*a310*/  VIADD R3, R3, -UR6 ;  /* 0x8000000603037c36 */ /* 0x000fe20008000000 */
[----:B------:R-:W-:Y:S02]  /*a320*/  ULOP3.LUT UR13, UR13, UR7, URZ, 0x3c, !UPT ;  /* 0x000000070d0d7292 */ /* 0x000fe4000f8e3c3f */
[----:B------:R-:W-:-:S02]  /*a330*/  UIMAD UR5, UR4, -0x3, UR8 ;  /* 0xfffffffd040578a4 */ /* 0x000fc4000f8e0208 */
[----:B------:R-:W-:Y:S01]  /*a340*/  @UP2 ULOP3.LUT UR13, UR13, 0x1, UR4, 0x78, !UPT ;  /* 0x000000010d0d2892 */ /* 0x000fe2000f8e7804 */
[----:B------:R-:W-:-:S03]  /*a350*/  UMOV UR6, 0xffffffff ;  /* 0xffffffff00067882 */ /* 0x000fc60000000000 */
[----:B------:R-:W-:-:S05]  /*a360*/  IMAD.U32 R4, RZ, RZ, UR5 ;  /* 0x00000005ff047e24 */ /* 0x000fca000f8e00ff */
[----:B------:R1:W-:Y:S02]  /*a370*/  STL [R1+0xa4], R4 ;  /* 0x0000a40401007387 */ /* 0x0003e40000100800 */
[----:B-1----:R-:W-:-:S05]  /*a380*/  MOV R4, UR13 ;  /* 0x0000000d00047c02 */ /* 0x002fca0008000f00 */
[----:B------:R1:W-:Y:S01]  /*a390*/  STL [R1+0xb0], R4 ;  /* 0x0000b00401007387 */ /* 0x0003e20000100800 */
[----:B------:R-:W-:Y:S05]  /*a3a0*/  @P0 BRA `(.L_x_28) ;  /* 0x0000010400d00947 */ /* 0x000fea0003800000 */
[----:B------:R-:W-:Y:S01]  /*a3b0*/  FSETP.NEU.AND P2, PT, R16, RZ, PT ;  /* 0x000000ff1000720b */ /* 0x000fe20003f4d000 */
[----:B------:R-:W-:Y:S01]  /*a3c0*/  ULDC.64 UR8, c[0x0][0x5c8] ;  /* 0x0001720000087ab9 */ /* 0x000fe20000000a00 */
[----:B------:R-:W-:Y:S01]  /*a3d0*/  ISETP.GT.AND P0, PT, R3, RZ, PT ;  /* 0x000000ff0300720c */ /* 0x000fe20003f04270 */
[----:B------:R-:W-:Y:S01]  /*a3e0*/  UIMAD UR4, UR11, UR8, URZ ;  /* 0x000000080b0472a4 */ /* 0x000fe2000f8e023f */
[----:B------:R-:W-:Y:S01]  /*a3f0*/  IMAD.U32 R18, RZ, RZ, UR9 ;  /* 0x00000009ff127e24 */ /* 0x000fe2000f8e00ff */
[----:B------:R-:W-:Y:S01]  /*a400*/  BSSY B0, `(.L_x_28) ;  /* 0x000106e000007945 */ /* 0x000fe20003800000 */
[----:B------:R-:W-:Y:S01]  /*a410*/  IMAD.WIDE.U32 R8, R17, UR8, R8 ;  /* 0x0000000811087c25 */ /* 0x000fe2000f8e0008 */
[----:B------:R-:W-:-:S03]  /*a420*/  ISETP.GT.AND P1, PT, R0, RZ, P0 ;  /* 0x000000ff0000720c */ /* 0x000fc60000724270 */
[----:B------:R-:W-:-:S04]  /*a430*/  IMAD R18, R17, R18, UR4 ;  /* 0x0000000411127e24 */ /* 0x000fc8000f8e0212 */
[----:B------:R-:W-:Y:S01]  /*a440*/  IMAD.IADD R18, R9, 0x1, R18 ;  /* 0x0000000109127824 */ /* 0x000fe200078e0212 */
[----:B------:R-:W-:Y:S06]  /*a450*/  @!P2 BRA `(.L_x_29) ;  /* 0x000000c000d0a947 */ /* 0x000fec0003800000 */
[----:B------:R-:W2:Y:S01]  /*a460*/  LDC.64 R6, c[0x0][0x5b8] ;  /* 0x00016e00ff067b82 */ /* 0x000ea20000000a00 */
[----:B------:R-:W3:Y:S01]  /*a470*/  LDL.LU R21, [R1+0x60] ;  /* 0x0000600001157983 */ /* 0x000ee20000300800 */
[----:B------:R-:W-:Y:S01]  /*a480*/  R2UR UR7, R20 ;  /* 0x00000000140772ca */ /* 0x000fe200000e0000 */
[----:B------:R-:W-:-:S05]  /*a490*/  ULDC.64 UR14, c[0x0][0x208] ;  /* 0x00008200000e7ab9 */ /* 0x000fca0000000a00 */
[----:B------:R-:W4:Y:S01]  /*a4a0*/  LDC.64 R14, c[0x0][0x5b0] ;  /* 0x00016c00ff0e7b82 */ /* 0x000f220000000a00 */
[----:B--2---:R-:W-:Y:S01]  /*a4b0*/  IMAD.MOV.U32 R5, RZ, RZ, R7 ;  /* 0x000000ffff057224 */ /* 0x004fe200078e0007 */
[----:B------:R2:W-:Y:S01]  /*a4c0*/  STL [R1+0x80], R6 ;  /* 0x0000800601007387 */ /* 0x0005e20000100800 */
[----:B------:R-:W-:-:S04]  /*a4d0*/  IMAD.MOV.U32 R19, RZ, RZ, R6 ;  /* 0x000000ffff137224 */ /* 0x000fc800078e0006 */
[C---:B-1----:R-:W-:Y:S01]  /*a4e0*/  IMAD R4, R19.reuse, UR12, RZ ;  /* 0x0000000c13047c24 */ /* 0x042fe2000f8e02ff */
[----:B----4-:R-:W-:Y:S01]  /*a4f0*/  R2UR UR4, R14 ;  /* 0x000000000e0472ca */ /* 0x010fe200000e0000 */
[----:B------:R-:W-:Y:S01]  /*a500*/  IMAD.WIDE.U32 R12, R19, UR7, R10 ;  /* 0x00000007130c7c25 */ /* 0x000fe2000f8e000a */
[----:B--2---:R-:W1:Y:S03]  /*a510*/  LDC.64 R6, c[0x0][0x5a8] ;  /* 0x00016a00ff067b82 */ /* 0x004e660000000a00 */
[----:B0-----:R-:W-:Y:S02]  /*a520*/  IMAD R233, R5, UR7, R4 ;  /* 0x0000000705e97c24 */ /* 0x001fe4000f8e0204 */
[----:B------:R-:W-:Y:S02]  /*a530*/  IMAD.MOV.U32 R236, RZ, RZ, R12 ;  /* 0x000000ffffec7224 */ /* 0x000fe400078e000c */
[----:B------:R-:W-:Y:S01]  /*a540*/  IMAD.IADD R237, R13, 0x1, R233 ;  /* 0x000000010ded7824 */ /* 0x000fe200078e02e9 */
[----:B------:R-:W-:Y:S03]  /*a550*/  STL [R1+0x84], R233 ;  /* 0x000084e901007387 */ /* 0x000fe60000100800 */
[----:B------:R-:W-:Y:S01]  /*a560*/  UIMAD UR4, UR11, UR4, URZ ;  /* 0x000000040b0472a4 */ /* 0x000fe2000f8e023f */
[C---:B------:R-:W-:Y:S01]  /*a570*/  IMAD.WIDE.U32 R4, R17.reuse, R14, R236 ;  /* 0x0000000e11047225 */ /* 0x040fe200078e00ec */
[----:B------:R1:W-:Y:S04]  /*a580*/  STL.64 [R1+0x88], R12 ;  /* 0x0000880c01007387 */ /* 0x0003e80000100a00 */
[----:B------:R-:W-:Y:S01]  /*a590*/  IMAD R23, R17, R15, UR4 ;  /* 0x0000000411177e24 */ /* 0x000fe2000f8e020f */
[----:B------:R-:W-:-:S03]  /*a5a0*/  ULDC.64 UR4, c[0x0][0x5c0] ;  /* 0x0001700000047ab9 */ /* 0x000fc60000000a00 */
[----:B------:R-:W-:Y:S01]  /*a5b0*/  IMAD.IADD R5, R5, 0x1, R23 ;  /* 0x0000000105057824 */ /* 0x000fe200078e0217 */
[----:B------:R0:W-:Y:S01]  /*a5c0*/  STL [R1+0xa0], R23 ;  /* 0x0000a01701007387 */ /* 0x0001e20000100800 */
[----:B-1----:R-:W-:-:S04]  /*a5d0*/  LEA R12, P2, R4, R6, 0x1 ;  /* 0x00000006040c7211 */ /* 0x002fc800078408ff */
[----:B------:R-:W-:-:S05]  /*a5e0*/  LEA.HI.X R13, R4, R7, R5, 0x1, P2 ;  /* 0x00000007040d7211 */ /* 0x000fca00010f0c05 */
[----:B------:R-:W2:Y:S01]  /*a5f0*/  @P1 LDG.E.LTC128B.U16 R234, desc[UR14][R12.64] ;  /* 0x0000000e0cea1981 */ /* 0x000ea2000c1e1520 */
[C---:B------:R-:W-:Y:S01]  /*a600*/  LEA R4, P2, R8.reuse, UR4, 0x1 ;  /* 0x0000000408047c11 */ /* 0x040fe2000f8408ff */
[----:B------:R-:W-:Y:S01]  /*a610*/  BSSY B1, `(.L_x_30) ;  /* 0x0000012000017945 */ /* 0x000fe20003800000 */
[----:B------:R-:W-:Y:S02]  /*a620*/  ISETP.GT.AND P3, PT, R3, 0x1, PT ;  /* 0x000000010300780c */ /* 0x000fe40003f64270 */
[----:B------:R-:W-:Y:S01]  /*a630*/  LEA.HI.X R5, R8, UR5, R18, 0x1, P2 ;  /* 0x0000000508057c11 */ /* 0x000fe200090f0c12 */
[----:B------:R-:W-:-:S04]  /*a640*/  IMAD.WIDE.U32 R8, R17, R14, R10 ;  /* 0x0000000e11087225 */ /* 0x000fc800078e000a */
[----:B------:R-:W-:Y:S02]  /*a650*/  IMAD.IADD R9, R23, 0x1, R9 ;  /* 0x0000000117097824 */ /* 0x000fe400078e0209 */
[----:B------:R-:W-:-:S04]  /*a660*/  IMAD.WIDE.U32 R8, R19, UR7, R8 ;  /* 0x0000000713087c25 */ /* 0x000fc8000f8e0008 */
[----:B------:R-:W-:Y:S01]  /*a670*/  IMAD.IADD R9, R233, 0x1, R9 ;  /* 0x00000001e9097824 */ /* 0x000fe200078e0209 */
[----:B------:R-:W-:-:S04]  /*a680*/  LEA R18, P2, R8, R6, 0x1 ;  /* 0x0000000608127211 */ /* 0x000fc800078408ff */
[----:B------:R-:W-:Y:S02]  /*a690*/  LEA.HI.X R19, R8, R7, R9, 0x1, P2 ;  /* 0x0000000708137211 */ /* 0x000fe400010f0c09 */
[----:B------:R-:W-:Y:S01]  /*a6a0*/  ISETP.GT.AND P2, PT, R0, RZ, P3 ;  /* 0x000000ff0000720c */ /* 0x000fe20001f44270 */
[----:B--2---:R-:W-:-:S04]  /*a6b0*/  IMAD.U32 R12, R234, 0x10000, RZ ;  /* 0x00010000ea0c7824 */ /* 0x004fc800078e00ff */
[----:B------:R-:W-:-:S04]  /*a6c0*/  FMUL R12, R12, R16 ;  /* 0x000000100c0c7220 */ /* 0x000fc80000400000 */
[----:B---3--:R-:W-:-:S05]  /*a6d0*/  FFMA R12, R21, R2, R12 ;  /* 0x00000002150c7223 */ /* 0x008fca000000000c */
[----:B------:R-:W-:-:S05]  /*a6e0*/  F2FP.BF16.F32.PACK_AB R8, RZ, R12 ;  /* 0x0000000cff08723e */ /* 0x000fca00000010ff */
[----:B------:R0:W-:Y:S01]  /*a6f0*/  @P1 STG.E.U16 desc[UR14][R4.64], R8 ;  /* 0x0000000804001986 */ /* 0x0001e2000c10150e */
[----:B------:R-:W-:Y:S05]  /*a700*/  @!P2 BRA `(.L_x_31) ;  /* 0x000000000008a947 */ /* 0x000fea0003800000 */
[----:B------:R-:W-:Y:S02]  /*a710*/  ULDC.64 UR4, c[0x0][0x208] ;  /* 0x0000820000047ab9 */ /* 0x000fe40000000a00 */
[----:B------:R1:W5:Y:S03]  /*a720*/  LDG.E.LTC128B.U16 R234, desc[UR4][R18.64+0x2] ;  /* 0x0000020412ea7981 */ /* 0x000366000c1e1520 */
.L_x_31:
[----:B------:R-:W-:Y:S05]  /*a730*/  BSYNC B1 ;  /* 0x0000000000017941 */ /* 0x000fea0003800000 */
.L_x_30:
[----:B------:R-:W2:Y:S04]  /*a740*/  LDL.LU R9, [R1+0x64] ;  /* 0x0000640001097983 */ /* 0x000ea80000300800 */
[----:B------:R-:W3:Y:S01]  /*a750*/  LDL.64 R12, [R1+0x88] ;  /* 0x00008800010c7983 */ /* 0x000ee20000100a00 */
[----:B0----5:R-:W-:Y:S01]  /*a760*/  IMAD.U32 R8, R234, 0x10000, RZ ;  /* 0x00010000ea087824 */ /* 0x021fe200078e00ff */
[----:B------:R-:W-:Y:S01]  /*a770*/  R2UR UR7, R20 ;  /* 0x00000000140772ca */ /* 0x000fe200000e0000 */
[C---:B------:R-:W-:Y:S01]  /*a780*/  IMAD.SHL.U32 R20, R14.reuse, 0x8, RZ ;  /* 0x000000080e147824 */ /* 0x040fe200078e00ff */
[----:B------:R-:W-:Y:S01]  /*a790*/  SHF.L.U64.HI R21, R14, 0x3, R15 ;  /* 0x000000030e157819 */ /* 0x000fe2000001020f */
[----:B------:R-:W-:Y:S01]  /*a7a0*/  FMUL R8, R8, R16 ;  /* 0x0000001008087220 */ /* 0x000fe20000400000 */
[----:B------:R-:W-:Y:S01]  /*a7b0*/  ISETP.GT.AND P1, PT, R0, 0x8, P0 ;  /* 0x000000080000780c */ /* 0x000fe20000724270 */
[----:B------:R-:W-:Y:S01]  /*a7c0*/  ULDC.64 UR4, c[0x0][0x208] ;  /* 0x0000820000047ab9 */ /* 0x000fe20000000a00 */
[----:B------:R-:W4:Y:S01]  /*a7d0*/  LDL.LU R232, [R1+0x68] ;  /* 0x0000680001e87983 */ /* 0x000f220000300800 */
[----:B--2---:R-:W-:Y:S01]  /*a7e0*/  FFMA R22, R9, R2, R8 ;  /* 0x0000000209167223 */ /* 0x004fe20000000008 */
[----:B------:R-:W-:-:S04]  /*a7f0*/  IMAD.WIDE.U32 R8, R17, R14, R20 ;  /* 0x0000000e11087225 */ /* 0x000fc800078e0014 */
[----:B------:R-:W-:Y:S01]  /*a800*/  IMAD.IADD R235, R23, 0x1, R9 ;  /* 0x0000000117eb7824 */ /* 0x000fe200078e0209 */
[----:B---3--:R-:W-:Y:S02]  /*a810*/  IADD3 R13, P4, R12, R8, RZ ;  /* 0x000000080c0d7210 */ /* 0x008fe40007f9e0ff */
[----:B------:R-:W-:Y:S02]  /*a820*/  F2FP.BF16.F32.PACK_AB R22, RZ, R22 ;  /* 0x00000016ff16723e */ /* 0x000fe400000010ff */
[----:B------:R-:W-:Y:S02]  /*a830*/  IADD3.X R23, R235, R237, RZ, P4, !PT ;  /* 0x000000edeb177210 */ /* 0x000fe400027fe4ff */
[C---:B------:R-:W-:Y:S01]  /*a840*/  LEA R12, P4, R13.reuse, R6, 0x1 ;  /* 0x000000060d0c7211 */ /* 0x040fe200078808ff */
[----:B------:R0:W-:Y:S03]  /*a850*/  @P2 STG.E.U16 desc[UR4][R4.64+0x2], R22 ;  /* 0x0000021604002986 */ /* 0x0001e6000c101504 */
[----:B------:R-:W-:-:S05]  /*a860*/  LEA.HI.X R13, R13, R7, R23, 0x1, P4 ;  /* 0x000000070d0d7211 */ /* 0x000fca00020f0c17 */
[----:B------:R2:W3:Y:S04]  /*a870*/  @P1 LDG.E.LTC128B.U16 R234, desc[UR4][R12.64] ;  /* 0x000000040cea1981 */ /* 0x0004e8000c1e1520 */
[----:B------:R-:W4:Y:S01]  /*a880*/  LDL R13, [R1+0x80] ;  /* 0x00008000010d7983 */ /* 0x000f220000100800 */
[----:B0-----:R-:W-:Y:S01]  /*a890*/  IADD3 R22, P2, R10, R8, RZ ;  /* 0x000000080a167210 */ /* 0x001fe20007f5e0ff */
[----:B------:R-:W-:Y:S01]  /*a8a0*/  BSSY B1, `(.L_x_32) ;  /* 0x0000018000017945 */ /* 0x000fe20003800000 */
[----:B------:R-:W-:-:S03]  /*a8b0*/  ISETP.GT.AND P5, PT, R0, 0x8, P3 ;  /* 0x000000080000780c */ /* 0x000fc60001fa4270 */
[----:B------:R-:W-:Y:S02]  /*a8c0*/  IMAD.X R23, R11, 0x1, R235, P2 ;  /* 0x000000010b177824 */ /* 0x000fe400010e06eb */
[----:B----4-:R-:W-:-:S04]  /*a8d0*/  IMAD.WIDE.U32 R22, R13, UR7, R22 ;  /* 0x000000070d167c25 */ /* 0x010fc8000f8e0016 */
[----:B--2---:R-:W-:Y:S01]  /*a8e0*/  IMAD.IADD R13, R233, 0x1, R23 ;  /* 0x00000001e90d7824 */ /* 0x004fe200078e0217 */
[----:B------:R-:W-:Y:S01]  /*a8f0*/  LEA R12, P2, R22, R6, 0x1 ;  /* 0x00000006160c7211 */ /* 0x000fe200078408ff */
[----:B------:R-:W-:-:S03]  /*a900*/  IMAD.U32 R23, RZ, RZ, UR8 ;  /* 0x00000008ff177e24 */ /* 0x000fc6000f8e00ff */
[----:B------:R-:W-:Y:S01]  /*a910*/  LEA.HI.X R13, R22, R7, R13, 0x1, P2 ;  /* 0x00000007160d7211 */ /* 0x000fe200010f0c0d */
[----:B---3--:R-:W-:Y:S02]  /*a920*/  IMAD.U32 R22, R234, 0x10000, RZ ;  /* 0x00010000ea167824 */ /* 0x008fe400078e00ff */
[----:B------:R-:W-:Y:S02]  /*a930*/  IMAD.SHL.U32 R233, R23, 0x10, RZ ;  /* 0x0000001017e97824 */ /* 0x000fe400078e00ff */
[----:B------:R-:W-:Y:S01]  /*a940*/  FMUL R22, R22, R16 ;  /* 0x0000001016167220 */ /* 0x000fe20000400000 */
[----:B------:R-:W-:Y:S02]  /*a950*/  IMAD.U32 R23, RZ, RZ, UR9 ;  /* 0x00000009ff177e24 */ /* 0x000fe4000f8e00ff */
[----:B------:R0:W-:Y:S01]  /*a960*/  STL [R1+0xa8], R233 ;  /* 0x0000a8e901007387 */ /* 0x0001e20000100800 */
[----:B------:R-:W-:Y:S01]  /*a970*/  FFMA R22, R232, R2, R22 ;  /* 0x00000002e8167223 */ /* 0x000fe20000000016 */
[----:B------:R-:W-:-:S04]  /*a980*/  IMAD.U32 R232, RZ, RZ, UR8 ;  /* 0x00000008ffe87e24 */ /* 0x000fc8000f8e00ff */
[----:B------:R-:W-:Y:S02]  /*a990*/  F2FP.BF16.F32.PACK_AB R22, RZ, R22 ;  /* 0x00000016ff16723e */ /* 0x000fe400000010ff */
[----:B------:R-:W-:Y:S02]  /*a9a0*/  SHF.L.U64.HI R23, R232, 0x4, R23 ;  /* 0x00000004e8177819 */ /* 0x000fe40000010217 */
[----:B------:R-:W-:-:S03]  /*a9b0*/  IADD3 R232, P2, R233, R4, RZ ;  /* 0x00000004e9e87210 */ /* 0x000fc60007f5e0ff */
[----:B------:R2:W-:Y:S02]  /*a9c0*/  STL [R1+0xac], R23 ;  /* 0x0000ac1701007387 */ /* 0x0005e40000100800 */
[----:B0-----:R-:W-:-:S05]  /*a9d0*/  IMAD.X R233, R23, 0x1, R5, P2 ;  /* 0x0000000117e97824 */ /* 0x001fca00010e0605 */
[----:B------:R2:W-:Y:S01]  /*a9e0*/  @P1 STG.E.U16 desc[UR4][R232.64], R22 ;  /* 0x00000016e8001986 */ /* 0x0005e2000c101504 */
[----:B------:R-:W-:Y:S05]  /*a9f0*/  @!P5 BRA `(.L_x_33) ;  /* 0x000000000008d947 */ /* 0x000fea0003800000 */
[----:B------:R-:W-:Y:S02]  /*aa00*/  ULDC.64 UR4, c[0x0][0x208] ;  /* 0x0000820000047ab9 */ /* 0x000fe40000000a00 */
[----:B------:R0:W5:Y:S03]  /*aa10*/  LDG.E.LTC128B.U16 R234, desc[UR4][R12.64+0x2] ;  /* 0x000002040cea7981 */ /* 0x000166000c1e1520 */
.L_x_33:
[----:B------:R-:W-:Y:S05]  /*aa20*/  BSYNC B1 ;  /* 0x0000000000017941 */ /* 0x000fea0003800000 */
.L_x_32:
[----:B--2---:R-:W2:Y:S01]  /*aa30*/  LDL.LU R23, [R1+0x6c] ;  /* 0x00006c0001177983 */ /* 0x004ea20000300800 */
[----:B-----5:R-:W-:Y:S01]  /*aa40*/  IMAD.U32 R22, R234, 0x10000, RZ ;  /* 0x00010000ea167824 */ /* 0x020fe200078e00ff */
[----:B------:R-:W-:Y:S01]  /*aa50*/  ISETP.GT.AND P2, PT, R3, 0x8, PT ;  /* 0x000000080300780c */ /* 0x000fe20003f44270 */
[----:B------:R-:W-:Y:S01]  /*aa60*/  ULDC.64 UR4, c[0x0][0x208] ;  /* 0x0000820000047ab9 */ /* 0x000fe20000000a00 */
[----:B------:R-:W-:Y:S01]  /*aa70*/  BSSY B1, `(.L_x_34) ;  /* 0x000000a000017945 */ /* 0x000fe20003800000 */
[----:B------:R-:W-:Y:S01]  /*aa80*/  FMUL R22, R22, R16 ;  /* 0x0000001016167220 */ /* 0x000fe20000400000 */
[----:B------:R-:W-:-:S03]  /*aa90*/  ISETP.GT.AND P4, PT, R0, RZ, P2 ;  /* 0x000000ff0000720c */ /* 0x000fc60001784270 */
[----:B--2---:R-:W-:-:S05]  /*aaa0*/  FFMA R22, R23, R2, R22 ;  /* 0x0000000217167223 */ /* 0x004fca0000000016 */
[----:B------:R-:W-:-:S05]  /*aab0*/  F2FP.BF16.F32.PACK_AB R22, RZ, R22 ;  /* 0x00000016ff16723e */ /* 0x000fca00000010ff */
[----:B------:R2:W-:Y:S02]  /*aac0*/  @P5 STG.E.U16 desc[UR4][R232.64+0x2], R22 ;  /* 0x00000216e8005986 */ /* 0x0005e4000c101504 */
[----:B--2---:R-:W-:Y:S01]  /*aad0*/  PRMT R22, R234, 0x7610, R22 ;  /* 0x00007610ea167816 */ /* 0x004fe20000000016 */
[----:B------:R-:W-:Y:S06]  /*aae0*/  @!P4 BRA `(.L_x_35) ;  /* 0x000000000008c947 */ /* 0x000fec0003800000 */
[----:B------:R-:W-:Y:S02]  /*aaf0*/  ULDC.64 UR4, c[0x0][0x208] ;  /* 0x0000820000047ab9 */ /* 0x000fe40000000a00 */
[----:B------:R2:W5:Y:S03]  /*ab00*/  LDG.E.LTC128B.U16 R22, desc[UR4][R18.64+0x10] ;  /* 0x0000100412167981 */ /* 0x000566000c1e1520 */
.L_x_35:
[----:B------:R-:W-:Y:S05]  /*ab10*/  BSYNC B1 ;  /* 0x0000000000017941 */ /* 0x000fea0003800000 */
.L_x_34:
[----:B------:R-:W3:Y:S01]  /*ab20*/  LDL.LU R234, [R1+0x70] ;  /* 0x0000700001ea7983 */ /* 0x000ee20000300800 */
[----:B-----5:R-:W-:Y:S01]  /*ab30*/  IMAD.U32 R23, R22, 0x10000, RZ ;  /* 0x0001000016177824 */ /* 0x020fe200078e00ff */
[----:B------:R-:W-:Y:S01]  /*ab40*/  ISETP.GT.AND P1, PT, R3, 0x9, PT ;  /* 0x000000090300780c */ /* 0x000fe20003f24270 */
[----:B------:R-:W-:Y:S01]  /*ab50*/  ULDC.64 UR4, c[0x0][0x208] ;  /* 0x0000820000047ab9 */ /* 0x000fe20000000a00 */
[----:B------:R-:W-:Y:S01]  /*ab60*/  BSSY B1, `(.L_x_36) ;  /* 0x0000009000017945 */ /* 0x000fe20003800000 */
[----:B------:R-:W-:Y:S01]  /*ab70*/  FMUL R23, R23, R16 ;  /* 0x0000001017177220 */ /* 0x000fe20000400000 */
[----:B------:R-:W-:-:S03]  /*ab80*/  ISETP.GT.AND P5, PT, R0, RZ, P1 ;  /* 0x000000ff0000720c */ /* 0x000fc60000fa4270 */
[----:B---3--:R-:W-:-:S05]  /*ab90*/  FFMA R23, R234, R2, R23 ;  /* 0x00000002ea177223 */ /* 0x008fca0000000017 */
[----:B------:R-:W-:-:S05]  /*aba0*/  F2FP.BF16.F32.PACK_AB R23, RZ, R23 ;  /* 0x00000017ff17723e */ /* 0x000fca00000010ff */
[----:B------:R3:W-:Y:S01]  /*abb0*/  @P4 STG.E.U16 desc[UR4][R4.64+0x10], R23 ;  /* 0x0000101704004986 */ /* 0x0007e2000c101504 */
[----:B------:R-:W-:Y:S05]  /*abc0*/  @!P5 BRA `(.L_x_37) ;  /* 0x000000000008d947 */ /* 0x000fea0003800000 */
[----:B------:R-:W-:Y:S02]  /*abd0*/  ULDC.64 UR4, c[0x0][0x208] ;  /* 0x0000820000047ab9 */ /* 0x000fe40000000a00 */
[----:B------:R4:W5:Y:S03]  /*abe0*/  LDG.E.LTC128B.U16 R22, desc[UR4][R18.64+0x12] ;  /* 0x0000120412167981 */ /* 0x000966000c1e1520 */
.L_x_37:
[----:B------:R-:W-:Y:S05]  /*abf0*/  BSYNC B1 ;  /* 0x0000000000017941 */ /* 0x000fea0003800000 */
.L_x_36:
[----:B------:R-:W2:Y:S01]  /*ac00*/  LDL.LU R234, [R1+0x74] ;  /* 0x0000740001ea7983 */ /* 0x000ea20000300800 */
[----:B---3-5:R-:W-:Y:S01]  /*ac10*/  IMAD.U32 R23, R22, 0x10000, RZ ;  /* 0x0001000016177824 */ /* 0x028fe200078e00ff */
[----:B------:R-:W-:Y:S01]  /*ac20*/  ISETP.GT.AND P4, PT, R0, 0x8, P2 ;  /* 0x000000080000780c */ /* 0x000fe20001784270 */
[----:B------:R-:W-:Y:S01]  /*ac30*/  ULDC.64 UR4, c[0x0][0x208] ;  /* 0x0000820000047ab9 */ /* 0x000fe20000000a00 */
[----:B------:R-:W-:Y:S01]  /*ac40*/  BSSY B1, `(.L_x_38) ;  /* 0x0000008000017945 */ /* 0x000fe20003800000 */
[----:B------:R-:W-:-:S04]  /*ac50*/  FMUL R23, R23, R16 ;  /* 0x0000001017177220 */ /* 0x000fc80000400000 */
[----:B--2---:R-:W-:-:S05]  /*ac60*/  FFMA R23, R234, R2, R23 ;  /* 0x00000002ea177223 */ /* 0x004fca0000000017 */
[----:B------:R-:W-:-:S05]  /*ac70*/  F2FP.BF16.F32.PACK_AB R23, RZ, R23 ;  /* 0x00000017ff17723e */ /* 0x000fca00000010ff */
[----:B------:R2:W-:Y:S01]  /*ac80*/  @P5 STG.E.U16 desc[UR4][R4.64+0x12], R23 ;  /* 0x0000121704005986 */ /* 0x0005e2000c101504 */
[----:B------:R-:W-:Y:S05]  /*ac90*/  @!P4 BRA `(.L_x_39) ;  /* 0x000000000008c947 */ /* 0x000fea0003800000 */
[----:B------:R-:W-:Y:S02]  /*aca0*/  ULDC.64 UR4, c[0x0][0x208] ;  /* 0x0000820000047ab9 */ /* 0x000fe40000000a00 */
[----:B------:R3:W5:Y:S03]  /*acb0*/  LDG.E.LTC128B.U16 R22, desc[UR4][R12.64+0x10] ;  /* 0x000010040c167981 */ /* 0x000766000c1e1520 */
.L_x_39:
[----:B------:R-:W-:Y:S05]  /*acc0*/  BSYNC B1 ;  /* 0x0000000000017941 */ /* 0x000fea0003800000 */
.L_x_38:
[----:B------:R-:W4:Y:S01]  /*acd0*/  LDL.LU R234, [R1+0x78] ;  /* 0x0000780001ea7983 */ /* 0x000f220000300800 */
[----:B--2--5:R-:W-:Y:S01]  /*ace0*/  IMAD.U32 R23, R22, 0x10000, RZ ;  /* 0x0001000016177824 */ /* 0x024fe200078e00ff */
[----:B------:R-:W-:Y:S01]  /*acf0*/  ISETP.GT.AND P5, PT, R0, 0x8, P1 ;  /* 0x000000080000780c */ /* 0x000fe20000fa4270 */
[----:B------:R-:W-:Y:S01]  /*ad00*/  ULDC.64 UR4, c[0x0][0x208] ;  /* 0x0000820000047ab9 */ /* 0x000fe20000000a00 */
[----:B------:R-:W-:Y:S01]  /*ad10*/  BSSY B1, `(.L_x_40) ;  /* 0x0000008000017945 */ /* 0x000fe20003800000 */
[----:B------:R-:W-:-:S04]  /*ad20*/  FMUL R23, R23, R16 ;  /* 0x0000001017177220 */ /* 0x000fc80000400000 */
[----:B----4-:R-:W-:-:S05]  /*ad30*/  FFMA R23, R234, R2, R23 ;  /* 0x00000002ea177223 */ /* 0x010fca0000000017 */
[----:B------:R-:W-:-:S05]  /*ad40*/  F2FP.BF16.F32.PACK_AB R23, RZ, R23 ;  /* 0x00000017ff17723e */ /* 0x000fca00000010ff */
[----:B------:R2:W-:Y:S01]  /*ad50*/  @P4 STG.E.U16 desc[UR4][R232.64+0x10], R23 ;  /* 0x00001017e8004986 */ /* 0x0005e2000c101504 */
[----:B------:R-:W-:Y:S05]  /*ad60*/  @!P5 BRA `(.L_x_41) ;  /* 0x000000000008d947 */ /* 0x000fea0003800000 */
[----:B------:R-:W-:Y:S02]  /*ad70*/  ULDC.64 UR4, c[0x0][0x208] ;  /* 0x0000820000047ab9 */ /* 0x000fe40000000a00 */
[----:B------:R4:W5:Y:S03]  /*ad80*/  LDG.E.LTC128B.U16 R22, desc[UR4][R12.64+0x12] ;  /* 0x000012040c167981 */ /* 0x000966000c1e1520 */
.L_x_41:
[----:B------:R-:W-:Y:S05]  /*ad90*/  BSYNC B1 ;  /* 0x0000000000017941 */ /* 0x000fea0003800000 */
.L_x_40:
[----:B--2---:R-:W2:Y:S04]  /*ada0*/  LDL R23, [R1+0x94] ;  /* 0x0000940001177983 */ /* 0x004ea80000100800 */
[----:B------:R1:W-:Y:S04]  /*adb0*/  STL.64 [R1+0xc8], R18 ;  /* 0x0000c81201007387 */ /* 0x0003e80000100a00 */
[----:B-1----:R-:W3:Y:S01]  /*adc0*/  LDL.LU R19, [R1+0x7c] ;  /* 0x00007c0001137983 */ /* 0x002ee20000300800 */
[----:B------:R-:W-:-:S03]  /*add0*/  MOV R9, R235 ;  /* 0x000000eb00097202 */ /* 0x000fc60000000f00 */
[----:B------:R-:W-:Y:S04]  /*ade0*/  STL.64 [R1+0xc0], R12 ;  /* 0x0000c00c01007387 */ /* 0x000fe80000100a00 */
[----:B------:R1:W-:Y:S04]  /*adf0*/  STL.64 [R1+0xb8], R4 ;  /* 0x0000b80401007387 */ /* 0x0003e80000100a00 */
[----:B------:R-:W4:Y:S01]  /*ae00*/  LDL.LU R235, [R1+0x40] ;  /* 0x0000400001eb7983 */ /* 0x000f220000300800 */
[----:B--2---:R-:W-:Y:S01]  /*ae10*/  R2UR UR7, R23 ;  /* 0x00000000170772ca */ /* 0x004fe200000e0000 */
[----:B-----5:R-:W-:-:S04]  /*ae20*/  IMAD.U32 R23, R22, 0x10000, RZ ;  /* 0x0001000016177824 */ /* 0x020fc800078e00ff */
[----:B------:R-:W-:-:S04]  /*ae30*/  FMUL R23, R23, R16 ;  /* 0x0000001017177220 */ /* 0x000fc80000400000 */
[----:B---3--:R-:W-:Y:S01]  /*ae40*/  FFMA R23, R19, R2, R23 ;  /* 0x0000000213177223 */ /* 0x008fe20000000017 */
[----:B------:R-:W-:Y:S02]  /*ae50*/  IMAD.WIDE.U32 R18, R14, 0x78, R8 ;  /* 0x000000780e127825 */ /* 0x000fe400078e0008 */
[----:B------:R-:W2:Y:S02]  /*ae60*/  LDL.64 R8, [R1+0x88] ;  /* 0x0000880001087983 */ /* 0x000ea40000100a00 */
[----:B------:R-:W-:Y:S01]  /*ae70*/  F2FP.BF16.F32.PACK_AB R23, RZ, R23 ;  /* 0x00000017ff17723e */ /* 0x000fe200000010ff */
[----:B------:R-:W-:-:S03]  /*ae80*/  ULDC.64 UR4, c[0x0][0x208] ;  /* 0x0000820000047ab9 */ /* 0x000fc60000000a00 */
[----:B------:R-:W-:Y:S01]  /*ae90*/  PRMT R234, R23, 0x7610, R234 ;  /* 0x0000761017ea7816 */ /* 0x000fe200000000ea */
[----:B------:R-:W-:-:S04]  /*aea0*/  IMAD R23, R15, 0x78, RZ ;  /* 0x000000780f177824 */ /* 0x000fc800078e02ff */
[----:B------:R-:W-:Y:S01]  /*aeb0*/  @P5 STG.E.U16 desc[UR4][R232.64+0x12], R234 ;  /* 0x000012eae8005986 */ /* 0x000fe2000c101504 */
[----:B-1----:R-:W-:-:S03]  /*aec0*/  IMAD.IADD R4, R19, 0x1, R23 ;  /* 0x0000000113047824 */ /* 0x002fc600078e0217 */
[----:B------:R1:W-:Y:S01]  /*aed0*/  STL.64 [R1+0x68], R18 ;  /* 0x0000681201007387 */ /* 0x0003e20000100a00 */
[----:B--2---:R-:W-:-:S03]  /*aee0*/  IADD3 R9, P5, R8, R18, RZ ;  /* 0x0000001208097210 */ /* 0x004fc60007fbe0ff */
[----:B-1----:R-:W5:Y:S02]  /*aef0*/  LDL.LU.64 R18, [R1+0xc8] ;  /* 0x0000c80001127983 */ /* 0x002f640000300a00 */
[----:B------:R-:W-:Y:S02]  /*af00*/  IMAD.X R15, R4, 0x1, R237, P5 ;  /* 0x00000001040f7824 */ /* 0x000fe400028e06ed */
[----:B------:R1:W-:Y:S02]  /*af10*/  STL [R1+0x74], R4 ;  /* 0x0000740401007387 */ /* 0x0003e40000100800 */
[----:B-1----:R-:W-:-:S04]  /*af20*/  IMAD.WIDE.U32 R4, R14, 0x78, R20 ;  /* 0x000000780e047825 */ /* 0x002fc800078e0014 */
[----:B0---4-:R-:W-:Y:S02]  /*af30*/  IMAD.IADD R13, R23, 0x1, R5 ;  /* 0x00000001170d7824 */ /* 0x011fe400078e0205 */
[----:B------:R-:W2:Y:S01]  /*af40*/  LDL R23, [R1+0xa0] ;  /* 0x0000a00001177983 */ /* 0x000ea20000100800 */
[----:B------:R-:W-:Y:S02]  /*af50*/  ISETP.GT.AND P4, PT, R0, 0x80, P0 ;  /* 0x000000800000780c */ /* 0x000fe40000784270 */
[C---:B------:R-:W-:Y:S02]  /*af60*/  LEA R8, P5, R9.reuse, R6, 0x1 ;  /* 0x0000000609087211 */ /* 0x040fe400078a08ff */
[----:B------:R-:W-:Y:S02]  /*af70*/  PRMT R234, R22, 0x7610, R234 ;  /* 0x0000761016ea7816 */ /* 0x000fe400000000ea */
[----:B------:R-:W-:Y:S01]  /*af80*/  LEA.HI.X R9, R9, R7, R15, 0x1, P5 ;  /* 0x0000000709097211 */ /* 0x000fe200028f0c0f */
[----:B------:R-:W-:Y:S01]  /*af90*/  IMAD.MOV.U32 R12, RZ, RZ, R4 ;  /* 0x000000ffff0c7224 */ /* 0x000fe200078e0004 */
[----:B------:R-:W3:Y:S05]  /*afa0*/  LDL R15, [R1+0x84] ;  /* 0x00008400010f7983 */ /* 0x000eea0000100800 */
[----:B------:R0:W4:Y:S02]  /*afb0*/  @P4 LDG.E.LTC128B.U16 R234, desc[UR4][R8.64] ;  /* 0x0000000408ea4981 */ /* 0x000124000c1e1520 */
[----:B0-----:R-:W-:-:S03]  /*afc0*/  IMAD.WIDE.U32 R8, R17, R14, R12 ;  /* 0x0000000e11087225 */ /* 0x001fc600078e000c */
[----:B------:R-:W-:-:S04]  /*afd0*/  IADD3 R22, P5, R10, R8, RZ ;  /* 0x000000080a167210 */ /* 0x000fc80007fbe0ff */
[----:B--2---:R-:W-:Y:S02]  /*afe0*/  IADD3.X R23, R11, R23, R9, P5, !PT ;  /* 0x000000170b177210 */ /* 0x004fe40002ffe409 */
[----:B------:R-:W2:Y:S04]  /*aff0*/  LDL R9, [R1+0x80] ;  /* 0x0000800001097983 */ /* 0x000ea80000100800 */
[----:B----4-:R0:W-:Y:S01]  /*b000*/  STL [R1+0x70], R234 ;  /* 0x000070ea01007387 */ /* 0x0101e20000100800 */
[----:B--2---:R-:W-:-:S04]  /*b010*/  IMAD.WIDE.U32 R22, R9, UR7, R22 ;  /* 0x0000000709167c25 */ /* 0x004fc8000f8e0016 */
[----:B---3--:R-:W-:Y:S01]  /*b020*/  IMAD.IADD R9, R15, 0x1, R23 ;  /* 0x000000010f097824 */ /* 0x008fe200078e0217 */
[----:B------:R-:W-:Y:S01]  /*b030*/  LEA R8, P5, R22, R6, 0x1 ;  /* 0x0000000616087211 */ /* 0x000fe200078a08ff */
[----:B------:R-:W-:-:S03]  /*b040*/  IMAD.U32 R15, R234, 0x10000, RZ ;  /* 0x00010000ea0f7824 */ /* 0x000fc600078e00ff */
[----:B------:R-:W-:Y:S01]  /*b050*/  LEA.HI.X R9, R22, R7, R9, 0x1, P5 ;  /* 0x0000000716097211 */ /* 0x000fe200028f0c09 */
[----:B------:R-:W-:Y:S02]  /*b060*/  IMAD.U32 R22, RZ, RZ, UR9 ;  /* 0x00000009ff167e24 */ /* 0x000fe4000f8e00ff */
[----:B------:R-:W-:Y:S01]  /*b070*/  FMUL R15, R15, R16 ;  /* 0x000000100f0f7220 */ /* 0x000fe20000400000 */
[----:B0-----:R-:W-:Y:S02]  /*b080*/  IMAD.U32 R234, RZ, RZ, UR8 ;  /* 0x00000008ffea7e24 */ /* 0x001fe4000f8e00ff */
[----:B------:R-:W-:Y:S02]  /*b090*/  IMAD R23, R22, 0xf0, RZ ;  /* 0x000000f016177824 */ /* 0x000fe400078e02ff */
[----:B------:R-:W-:Y:S01]  /*b0a0*/  FFMA R15, R235, R2, R15 ;  /* 0x00000002eb0f7223 */ /* 0x000fe2000000000f */
[----:B------:R-:W-:Y:S01]  /*b0b0*/  IMAD.WIDE.U32 R234, R234, 0xf0, R232 ;  /* 0x000000f0eaea7825 */ /* 0x000fe200078e00e8 */
[----:B------:R-:W-:Y:S01]  /*b0c0*/  IADD3 R4, P5, R20, R4, RZ ;  /* 0x0000000414047210 */ /* 0x000fe20007fbe0ff */
[----:B------:R0:W-:Y:S02]  /*b0d0*/  STL [R1+0x40], R23 ;  /* 0x0000401701007387 */ /* 0x0001e40000100800 */
[----:B------:R-:W-:Y:S01]  /*b0e0*/  F2FP.BF16.F32.PACK_AB R15, RZ, R15 ;  /* 0x0000000fff0f723e */ /* 0x000fe200000010ff */
[----:B------:R-:W-:-:S02]  /*b0f0*/  @P4 IMAD.MOV.U32 R22, RZ, RZ, R234 ;  /* 0x000000ffff164224 */ /* 0x000fc400078e00ea */
[----:B------:R-:W-:Y:S02]  /*b100*/  IMAD.X R5, R13, 0x1, R21, P5 ;  /* 0x000000010d057824 */ /* 0x000fe400028e0615 */
[----:B------:R1:W5:Y:S01]  /*b110*/  LDL.LU.64 R12, [R1+0xc0] ;  /* 0x0000c000010c7983 */ /* 0x0003620000300a00 */
[----:B0-----:R-:W-:-:S05]  /*b120*/  IMAD.IADD R23, R235, 0x1, R23 ;  /* 0x00000001eb177824 */ /* 0x001fca00078e0217 */
[----:B------:R0:W-:Y:S02]  /*b130*/  @P4 STG.E.U16 desc[UR4][R22.64], R15 ;  /* 0x0000000f16004986 */ /* 0x0001e4000c101504 */
[----:B0-----:R-:W-:Y:S02]  /*b140*/  IMAD.WIDE.U32 R14, R17, R14, R4 ;  /* 0x0000000e110e7225 */ /* 0x001fe400078e0004 */
[----:B------:R1:W5:Y:S01]  /*b150*/  LDL.LU.64 R4, [R1+0xb8] ;  /* 0x0000b80001047983 */ /* 0x0003620000300a00 */
[----:B------:R-:W-:Y:S01]  /*b160*/  ISETP.GT.AND P4, PT, R0, 0x80, P3 ;  /* 0x000000800000780c */ /* 0x000fe20001f84270 */
[----:B------:R-:W-:-:S12]  /*b170*/  BSSY B1, `(.L_x_42) ;  /* 0x0000005000017945 */ /* 0x000fd80003800000 */
[----:B-1----:R-:W-:Y:S05]  /*b180*/  @!P4 BRA `(.L_x_43) ;  /* 0x00000000000cc947 */ /* 0x002fea0003800000 */
[----:B------:R-:W-:Y:S02]  /*b190*/  ULDC.64 UR4, c[0x0][0x208] ;  /* 0x0000820000047ab9 */ /* 0x000fe40000000a00 */
[----:B------:R-:W2:Y:S04]  /*b1a0*/  LDG.E.LTC128B.U16 R17, desc[UR4][R8.64+0x2] ;  /* 0x0000020408117981 */ /* 0x000ea8000c1e1520 */
[----:B--2---:R0:W-:Y:S02]  /*b1b0*/  STL [R1+0x70], R17 ;  /* 0x0000701101007387 */ /* 0x0041e40000100800 */
.L_x_43:
[----:B------:R-:W-:Y:S05]  /*b1c0*/  BSYNC B1 ;  /* 0x0000000000017941 */ /* 0x000fea0003800000 */
.L_x_42:
[----:B0-----:R-:W2:Y:S04]  /*b1d0*/  LDL R17, [R1+0x70] ;  /* 0x0000700001117983 */ /* 0x001ea80000100800 */
[----:B-----5:R0:W-:Y:S04]  /*b1e0*/  STL [R1+0xcc], R12 ;  /* 0x0000cc0c01007387 */ /* 0x0201e80000100800 */
[----:B0-----:R-:W3:Y:S04]  /*b1f0*/  LDL.LU R12, [R1+0x44] ;  /* 0x00004400010c7983 */ /* 0x001ee80000300800 */
[----:B------:R0:W-:Y:S04]  /*b200*/  STL [R1+0xc8], R3 ;  /* 0x0000c80301007387 */ /* 0x0001e80000100800 */
[----:B0-----:R-:W4:Y:S01]  /*b210*/  LDL.LU R3, [R1+0xa0] ;  /* 0x0000a00001037983 */ /* 0x001f220000300800 */
[----:B------:R-:W-:-:S03]  /*b220*/  IADD3 R14, P5, R10, R14, RZ ;  /* 0x0000000e0a0e7210 */ /* 0x000fc60007fbe0ff */
[----:B------:R0:W-:Y:S01]  /*b230*/  STL.64 [R1+0xc0], R8 ;  /* 0x0000c00801007387 */ /* 0x0001e20000100a00 */
[----:B------:R-:W-:-:S03]  /*b240*/  ULDC.64 UR4, c[0x0][0x208] ;  /* 0x0000820000047ab9 */ /* 0x000fc60000000a00 */
[----:B0-----:R-:W4:Y:S04]  /*b250*/  LDL.LU.64 R8, [R1+0x68] ;  /* 0x0000680001087983 */ /* 0x001f280000300a00 */
[----:B------:R0:W-:Y:S04]  /*b260*/  STL.64 [R1+0xb8], R4 ;  /* 0x0000b80401007387 */ /* 0x0001e80000100a00 */
[----:B0-----:R-:W4:Y:S01]  /*b270*/  LDL.LU.64 R4, [R1+0x88] ;  /* 0x0000880001047983 */ /* 0x001f220000300a00 */
[----:B--2---:R-:W-:-:S04]  /*b280*/  IMAD.U32 R17, R17, 0x10000, RZ ;  /* 0x0001000011117824 */ /* 0x004fc800078e00ff */
[----:B------:R-:W-:-:S04]  /*b290*/  FMUL R17, R17, R16 ;  /* 0x0000001011117220 */ /* 0x000fc80000400000 */
[----:B---3--:R-:W-:Y:S02]  /*b2a0*/  FFMA R17, R12, R2, R17 ;  /* 0x000000020c117223 */ /* 0x008fe40000000011 */
[----:B------:R0:W5:Y:S03]  /*b2b0*/  LDL.LU R12, [R1+0xcc] ;  /* 0x0000cc00010c7983 */ /* 0x0001660000300800 */
[----:B------:R-:W-:-:S04]  /*b2c0*/  F2FP.BF16.F32.PACK_AB R10, RZ, R17 ;  /* 0x00000011ff0a723e */ /* 0x000fc800000010ff */
[----:B------:R-:W-:Y:S01]  /*b2d0*/  PRMT R17, R10, 0x7610, R17 ;  /* 0x000076100a117816 */ /* 0x000fe20000000011 */
[----:B------:R-:W-:Y:S01]  /*b2e0*/  @P4 IMAD.MOV.U32 R10, RZ, RZ, R234 ;  /* 0x000000ffff0a4224 */ /* 0x000fe200078e00ea */
[----:B----4-:R-:W-:Y:S02]  /*b2f0*/  IADD3.X R15, R11, R3, R15, P5, !PT ;  /* 0x000000030b0f7210 */ /* 0x010fe40002ffe40f */
[----:B------:R-:W-:Y:S01]  /*b300*/  @P4 MOV R11, R23 ;  /* 0x00000017000b4202 */ /* 0x000fe20000000f00 */
[----:B------:R0:W5:Y:S04]  /*b310*/  LDL.LU R3, [R1+0xc8] ;  /* 0x0000c80001037983 */ /* 0x0001680000300800 */
[----:B------:R1:W-:Y:S04]  /*b320*/  @P4 STG.E.U16 desc[UR4][R10.64+0x2], R17 ;  /* 0x000002110a004986 */ /* 0x0003e8000c101504 */
[----:B-1----:R-:W2:Y:S01]  /*b330*/  LDL.LU R10, [R1+0x74] ;  /* 0x00007400010a7983 */ /* 0x002ea20000300800 */
[----:B------:R-:W-:-:S03]  /*b340*/  IADD3 R11, P4, P5, R4, R8, R20 ;  /* 0x00000008040b7210 */ /* 0x000fc60007d9e014 */
[----:B------:R0:W5:Y:S04]  /*b350*/  LDL.LU.64 R8, [R1+0xc0] ;  /* 0x0000c00001087983 */ /* 0x0001680000300a00 */
[----:B------:R0:W5:Y:S01]  /*b360*/  LDL.LU.64 R4, [R1+0xb8] ;  /* 0x0000b80001047983 */ /* 0x0001620000300a00 */
[----:B--2---:R-:W-:-:S03]  /*b370*/  IADD3.X R20, R237, R10, R21, P4, P5 ;  /* 0x0000000aed147210 */ /* 0x004fc600027ea415 */
[----:B------:R-:W2:Y:S01]  /*b380*/  LDL.LU R21, [R1+0x70] ;  /* 0x0000700001157983 */ /* 0x000ea20000300800 */
[----:B------:R-:W-:Y:S01]  /*b390*/  ISETP.GT.AND P0, PT, R0, 0x88, P0 ;  /* 0x000000880000780c */ /* 0x000fe20000704270 */
[----:B------:R-:W-:Y:S01]  /*b3a0*/  BSSY B1, `(.L_x_44) ;  /* 0x0000007000017945 */ /* 0x000fe20003800000 */
[----:B------:R-:W-:-:S04]  /*b3b0*/  LEA R10, P4, R11, R6, 0x1 ;  /* 0x000000060b0a7211 */ /* 0x000fc800078808ff */
[----:B------:R-:W-:Y:S02]  /*b3c0*/  LEA.HI.X R11, R11, R7, R20, 0x1, P4 ;  /* 0x000000070b0b7211 */ /* 0x000fe400020f0c14 */
[----:B--2---:R-:W-:-:S05]  /*b3d0*/  PRMT R17, R21, 0x7610, R17 ;  /* 0x0000761015117816 */ /* 0x004fca0000000011 */
[----:B0-----:R-:W-:Y:S05]  /*b3e0*/  @!P0 BRA `(.L_x_45) ;  /* 0x0000000000088947 */ /* 0x001fea0003800000 */
[----:B------:R-:W-:Y:S02]  /*b3f0*/  ULDC.64 UR4, c[0x0][0x208] ;  /* 0x0000820000047ab9 */ /* 0x000fe40000000a00 */
[----:B------:R0:W5:Y:S03]  /*b400*/  LDG.E.LTC128B.U16 R17, desc[UR4][R10.64] ;  /* 0x000000040a117981 */ /* 0x000166000c1e1520 */
.L_x_45:
[----:B------:R-:W-:Y:S05]  /*b410*/  BSYNC B1 ;  /* 0x0000000000017941 */ /* 0x000fea0003800000 */
.L_x_44:
[----:B0-----:R-:W2:Y:S04]  /*b420*/  LDL R11, [R1+0x94] ;  /* 0x00009400010b7983 */ /* 0x001ea80000100800 */
[----:B-----5:R0:W-:Y:S04]  /*b430*/  STL [R1+0xbc], R4 ;  /* 0x0000bc0401007387 */ /* 0x0201e80000100800 */
[----:B0-----:R-:W3:Y:S04]  /*b440*/  LDL.LU R4, [R1+0x80] ;  /* 0x0000800001047983 */ /* 0x001ee80000300800 */
[----:B------:R0:W-:Y:S04]  /*b450*/  STL [R1+0xb8], R3 ;  /* 0x0000b80301007387 */ /* 0x0001e80000100800 */
[----:B0-----:R-:W4:Y:S04]  /*b460*/  LDL.LU R3, [R1+0x84] ;  /* 0x0000840001037983 */ /* 0x001f280000300800 */
[----:B------:R-:W4:Y:S04]  /*b470*/  LDL.LU R21, [R1+0x48] ;  /* 0x0000480001157983 */ /* 0x000f280000300800 */
[----:B------:R-:W4:Y:S04]  /*b480*/  LDL R10, [R1+0xa8] ;  /* 0x0000a800010a7983 */ /* 0x000f280000100800 */
[----:B------:R-:W4:Y:S01]  /*b490*/  LDL R20, [R1+0xac] ;  /* 0x0000ac0001147983 */ /* 0x000f220000100800 */
[----:B--2---:R-:W-:Y:S01]  /*b4a0*/  R2UR UR4, R11 ;  /* 0x000000000b0472ca */ /* 0x004fe200000e0000 */
[----:B------:R-:W-:-:S12]  /*b4b0*/  IMAD.U32 R11, R17, 0x10000, RZ ;  /* 0x00010000110b7824 */ /* 0x000fd800078e00ff */
[----:B---3--:R-:W-:Y:S02]  /*b4c0*/  IMAD.WIDE.U32 R14, R4, UR4, R14 ;  /* 0x00000004040e7c25 */ /* 0x008fe4000f8e000e */
[----:B------:R0:W5:Y:S02]  /*b4d0*/  LDL.LU R4, [R1+0xbc] ;  /* 0x0000bc0001047983 */ /* 0x0001640000300800 */
[----:B------:R-:W-:Y:S01]  /*b4e0*/  FMUL R11, R11, R16 ;  /* 0x000000100b0b7220 */ /* 0x000fe20000400000 */
[----:B----4-:R-:W-:Y:S02]  /*b4f0*/  IMAD.IADD R15, R3, 0x1, R15 ;  /* 0x00000001030f7824 */ /* 0x010fe400078e020f */
[----:B------:R0:W5:Y:S01]  /*b500*/  LDL.LU R3, [R1+0xb8] ;  /* 0x0000b80001037983 */ /* 0x0001620000300800 */
[----:B------:R-:W-:Y:S01]  /*b510*/  ISETP.GT.AND P3, PT, R0, 0x88, P3 ;  /* 0x000000880000780c */ /* 0x000fe20001f64270 */
[----:B------:R-:W-:Y:S01]  /*b520*/  FFMA R11, R21, R2, R11 ;  /* 0x00000002150b7223 */ /* 0x000fe2000000000b */
[----:B------:R-:W-:Y:S01]  /*b530*/  LEA R6, P5, R14, R6, 0x1 ;  /* 0x000000060e067211 */ /* 0x000fe200078a08ff */
[----:B------:R-:W-:Y:S01]  /*b540*/  ULDC.64 UR4, c[0x0][0x208] ;  /* 0x0000820000047ab9 */ /* 0x000fe20000000a00 */
[----:B------:R-:W-:Y:S01]  /*b550*/  BSSY B1, `(.L_x_46) ;  /* 0x000000a000017945 */ /* 0x000fe20003800000 */
[----:B------:R-:W-:-:S02]  /*b560*/  IADD3 R10, P4, R10, R234, RZ ;  /* 0x000000ea0a0a7210 */ /* 0x000fc40007f9e0ff */
[----:B------:R-:W-:Y:S02]  /*b570*/  LEA.HI.X R7, R14, R7, R15, 0x1, P5 ;  /* 0x000000070e077211 */ /* 0x000fe400028f0c0f */
[----:B------:R-:W-:Y:S01]  /*b580*/  F2FP.BF16.F32.PACK_AB R14, RZ, R11 ;  /* 0x0000000bff0e723e */ /* 0x000fe200000010ff */
[----:B------:R-:W-:-:S05]  /*b590*/  IMAD.X R11, R23, 0x1, R20, P4 ;  /* 0x00000001170b7824 */ /* 0x000fca00020e0614 */
[----:B------:R1:W-:Y:S02]  /*b5a0*/  @P0 STG.E.U16 desc[UR4][R10.64], R14 ;  /* 0x0000000e0a000986 */ /* 0x0003e4000c101504 */
[----:B-1----:R-:W-:Y:S01]  /*b5b0*/  PRMT R14, R17, 0x7610, R14 ;  /* 0x00007610110e7816 */ /* 0x002fe2000000000e */
[----:B0-----:R-:W-:Y:S06]  /*b5c0*/  @!P3 BRA `(.L_x_47) ;  /* 0x000000000008b947 */ /* 0x001fec0003800000 */
[----:B------:R-:W-:Y:S02]  /*b5d0*/  ULDC.64 UR4, c[0x0][0x208] ;  /* 0x0000820000047ab9 */ /* 0x000fe40000000a00 */
[----:B------:R0:W5:Y:S03]  /*b5e0*/  LDG.E.LTC128B.U16 R14, desc[UR4][R6.64+0x2] ;  /* 0x00000204060e7981 */ /* 0x000166000c1e1520 */
.L_x_47:
[----:B------:R-:W-:Y:S05]  /*b5f0*/  BSYNC B1 ;  /* 0x0000000000017941 */ /* 0x000fea0003800000 */
.L_x_46:
[----:B------:R-:W2:Y:S01]  /*b600*/  LDL.LU R17, [R1+0x4c] ;  /* 0x00004c0001117983 */ /* 0x000ea20000300800 */
[----:B-----5:R-:W-:Y:S01]  /*b610*/  IMAD.U32 R15, R14, 0x10000, RZ ;  /* 0x000100000e0f7824 */ /* 0x020fe200078e00ff */
        /* <DEDUP_REMOVED lines=10> */
.L_x_49:
[----:B------:R-:W-:Y:S05]  /*b6c0*/  BSYNC B1 ;  /* 0x0000000000017941 */ /* 0x000fea0003800000 */
.L_x_48:
[----:B------:R-:W3:Y:S01]  /*b6d0*/  LDL.LU R17, [R1+0x50] ;  /* 0x0000500001117983 */ /* 0x000ee20000300800 */
[----:B-1---5:R-:W-:Y:S01]  /*b6e0*/  IMAD.U32 R15, R14, 0x10000, RZ ;  /* 0x000100000e0f7824 */ /* 0x022fe200078e00ff */
[----:B------:R-:W-:Y:S01]  /*b6f0*/  ISETP.GT.AND P3, PT, R0, 0x80, P1 ;  /* 0x000000800000780c */ /* 0x000fe20000f64270 */
[----:B------:R-:W-:Y:S01]  /*b700*/  @P0 IMAD.MOV.U32 R20, RZ, RZ, R234 ;  /* 0x000000ffff140224 */ /* 0x000fe200078e00ea */
[----:B------:R-:W-:Y:S01]  /*b710*/  ULDC.64 UR4, c[0x0][0x208] ;  /* 0x0000820000047ab9 */ /* 0x000fe20000000a00 */
[----:B------:R-:W-:Y:S01]  /*b720*/  FMUL R15, R15, R16 ;  /* 0x000000100f0f7220 */ /* 0x000fe20000400000 */
[----:B------:R-:W-:Y:S01]  /*b730*/  @P0 IMAD.MOV.U32 R21, RZ, RZ, R23 ;  /* 0x000000ffff150224 */ /* 0x000fe200078e0017 */
[----:B------:R-:W-:Y:S02]  /*b740*/  BSSY B1, `(.L_x_50) ;  /* 0x0000007000017945 */ /* 0x000fe40003800000 */
[----:B---3--:R-:W-:-:S05]  /*b750*/  FFMA R15, R17, R2, R15 ;  /* 0x00000002110f7223 */ /* 0x008fca000000000f */
[----:B------:R-:W-:-:S05]  /*b760*/  F2FP.BF16.F32.PACK_AB R15, RZ, R15 ;  /* 0x0000000fff0f723e */ /* 0x000fca00000010ff */
[----:B------:R1:W-:Y:S01]  /*b770*/  @P0 STG.E.U16 desc[UR4][R20.64+0x10], R15 ;  /* 0x0000100f14000986 */ /* 0x0003e2000c101504 */
[----:B------:R-:W-:Y:S05]  /*b780*/  @!P3 BRA `(.L_x_51) ;  /* 0x000000000008b947 */ /* 0x000fea0003800000 */
[----:B------:R-:W-:Y:S02]  /*b790*/  ULDC.64 UR4, c[0x0][0x208] ;  /* 0x0000820000047ab9 */ /* 0x000fe40000000a00 */
[----:B------:R3:W5:Y:S03]  /*b7a0*/  LDG.E.LTC128B.U16 R14, desc[UR4][R8.64+0x12] ;  /* 0x00001204080e7981 */ /* 0x000766000c1e1520 */
.L_x_51:
[----:B------:R-:W-:Y:S05]  /*b7b0*/  BSYNC B1 ;  /* 0x0000000000017941 */ /* 0x000fea0003800000 */
.L_x_50:
[----:B------:R-:W4:Y:S01]  /*b7c0*/  LDL.LU R17, [R1+0x54] ;  /* 0x0000540001117983 */ /* 0x000f220000300800 */
[----:B-1---5:R-:W-:Y:S01]  /*b7d0*/  IMAD.U32 R15, R14, 0x10000, RZ ;  /* 0x000100000e0f7824 */ /* 0x022fe200078e00ff */
[----:B------:R-:W-:Y:S01]  /*b7e0*/  ISETP.GT.AND P2, PT, R0, 0x88, P2 ;  /* 0x000000880000780c */ /* 0x000fe20001744270 */
[----:B------:R-:W-:Y:S01]  /*b7f0*/  @P3 IMAD.MOV.U32 R22, RZ, RZ, R234 ;  /* 0x000000ffff163224 */ /* 0x000fe200078e00ea */
[----:B------:R-:W-:Y:S01]  /*b800*/  ULDC.64 UR4, c[0x0][0x208] ;  /* 0x0000820000047ab9 */ /* 0x000fe20000000a00 */
[----:B------:R-:W-:Y:S01]  /*b810*/  FMUL R15, R15, R16 ;  /* 0x000000100f0f7220 */ /* 0x000fe20000400000 */
[----:B------:R-:W-:Y:S03]  /*b820*/  BSSY B1, `(.L_x_52) ;  /* 0x0000007000017945 */ /* 0x000fe60003800000 */
[----:B----4-:R-:W-:-:S05]  /*b830*/  FFMA R15, R17, R2, R15 ;  /* 0x00000002110f7223 */ /* 0x010fca000000000f */
[----:B------:R-:W-:-:S05]  /*b840*/  F2FP.BF16.F32.PACK_AB R15, RZ, R15 ;  /* 0x0000000fff0f723e */ /* 0x000fca00000010ff */
[----:B------:R1:W-:Y:S01]  /*b850*/  @P3 STG.E.U16 desc[UR4][R22.64+0x12], R15 ;  /* 0x0000120f16003986 */ /* 0x0003e2000c101504 */
[----:B------:R-:W-:Y:S05]  /*b860*/  @!P2 BRA `(.L_x_53) ;  /* 0x000000000008a947 */ /* 0x000fea0003800000 */
[----:B------:R-:W-:Y:S02]  /*b870*/  ULDC.64 UR4, c[0x0][0x208] ;  /* 0x0000820000047ab9 */ /* 0x000fe40000000a00 */
[----:B------:R4:W5:Y:S03]  /*b880*/  LDG.E.LTC128B.U16 R14, desc[UR4][R6.64+0x10] ;  /* 0x00001004060e7981 */ /* 0x000966000c1e1520 */
.L_x_53:
[----:B------:R-:W-:Y:S05]  /*b890*/  BSYNC B1 ;  /* 0x0000000000017941 */ /* 0x000fea0003800000 */
.L_x_52:
[----:B------:R-:W2:Y:S01]  /*b8a0*/  LDL.LU R17, [R1+0x58] ;  /* 0x0000580001117983 */ /* 0x000ea20000300800 */
[----:B-1---5:R-:W-:Y:S01]  /*b8b0*/  IMAD.U32 R15, R14, 0x10000, RZ ;  /* 0x000100000e0f7824 */ /* 0x022fe200078e00ff */
        /* <DEDUP_REMOVED lines=10> */
.L_x_55:
[----:B------:R-:W-:Y:S05]  /*b960*/  BSYNC B1 ;  /* 0x0000000000017941 */ /* 0x000fea0003800000 */
.L_x_54:
[----:B------:R-:W3:Y:S01]  /*b970*/  LDL.LU R17, [R1+0x5c] ;  /* 0x00005c0001117983 */ /* 0x000ee20000300800 */
[----:B-1---5:R-:W-:Y:S01]  /*b980*/  IMAD.U32 R15, R14, 0x10000, RZ ;  /* 0x000100000e0f7824 */ /* 0x022fe200078e00ff */
[----:B------:R-:W-:Y:S01]  /*b990*/  ISETP.GT.AND P3, PT, R3, 0x10, PT ;  /* 0x000000100300780c */ /* 0x000fe20003f64270 */
[--C-:B------:R-:W-:Y:S01]  /*b9a0*/  @P1 IMAD.MOV.U32 R20, RZ, RZ, R10.reuse ;  /* 0x000000ffff141224 */ /* 0x100fe200078e000a */
[----:B------:R-:W-:Y:S01]  /*b9b0*/  ULDC.64 UR4, c[0x0][0x208] ;  /* 0x0000820000047ab9 */ /* 0x000fe20000000a00 */
[----:B------:R-:W-:Y:S01]  /*b9c0*/  FMUL R15, R15, R16 ;  /* 0x000000100f0f7220 */ /* 0x000fe20000400000 */
[----:B------:R-:W-:Y:S01]  /*b9d0*/  ISETP.GT.AND P0, PT, R0, RZ, P3 ;  /* 0x000000ff0000720c */ /* 0x000fe20001f04270 */
[----:B------:R-:W-:Y:S01]  /*b9e0*/  @P1 IMAD.MOV.U32 R21, RZ, RZ, R11 ;  /* 0x000000ffff151224 */ /* 0x000fe200078e000b */
[----:B------:R-:W-:Y:S01]  /*b9f0*/  BSSY B1, `(.L_x_56) ;  /* 0x0000008000017945 */ /* 0x000fe20003800000 */
[----:B------:R-:W-:Y:S01]  /*ba00*/  PRMT R10, R14, 0x7610, R10 ;  /* 0x000076100e0a7816 */ /* 0x000fe2000000000a */
[----:B---3--:R-:W-:-:S05]  /*ba10*/  FFMA R15, R17, R2, R15 ;  /* 0x00000002110f7223 */ /* 0x008fca000000000f */
[----:B------:R-:W-:-:S05]  /*ba20*/  F2FP.BF16.F32.PACK_AB R15, RZ, R15 ;  /* 0x0000000fff0f723e */ /* 0x000fca00000010ff */
[----:B------:R1:W-:Y:S01]  /*ba30*/  @P1 STG.E.U16 desc[UR4][R20.64+0x12], R15 ;  /* 0x0000120f14001986 */ /* 0x0003e2000c101504 */
[----:B------:R-:W-:Y:S05]  /*ba40*/  @!P0 BRA `(.L_x_57) ;  /* 0x0000000000088947 */ /* 0x000fea0003800000 */
[----:B------:R-:W-:Y:S02]  /*ba50*/  ULDC.64 UR4, c[0x0][0x208] ;  /* 0x0000820000047ab9 */ /* 0x000fe40000000a00 */
[----:B------:R3:W5:Y:S03]  /*ba60*/  LDG.E.LTC128B.U16 R10, desc[UR4][R18.64+0x20] ;  /* 0x00002004120a7981 */ /* 0x000766000c1e1520 */
.L_x_57:
[----:B------:R-:W-:Y:S05]  /*ba70*/  BSYNC B1 ;  /* 0x0000000000017941 */ /* 0x000fea0003800000 */
.L_x_56:
[----:B------:R-:W2:Y:S01]  /*ba80*/  LDL.LU R14, [R1+0x20] ;  /* 0x00002000010e7983 */ /* 0x000ea20000300800 */
[----:B-----5:R-:W-:Y:S01]  /*ba90*/  SHF.L.U32 R11, R10, 0x10, RZ ;  /* 0x000000100a0b7819 */ /* 0x020fe200000006ff */
[----:B------:R-:W-:Y:S01]  /*baa0*/  ULDC.64 UR4, c[0x0][0x208] ;  /* 0x0000820000047ab9 */ /* 0x000fe20000000a00 */
[----:B------:R-:W-:Y:S01]  /*bab0*/  ISETP.GT.AND P2, PT, R3, 0x11, PT ;  /* 0x000000110300780c */ /* 0x000fe20003f44270 */
[----:B------:R-:W-:Y:S02]  /*bac0*/  BSSY B1, `(.L_x_58) ;  /* 0x0000009000017945 */ /* 0x000fe40003800000 */
[----:B------:R-:W-:Y:S01]  /*bad0*/  FMUL R11, R11, R16 ;  /* 0x000000100b0b7220 */ /* 0x000fe20000400000 */
[----:B------:R-:W-:-:S03]  /*bae0*/  ISETP.GT.AND P1, PT, R0, RZ, P2 ;  /* 0x000000ff0000720c */ /* 0x000fc60001724270 */
[----:B--2---:R-:W-:-:S05]  /*baf0*/  FFMA R11, R14, R2, R11 ;  /* 0x000000020e0b7223 */ /* 0x004fca000000000b */
[----:B------:R-:W-:-:S05]  /*bb00*/  F2FP.BF16.F32.PACK_AB R11, RZ, R11 ;  /* 0x0000000bff0b723e */ /* 0x000fca00000010ff */
[----:B------:R2:W-:Y:S01]  /*bb10*/  @P0 STG.E.U16 desc[UR4][R4.64+0x20], R11 ;  /* 0x0000200b04000986 */ /* 0x0005e2000c101504 */
[----:B------:R-:W-:Y:S05]  /*bb20*/  @!P1 BRA `(.L_x_59) ;  /* 0x0000000000089947 */ /* 0x000fea0003800000 */
[----:B------:R-:W-:Y:S02]  /*bb30*/  ULDC.64 UR4, c[0x0][0x208] ;  /* 0x0000820000047ab9 */ /* 0x000fe40000000a00 */
[----:B------:R0:W5:Y:S03]  /*bb40*/  LDG.E.LTC128B.U16 R10, desc[UR4][R18.64+0x22] ;  /* 0x00002204120a7981 */ /* 0x000166000c1e1520 */
.L_x_59:
[----:B------:R-:W-:Y:S05]  /*bb50*/  BSYNC B1 ;  /* 0x0000000000017941 */ /* 0x000fea0003800000 */
.L_x_58:
[----:B-1----:R-:W3:Y:S01]  /*bb60*/  LDL.LU R15, [R1+0x24] ;  /* 0x00002400010f7983 */ /* 0x002ee20000300800 */
[----:B--2--5:R-:W-:Y:S01]  /*bb70*/  IMAD.U32 R11, R10, 0x10000, RZ ;  /* 0x000100000a0b7824 */ /* 0x024fe200078e00ff */
[----:B------:R-:W-:Y:S01]  /*bb80*/  ISETP.GT.AND P0, PT, R0, 0x8, P3 ;  /* 0x000000080000780c */ /* 0x000fe20001f04270 */
[----:B------:R-:W-:Y:S01]  /*bb90*/  ULDC.64 UR4, c[0x0][0x208] ;  /* 0x0000820000047ab9 */ /* 0x000fe20000000a00 */
[----:B------:R-:W-:Y:S01]  /*bba0*/  BSSY B1, `(.L_x_60) ;  /* 0x0000009000017945 */ /* 0x000fe20003800000 */
[----:B------:R-:W-:Y:S01]  /*bbb0*/  FMUL R11, R11, R16 ;  /* 0x000000100b0b7220 */ /* 0x000fe20000400000 */
[----:B------:R-:W-:-:S03]  /*bbc0*/  PRMT R14, R10, 0x7610, R14 ;  /* 0x000076100a0e7816 */ /* 0x000fc6000000000e */
[----:B---3--:R-:W-:-:S05]  /*bbd0*/  FFMA R11, R15, R2, R11 ;  /* 0x000000020f0b7223 */ /* 0x008fca000000000b */
[----:B------:R-:W-:-:S05]  /*bbe0*/  F2FP.BF16.F32.PACK_AB R11, RZ, R11 ;  /* 0x0000000bff0b723e */ /* 0x000fca00000010ff */
[----:B------:R1:W-:Y:S01]  /*bbf0*/  @P1 STG.E.U16 desc[UR4][R4.64+0x22], R11 ;  /* 0x0000220b04001986 */ /* 0x0003e2000c101504 */
[----:B------:R-:W-:Y:S05]  /*bc00*/  @!P0 BRA `(.L_x_61) ;  /* 0x0000000000088947 */ /* 0x000fea0003800000 */
[----:B------:R-:W-:Y:S02]  /*bc10*/  ULDC.64 UR4, c[0x0][0x208] ;  /* 0x0000820000047ab9 */ /* 0x000fe40000000a00 */
[----:B------:R2:W5:Y:S03]  /*bc20*/  LDG.E.LTC128B.U16 R14, desc[UR4][R12.64+0x20] ;  /* 0x000020040c0e7981 */ /* 0x000566000c1e1520 */
.L_x_61:
[----:B------:R-:W-:Y:S05]  /*bc30*/  BSYNC B1 ;  /* 0x0000000000017941 */ /* 0x000fea0003800000 */
.L_x_60:
[----:B-1----:R-:W3:Y:S01]  /*bc40*/  LDL.LU R11, [R1+0x28] ;  /* 0x00002800010b7983 */ /* 0x002ee20000300800 */
[----:B-----5:R-:W-:Y:S01]  /*bc50*/  IMAD.U32 R10, R14, 0x10000, RZ ;  /* 0x000100000e0a7824 */ /* 0x020fe200078e00ff */
[----:B------:R-:W-:Y:S01]  /*bc60*/  ISETP.GT.AND P4, PT, R0, 0x8, P2 ;  /* 0x000000080000780c */ /* 0x000fe20001784270 */
[----:B------:R-:W-:Y:S01]  /*bc70*/  ULDC.64 UR4, c[0x0][0x208] ;  /* 0x0000820000047ab9 */ /* 0x000fe20000000a00 */
[----:B------:R-:W-:Y:S01]  /*bc80*/  BSSY B1, `(.L_x_62) ;  /* 0x000000b000017945 */ /* 0x000fe20003800000 */
[----:B------:R-:W-:-:S04]  /*bc90*/  FMUL R10, R10, R16 ;  /* 0x000000100a0a7220 */ /* 0x000fc80000400000 */
[----:B---3--:R-:W-:Y:S01]  /*bca0*/  FFMA R10, R11, R2, R10 ;  /* 0x000000020b0a7223 */ /* 0x008fe2000000000a */
[----:B------:R-:W-:-:S04]  /*bcb0*/  IMAD.MOV.U32 R11, RZ, RZ, R233 ;  /* 0x000000ffff0b7224 */ /* 0x000fc800078e00e9 */
[----:B------:R-:W-:-:S04]  /*bcc0*/  F2FP.BF16.F32.PACK_AB R10, RZ, R10 ;  /* 0x0000000aff0a723e */ /* 0x000fc800000010ff */
[----:B------:R-:W-:Y:S01]  /*bcd0*/  PRMT R15, R10, 0x7610, R15 ;  /* 0x000076100a0f7816 */ /* 0x000fe2000000000f */
[----:B------:R-:W-:-:S05]  /*bce0*/  IMAD.MOV.U32 R10, RZ, RZ, R232 ;  /* 0x000000ffff0a7224 */ /* 0x000fca00078e00e8 */
[----:B------:R1:W-:Y:S01]  /*bcf0*/  @P0 STG.E.U16 desc[UR4][R10.64+0x20], R15 ;  /* 0x0000200f0a000986 */ /* 0x0003e2000c101504 */
[----:B------:R-:W-:Y:S05]  /*bd00*/  @!P4 BRA `(.L_x_63) ;  /* 0x000000000008c947 */ /* 0x000fea0003800000 */
[----:B------:R-:W-:Y:S02]  /*bd10*/  ULDC.64 UR4, c[0x0][0x208] ;  /* 0x0000820000047ab9 */ /* 0x000fe40000000a00 */
[----:B------:R3:W5:Y:S03]  /*bd20*/  LDG.E.LTC128B.U16 R14, desc[UR4][R12.64+0x22] ;  /* 0x000022040c0e7981 */ /* 0x000766000c1e1520 */
.L_x_63:
[----:B------:R-:W-:Y:S05]  /*bd30*/  BSYNC B1 ;  /* 0x0000000000017941 */ /* 0x000fea0003800000 */
.L_x_62:
[----:B------:R-:W2:Y:S01]  /*bd40*/  LDL.LU R17, [R1+0x2c] ;  /* 0x00002c0001117983 */ /* 0x000ea20000300800 */
[----:B-1---5:R-:W-:Y:S01]  /*bd50*/  IMAD.U32 R15, R14, 0x10000, RZ ;  /* 0x000100000e0f7824 */ /* 0x022fe200078e00ff */
[----:B------:R-:W-:Y:S01]  /*bd60*/  ISETP.GT.AND P1, PT, R3, 0x18, PT ;  /* 0x000000180300780c */ /* 0x000fe20003f24270 */
[----:B------:R-:W-:Y:S01]  /*bd70*/  ULDC.64 UR4, c[0x0][0x208] ;  /* 0x0000820000047ab9 */ /* 0x000fe20000000a00 */
[----:B------:R-:W-:Y:S01]  /*bd80*/  BSSY B1, `(.L_x_64) ;  /* 0x0000009000017945 */ /* 0x000fe20003800000 */
        /* <DEDUP_REMOVED lines=8> */
.L_x_65:
[----:B------:R-:W-:Y:S05]  /*be10*/  BSYNC B1 ;  /* 0x0000000000017941 */ /* 0x000fea0003800000 */
.L_x_64:
[----:B------:R-:W3:Y:S01]  /*be20*/  LDL.LU R17, [R1+0x30] ;  /* 0x0000300001117983 */ /* 0x000ee20000300800 */
[----:B-1---5:R-:W-:Y:S01]  /*be30*/  IMAD.U32 R15, R14, 0x10000, RZ ;  /* 0x000100000e0f7824 */ /* 0x022fe200078e00ff */
        /* <DEDUP_REMOVED lines=11> */
.L_x_67:
[----:B------:R-:W-:Y:S05]  /*bef0*/  BSYNC B1 ;  /* 0x0000000000017941 */ /* 0x000fea0003800000 */
.L_x_66:
        /* <DEDUP_REMOVED lines=12> */
.L_x_69:
[----:B------:R-:W-:Y:S05]  /*bfc0*/  BSYNC B1 ;  /* 0x0000000000017941 */ /* 0x000fea0003800000 */
.L_x_68:
[----:B------:R-:W3:Y:S01]  /*bfd0*/  LDL.LU R17, [R1+0x38] ;  /* 0x0000380001117983 */ /* 0x000ee20000300800 */
[----:B-1---5:R-:W-:Y:S01]  /*bfe0*/  IMAD.U32 R15, R14, 0x10000, RZ ;  /* 0x000100000e0f7824 */ /* 0x022fe200078e00ff */
[----:B------:R-:W-:Y:S01]  /*bff0*/  ISETP.GT.AND P4, PT, R0, 0x8, P0 ;  /* 0x000000080000780c */ /* 0x000fe20000784270 */
[----:B------:R-:W-:Y:S01]  /*c000*/  ULDC.64 UR4, c[0x0][0x208] ;  /* 0x0000820000047ab9 */ /* 0x000fe20000000a00 */
[----:B------:R-:W-:Y:S01]  /*c010*/  BSSY B1, `(.L_x_70) ;  /* 0x0000008000017945 */ /* 0x000fe20003800000 */
[----:B------:R-:W-:-:S04]  /*c020*/  FMUL R15, R15, R16 ;  /* 0x000000100f0f7220 */ /* 0x000fc80000400000 */
[----:B---3--:R-:W-:-:S05]  /*c030*/  FFMA R15, R17, R2, R15 ;  /* 0x00000002110f7223 */ /* 0x008fca000000000f */
[----:B------:R-:W-:-:S05]  /*c040*/  F2FP.BF16.F32.PACK_AB R15, RZ, R15 ;  /* 0x0000000fff0f723e */ /* 0x000fca00000010ff */
[----:B------:R1:W-:Y:S01]  /*c050*/  @P5 STG.E.U16 desc[UR4][R10.64+0x30], R15 ;  /* 0x0000300f0a005986 */ /* 0x0003e2000c101504 */
[----:B------:R-:W-:Y:S05]  /*c060*/  @!P4 BRA `(.L_x_71) ;  /* 0x000000000008c947 */ /* 0x000fea0003800000 */
[----:B------:R-:W-:Y:S02]  /*c070*/  ULDC.64 UR4, c[0x0][0x208] ;  /* 0x0000820000047ab9 */ /* 0x000fe40000000a00 */
[----:B------:R3:W5:Y:S03]  /*c080*/  LDG.E.LTC128B.U16 R14, desc[UR4][R12.64+0x32] ;  /* 0x000032040c0e7981 */ /* 0x000766000c1e1520 */
.L_x_71:
[----:B------:R-:W-:Y:S05]  /*c090*/  BSYNC B1 ;  /* 0x0000000000017941 */ /* 0x000fea0003800000 */
.L_x_70:
[----:B------:R-:W2:Y:S01]  /*c0a0*/  LDL.LU R20, [R1+0x3c] ;  /* 0x00003c0001147983 */ /* 0x000ea20000300800 */
[----:B-1---5:R-:W-:Y:S01]  /*c0b0*/  IMAD.U32 R15, R14, 0x10000, RZ ;  /* 0x000100000e0f7824 */ /* 0x022fe200078e00ff */
[----:B------:R-:W-:Y:S01]  /*c0c0*/  ISETP.GT.AND P5, PT, R0, 0x80, P3 ;  /* 0x000000800000780c */ /* 0x000fe20001fa4270 */
[----:B------:R-:W-:Y:S01]  /*c0d0*/  ULDC.64 UR4, c[0x0][0x208] ;  /* 0x0000820000047ab9 */ /* 0x000fe20000000a00 */
[----:B------:R-:W-:Y:S01]  /*c0e0*/  BSSY B1, `(.L_x_72) ;  /* 0x0000009000017945 */ /* 0x000fe20003800000 */
[----:B------:R-:W-:Y:S01]  /*c0f0*/  FMUL R15, R15, R16 ;  /* 0x000000100f0f7220 */ /* 0x000fe20000400000 */
[----:B------:R-:W-:-:S03]  /*c100*/  PRMT R17, R14, 0x7610, R17 ;  /* 0x000076100e117816 */ /* 0x000fc60000000011 */
[----:B--2---:R-:W-:-:S05]  /*c110*/  FFMA R15, R20, R2, R15 ;  /* 0x00000002140f7223 */ /* 0x004fca000000000f */
[----:B------:R-:W-:-:S05]  /*c120*/  F2FP.BF16.F32.PACK_AB R15, RZ, R15 ;  /* 0x0000000fff0f723e */ /* 0x000fca00000010ff */
[----:B------:R1:W-:Y:S01]  /*c130*/  @P4 STG.E.U16 desc[UR4][R10.64+0x32], R15 ;  /* 0x0000320f0a004986 */ /* 0x0003e2000c101504 */
[----:B------:R-:W-:Y:S05]  /*c140*/  @!P5 BRA `(.L_x_73) ;  /* 0x000000000008d947 */ /* 0x000fea0003800000 */
[----:B------:R-:W-:Y:S02]  /*c150*/  ULDC.64 UR4, c[0x0][0x208] ;  /* 0x0000820000047ab9 */ /* 0x000fe40000000a00 */
[----:B------:R2:W5:Y:S03]  /*c160*/  LDG.E.LTC128B.U16 R17, desc[UR4][R8.64+0x20] ;  /* 0x0000200408117981 */ /* 0x000566000c1e1520 */
.L_x_73:
[----:B------:R-:W-:Y:S05]  /*c170*/  BSYNC B1 ;  /* 0x0000000000017941 */ /* 0x000fea0003800000 */
.L_x_72:
[----:B------:R-:W3:Y:S04]  /*c180*/  LDL.LU R21, [R1] ;  /* 0x0000000001157983 */ /* 0x000ee80000300800 */
[----:B-1----:R-:W4:Y:S01]  /*c190*/  LDL.LU R15, [R1+0x40] ;  /* 0x00004000010f7983 */ /* 0x002f220000300800 */
[----:B-----5:R-:W-:Y:S01]  /*c1a0*/  IMAD.U32 R14, R17, 0x10000, RZ ;  /* 0x00010000110e7824 */ /* 0x020fe200078e00ff */
[----:B------:R-:W-:Y:S01]  /*c1b0*/  ISETP.GT.AND P4, PT, R0, 0x80, P2 ;  /* 0x000000800000780c */ /* 0x000fe20001784270 */
[----:B------:R-:W-:Y:S01]  /*c1c0*/  IMAD.U32 R20, RZ, RZ, UR8 ;  /* 0x00000008ff147e24 */ /* 0x000fe2000f8e00ff */
[----:B------:R-:W-:Y:S01]  /*c1d0*/  ULDC.64 UR4, c[0x0][0x208] ;  /* 0x0000820000047ab9 */ /* 0x000fe20000000a00 */
[----:B------:R-:W-:Y:S01]  /*c1e0*/  FMUL R14, R14, R16 ;  /* 0x000000100e0e7220 */ /* 0x000fe20000400000 */
[----:B------:R-:W-:Y:S03]  /*c1f0*/  BSSY B1, `(.L_x_74) ;  /* 0x000000b000017945 */ /* 0x000fe60003800000 */
[----:B---3--:R-:W-:Y:S01]  /*c200*/  FFMA R14, R21, R2, R14 ;  /* 0x00000002150e7223 */ /* 0x008fe2000000000e */
[----:B------:R-:W-:-:S04]  /*c210*/  IMAD.WIDE.U32 R20, R20, 0xf0, R10 ;  /* 0x000000f014147825 */ /* 0x000fc800078e000a */
[----:B------:R-:W-:Y:S01]  /*c220*/  F2FP.BF16.F32.PACK_AB R14, RZ, R14 ;  /* 0x0000000eff0e723e */ /* 0x000fe200000010ff */
[----:B----4-:R-:W-:-:S03]  /*c230*/  IMAD.IADD R15, R15, 0x1, R21 ;  /* 0x000000010f0f7824 */ /* 0x010fc600078e0215 */
[----:B------:R-:W-:Y:S01]  /*c240*/  PRMT R22, R14, 0x7610, R22 ;  /* 0x000076100e167816 */ /* 0x000fe20000000016 */
[----:B------:R-:W-:-:S05]  /*c250*/  IMAD.MOV.U32 R14, RZ, RZ, R20 ;  /* 0x000000ffff0e7224 */ /* 0x000fca00078e0014 */
[----:B------:R1:W-:Y:S01]  /*c260*/  @P5 STG.E.U16 desc[UR4][R14.64+0x20], R22 ;  /* 0x000020160e005986 */ /* 0x0003e2000c101504 */
[----:B------:R-:W-:Y:S05]  /*c270*/  @!P4 BRA `(.L_x_75) ;  /* 0x000000000008c947 */ /* 0x000fea0003800000 */
[----:B------:R-:W-:Y:S02]  /*c280*/  ULDC.64 UR4, c[0x0][0x208] ;  /* 0x0000820000047ab9 */ /* 0x000fe40000000a00 */
[----:B------:R3:W5:Y:S03]  /*c290*/  LDG.E.LTC128B.U16 R17, desc[UR4][R8.64+0x22] ;  /* 0x0000220408117981 */ /* 0x000766000c1e1520 */
.L_x_75:
[----:B------:R-:W-:Y:S05]  /*c2a0*/  BSYNC B1 ;  /* 0x0000000000017941 */ /* 0x000fea0003800000 */
.L_x_74:
[----:B------:R-:W4:Y:S01]  /*c2b0*/  LDL.LU R23, [R1+0x4] ;  /* 0x0000040001177983 */ /* 0x000f220000300800 */
[----:B-1---5:R-:W-:Y:S01]  /*c2c0*/  SHF.L.U32 R22, R17, 0x10, RZ ;  /* 0x0000001011167819 */ /* 0x022fe200000006ff */
[----:B------:R-:W-:Y:S01]  /*c2d0*/  ULDC.64 UR4, c[0x0][0x208] ;  /* 0x0000820000047ab9 */ /* 0x000fe20000000a00 */
[----:B------:R-:W-:Y:S01]  /*c2e0*/  ISETP.GT.AND P3, PT, R0, 0x88, P3 ;  /* 0x000000880000780c */ /* 0x000fe20001f64270 */
[----:B------:R-:W-:Y:S02]  /*c2f0*/  BSSY B1, `(.L_x_76) ;  /* 0x0000008000017945 */ /* 0x000fe40003800000 */
[----:B------:R-:W-:-:S04]  /*c300*/  FMUL R22, R22, R16 ;  /* 0x0000001016167220 */ /* 0x000fc80000400000 */
[----:B----4-:R-:W-:-:S05]  /*c310*/  FFMA R22, R23, R2, R22 ;  /* 0x0000000217167223 */ /* 0x010fca0000000016 */
[----:B------:R-:W-:-:S05]  /*c320*/  F2FP.BF16.F32.PACK_AB R22, RZ, R22 ;  /* 0x00000016ff16723e */ /* 0x000fca00000010ff */
[----:B------:R1:W-:Y:S01]  /*c330*/  @P4 STG.E.U16 desc[UR4][R14.64+0x22], R22 ;  /* 0x000022160e004986 */ /* 0x0003e2000c101504 */
[----:B------:R-:W-:Y:S05]  /*c340*/  @!P3 BRA `(.L_x_77) ;  /* 0x000000000008b947 */ /* 0x000fea0003800000 */
[----:B------:R-:W-:Y:S02]  /*c350*/  ULDC.64 UR4, c[0x0][0x208] ;  /* 0x0000820000047ab9 */ /* 0x000fe40000000a00 */
[----:B------:R4:W5:Y:S03]  /*c360*/  LDG.E.LTC128B.U16 R17, desc[UR4][R6.64+0x20] ;  /* 0x0000200406117981 */ /* 0x000966000c1e1520 */
.L_x_77:
[----:B------:R-:W-:Y:S05]  /*c370*/  BSYNC B1 ;  /* 0x0000000000017941 */ /* 0x000fea0003800000 */
.L_x_76:
[----:B-1----:R-:W2:Y:S04]  /*c380*/  LDL.LU R22, [R1+0x8] ;  /* 0x0000080001167983 */ /* 0x002ea80000300800 */
[----:B------:R-:W3:Y:S04]  /*c390*/  LDL.LU R232, [R1+0xa8] ;  /* 0x0000a80001e87983 */ /* 0x000ee80000300800 */
[----:B------:R-:W4:Y:S01]  /*c3a0*/  LDL.LU R23, [R1+0xac] ;  /* 0x0000ac0001177983 */ /* 0x000f220000300800 */
[----:B-----5:R-:W-:Y:S01]  /*c3b0*/  IMAD.U32 R21, R17, 0x10000, RZ ;  /* 0x0001000011157824 */ /* 0x020fe200078e00ff */
[----:B------:R-:W-:Y:S01]  /*c3c0*/  ISETP.GT.AND P2, PT, R0, 0x88, P2 ;  /* 0x000000880000780c */ /* 0x000fe20001744270 */
[----:B------:R-:W-:Y:S01]  /*c3d0*/  ULDC.64 UR4, c[0x0][0x208] ;  /* 0x0000820000047ab9 */ /* 0x000fe20000000a00 */
[----:B------:R-:W-:Y:S01]  /*c3e0*/  BSSY B1, `(.L_x_78) ;  /* 0x000000a000017945 */ /* 0x000fe20003800000 */
[----:B------:R-:W-:-:S04]  /*c3f0*/  FMUL R21, R21, R16 ;  /* 0x0000001015157220 */ /* 0x000fc80000400000 */
[----:B--2---:R-:W-:Y:S01]  /*c400*/  FFMA R22, R22, R2, R21 ;  /* 0x0000000216167223 */ /* 0x004fe20000000015 */
[----:B---3--:R-:W-:-:S04]  /*c410*/  IADD3 R20, P4, R232, R20, RZ ;  /* 0x00000014e8147210 */ /* 0x008fc80007f9e0ff */
[----:B------:R-:W-:Y:S01]  /*c420*/  F2FP.BF16.F32.PACK_AB R22, RZ, R22 ;  /* 0x00000016ff16723e */ /* 0x000fe200000010ff */
[----:B----4-:R-:W-:-:S05]  /*c430*/  IMAD.X R21, R23, 0x1, R15, P4 ;  /* 0x0000000117157824 */ /* 0x010fca00020e060f */
[----:B------:R1:W-:Y:S01]  /*c440*/  @P3 STG.E.U16 desc[UR4][R20.64+0x20], R22 ;  /* 0x0000201614003986 */ /* 0x0003e2000c101504 */
[----:B------:R-:W-:Y:S05]  /*c450*/  @!P2 BRA `(.L_x_79) ;  /* 0x000000000008a947 */ /* 0x000fea0003800000 */
[----:B------:R-:W-:Y:S02]  /*c460*/  ULDC.64 UR4, c[0x0][0x208] ;  /* 0x0000820000047ab9 */ /* 0x000fe40000000a00 */
[----:B------:R2:W5:Y:S03]  /*c470*/  LDG.E.LTC128B.U16 R17, desc[UR4][R6.64+0x22] ;  /* 0x0000220406117981 */ /* 0x000566000c1e1520 */
.L_x_79:
[----:B------:R-:W-:Y:S05]  /*c480*/  BSYNC B1 ;  /* 0x0000000000017941 */ /* 0x000fea0003800000 */
.L_x_78:
        /* <DEDUP_REMOVED lines=12> */
.L_x_81:
[----:B------:R-:W-:Y:S05]  /*c550*/  BSYNC B1 ;  /* 0x0000000000017941 */ /* 0x000fea0003800000 */
.L_x_80:
[----:B------:R-:W4:Y:S01]  /*c560*/  LDL.LU R23, [R1+0x10] ;  /* 0x0000100001177983 */ /* 0x000f220000300800 */
[----:B-1---5:R-:W-:Y:S01]  /*c570*/  IMAD.U32 R22, R17, 0x10000, RZ ;  /* 0x0001000011167824 */ /* 0x022fe200078e00ff */
        /* <DEDUP_REMOVED lines=10> */
.L_x_83:
[----:B------:R-:W-:Y:S05]  /*c620*/  BSYNC B1 ;  /* 0x0000000000017941 */ /* 0x000fea0003800000 */
.L_x_82:
        /* <DEDUP_REMOVED lines=12> */
.L_x_85:
[----:B------:R-:W-:Y:S05]  /*c6f0*/  BSYNC B1 ;  /* 0x0000000000017941 */ /* 0x000fea0003800000 */
.L_x_84:
        /* <DEDUP_REMOVED lines=12> */
.L_x_87:
[----:B------:R-:W-:Y:S05]  /*c7c0*/  BSYNC B1 ;  /* 0x0000000000017941 */ /* 0x000fea0003800000 */
.L_x_86:
        /* <DEDUP_REMOVED lines=13> */
.L_x_89:
[----:B------:R-:W-:Y:S05]  /*c8a0*/  BSYNC B1 ;  /* 0x0000000000017941 */ /* 0x000fea0003800000 */
.L_x_88:
[----:B-1---5:R-:W-:Y:S01]  /*c8b0*/  IMAD.U32 R22, R17, 0x10000, RZ ;  /* 0x0001000011167824 */ /* 0x022fe200078e00ff */
[----:B------:R-:W-:Y:S01]  /*c8c0*/  ISETP.GT.AND P2, PT, R3, 0x21, PT ;  /* 0x000000210300780c */ /* 0x000fe20003f44270 */
[----:B------:R-:W-:Y:S01]  /*c8d0*/  ULDC.64 UR4, c[0x0][0x208] ;  /* 0x0000820000047ab9 */ /* 0x000fe20000000a00 */
[----:B------:R-:W-:Y:S01]  /*c8e0*/  BSSY B1, `(.L_x_90) ;  /* 0x0000009000017945 */ /* 0x000fe20003800000 */
[----:B------:R-:W-:Y:S01]  /*c8f0*/  FMUL R22, R22, R16 ;  /* 0x0000001016167220 */ /* 0x000fe20000400000 */
[----:B------:R-:W-:-:S03]  /*c900*/  ISETP.GT.AND P0, PT, R0, RZ, P2 ;  /* 0x000000ff0000720c */ /* 0x000fc60001704270 */
[----:B------:R-:W-:-:S05]  /*c910*/  FFMA R22, R224, R2, R22 ;  /* 0x00000002e0167223 */ /* 0x000fca0000000016 */
[----:B------:R-:W-:-:S05]  /*c920*/  F2FP.BF16.F32.PACK_AB R22, RZ, R22 ;  /* 0x00000016ff16723e */ /* 0x000fca00000010ff */
[----:B------:R1:W-:Y:S01]  /*c930*/  @P1 STG.E.U16 desc[UR4][R4.64+0x40], R22 ;  /* 0x0000401604001986 */ /* 0x0003e2000c101504 */
[----:B------:R-:W-:Y:S05]  /*c940*/  @!P0 BRA `(.L_x_91) ;  /* 0x0000000000088947 */ /* 0x000fea0003800000 */
[----:B------:R-:W-:Y:S02]  /*c950*/  ULDC.64 UR4, c[0x0][0x208] ;  /* 0x0000820000047ab9 */ /* 0x000fe40000000a00 */
[----:B------:R0:W5:Y:S03]  /*c960*/  LDG.E.LTC128B.U16 R17, desc[UR4][R18.64+0x42] ;  /* 0x0000420412117981 */ /* 0x000166000c1e1520 */
.L_x_91:
[----:B------:R-:W-:Y:S05]  /*c970*/  BSYNC B1 ;  /* 0x0000000000017941 */ /* 0x000fea0003800000 */
.L_x_90:
[----:B-1---5:R-:W-:Y:S01]  /*c980*/  IMAD.U32 R22, R17, 0x10000, RZ ;  /* 0x0001000011167824 */ /* 0x022fe200078e00ff */
[----:B------:R-:W-:Y:S01]  /*c990*/  ISETP.GT.AND P1, PT, R0, 0x8, P3 ;  /* 0x000000080000780c */ /* 0x000fe20001f24270 */
[----:B------:R-:W-:Y:S01]  /*c9a0*/  ULDC.64 UR4, c[0x0][0x208] ;  /* 0x0000820000047ab9 */ /* 0x000fe20000000a00 */
[----:B------:R-:W-:Y:S01]  /*c9b0*/  BSSY B1, `(.L_x_92) ;  /* 0x0000008000017945 */ /* 0x000fe20003800000 */
[----:B------:R-:W-:-:S04]  /*c9c0*/  FMUL R22, R22, R16 ;  /* 0x0000001016167220 */ /* 0x000fc80000400000 */
[----:B------:R-:W-:-:S05]  /*c9d0*/  FFMA R22, R225, R2, R22 ;  /* 0x00000002e1167223 */ /* 0x000fca0000000016 */
[----:B------:R-:W-:-:S05]  /*c9e0*/  F2FP.BF16.F32.PACK_AB R22, RZ, R22 ;  /* 0x00000016ff16723e */ /* 0x000fca00000010ff */
[----:B------:R1:W-:Y:S01]  /*c9f0*/  @P0 STG.E.U16 desc[UR4][R4.64+0x42], R22 ;  /* 0x0000421604000986 */ /* 0x0003e2000c101504 */
[----:B------:R-:W-:Y:S05]  /*ca00*/  @!P1 BRA `(.L_x_93) ;  /* 0x0000000000089947 */ /* 0x000fea0003800000 */
[----:B------:R-:W-:Y:S02]  /*ca10*/  ULDC.64 UR4, c[0x0][0x208] ;  /* 0x0000820000047ab9 */ /* 0x000fe40000000a00 */
[----:B------:R0:W5:Y:S03]  /*ca20*/  LDG.E.LTC128B.U16 R17, desc[UR4][R12.64+0x40] ;  /* 0x000040040c117981 */ /* 0x000166000c1e1520 */
.L_x_93:
[----:B------:R-:W-:Y:S05]  /*ca30*/  BSYNC B1 ;  /* 0x0000000000017941 */ /* 0x000fea0003800000 */
.L_x_92:
        /* <DEDUP_REMOVED lines=11> */
.L_x_95:
[----:B------:R-:W-:Y:S05]  /*caf0*/  BSYNC B1 ;  /* 0x0000000000017941 */ /* 0x000fea0003800000 */
.L_x_94:
[----:B-----5:R-:W-:Y:S01]  /*cb00*/  IMAD.U32 R23, R17, 0x10000, RZ ;  /* 0x0001000011177824 */ /* 0x020fe200078e00ff */
[----:B------:R-:W-:Y:S01]  /*cb10*/  ISETP.GT.AND P1, PT, R3, 0x28, PT ;  /* 0x000000280300780c */ /* 0x000fe20003f24270 */
[----:B------:R-:W-:Y:S01]  /*cb20*/  ULDC.64 UR4, c[0x0][0x208] ;  /* 0x0000820000047ab9 */ /* 0x000fe20000000a00 */
[----:B------:R-:W-:Y:S01]  /*cb30*/  BSSY B1, `(.L_x_96) ;  /* 0x0000009000017945 */ /* 0x000fe20003800000 */
[----:B-1----:R-:W-:Y:S01]  /*cb40*/  FMUL R22, R23, R16 ;  /* 0x0000001017167220 */ /* 0x002fe20000400000 */
[----:B------:R-:W-:-:S03]  /*cb50*/  ISETP.GT.AND P5, PT, R0, RZ, P1 ;  /* 0x000000ff0000720c */ /* 0x000fc60000fa4270 */
[----:B------:R-:W-:-:S05]  /*cb60*/  FFMA R22, R227, R2, R22 ;  /* 0x00000002e3167223 */ /* 0x000fca0000000016 */
[----:B------:R-:W-:-:S05]  /*cb70*/  F2FP.BF16.F32.PACK_AB R22, RZ, R22 ;  /* 0x00000016ff16723e */ /* 0x000fca00000010ff */
[----:B------:R1:W-:Y:S01]  /*cb80*/  @P0 STG.E.U16 desc[UR4][R10.64+0x42], R22 ;  /* 0x000042160a000986 */ /* 0x0003e2000c101504 */
[----:B------:R-:W-:Y:S05]  /*cb90*/  @!P5 BRA `(.L_x_97) ;  /* 0x000000000008d947 */ /* 0x000fea0003800000 */
[----:B------:R-:W-:Y:S02]  /*cba0*/  ULDC.64 UR4, c[0x0][0x208] ;  /* 0x0000820000047ab9 */ /* 0x000fe40000000a00 */
[----:B------:R0:W5:Y:S03]  /*cbb0*/  LDG.E.LTC128B.U16 R17, desc[UR4][R18.64+0x50] ;  /* 0x0000500412117981 */ /* 0x000166000c1e1520 */
.L_x_97:
[----:B------:R-:W-:Y:S05]  /*cbc0*/  BSYNC B1 ;  /* 0x0000000000017941 */ /* 0x000fea0003800000 */
.L_x_96:
[----:B-----5:R-:W-:Y:S01]  /*cbd0*/  IMAD.U32 R23, R17, 0x10000, RZ ;  /* 0x0001000011177824 */ /* 0x020fe200078e00ff */
        /* <DEDUP_REMOVED lines=11> */
.L_x_99:
[----:B------:R-:W-:Y:S05]  /*cc90*/  BSYNC B1 ;  /* 0x0000000000017941 */ /* 0x000fea0003800000 */
.L_x_98:
[----:B0----5:R-:W-:Y:S01]  /*cca0*/  IMAD.U32 R23, R17, 0x10000, RZ ;  /* 0x0001000011177824 */ /* 0x021fe200078e00ff */
[----:B------:R-:W-:Y:S01]  /*ccb0*/  ISETP.GT.AND P5, PT, R0, 0x8, P1 ;  /* 0x000000080000780c */ /* 0x000fe20000fa4270 */
[----:B------:R-:W-:Y:S01]  /*ccc0*/  ULDC.64 UR4, c[0x0][0x208] ;  /* 0x0000820000047ab9 */ /* 0x000fe20000000a00 */
[----:B------:R-:W-:Y:S01]  /*ccd0*/  BSSY B1, `(.L_x_100) ;  /* 0x0000008000017945 */ /* 0x000fe20003800000 */
[----:B-1----:R-:W-:-:S04]  /*cce0*/  FMUL R22, R23, R16 ;  /* 0x0000001017167220 */ /* 0x002fc80000400000 */
[----:B------:R-:W-:-:S05]  /*ccf0*/  FFMA R22, R229, R2, R22 ;  /* 0x00000002e5167223 */ /* 0x000fca0000000016 */
[----:B------:R-:W-:-:S05]  /*cd00*/  F2FP.BF16.F32.PACK_AB R22, RZ, R22 ;  /* 0x00000016ff16723e */ /* 0x000fca00000010ff */
[----:B------:R0:W-:Y:S01]  /*cd10*/  @P4 STG.E.U16 desc[UR4][R4.64+0x52], R22 ;  /* 0x0000521604004986 */ /* 0x0001e2000c101504 */
[----:B------:R-:W-:Y:S05]  /*cd20*/  @!P5 BRA `(.L_x_101) ;  /* 0x000000000008d947 */ /* 0x000fea0003800000 */
[----:B------:R-:W-:Y:S02]  /*cd30*/  ULDC.64 UR4, c[0x0][0x208] ;  /* 0x0000820000047ab9 */ /* 0x000fe40000000a00 */
[----:B------:R1:W5:Y:S03]  /*cd40*/  LDG.E.LTC128B.U16 R17, desc[UR4][R12.64+0x50] ;  /* 0x000050040c117981 */ /* 0x000366000c1e1520 */
.L_x_101:
[----:B------:R-:W-:Y:S05]  /*cd50*/  BSYNC B1 ;  /* 0x0000000000017941 */ /* 0x000fea0003800000 */
.L_x_100:
[----:B-----5:R-:W-:Y:S01]  /*cd60*/  SHF.L.U32 R23, R17, 0x10, RZ ;  /* 0x0000001011177819 */ /* 0x020fe200000006ff */
[----:B------:R-:W-:Y:S01]  /*cd70*/  ULDC.64 UR4, c[0x0][0x208] ;  /* 0x0000820000047ab9 */ /* 0x000fe20000000a00 */
[----:B------:R-:W-:Y:S01]  /*cd80*/  ISETP.GT.AND P4, PT, R0, 0x8, P0 ;  /* 0x000000080000780c */ /* 0x000fe20000784270 */
[----:B------:R-:W-:Y:S02]  /*cd90*/  BSSY B1, `(.L_x_102) ;  /* 0x0000008000017945 */ /* 0x000fe40003800000 */
[----:B------:R-:W-:-:S04]  /*cda0*/  FMUL R23, R23, R16 ;  /* 0x0000001017177220 */ /* 0x000fc80000400000 */
[----:B------:R-:W-:-:S05]  /*cdb0*/  FFMA R23, R230, R2, R23 ;  /* 0x00000002e6177223 */ /* 0x000fca0000000017 */
[----:B------:R-:W-:-:S05]  /*cdc0*/  F2FP.BF16.F32.PACK_AB R23, RZ, R23 ;  /* 0x00000017ff17723e */ /* 0x000fca00000010ff */
[----:B------:R0:W-:Y:S01]  /*cdd0*/  @P5 STG.E.U16 desc[UR4][R10.64+0x50], R23 ;  /* 0x000050170a005986 */ /* 0x0001e2000c101504 */
[----:B------:R-:W-:Y:S05]  /*cde0*/  @!P4 BRA `(.L_x_103) ;  /* 0x000000000008c947 */ /* 0x000fea0003800000 */
[----:B------:R-:W-:Y:S02]  /*cdf0*/  ULDC.64 UR4, c[0x0][0x208] ;  /* 0x0000820000047ab9 */ /* 0x000fe40000000a00 */
[----:B------:R0:W5:Y:S03]  /*ce00*/  LDG.E.LTC128B.U16 R17, desc[UR4][R12.64+0x52] ;  /* 0x000052040c117981 */ /* 0x000166000c1e1520 */
.L_x_103:
[----:B------:R-:W-:Y:S05]  /*ce10*/  BSYNC B1 ;  /* 0x0000000000017941 */ /* 0x000fea0003800000 */
.L_x_102:
[----:B0----5:R-:W-:Y:S01]  /*ce20*/  IMAD.U32 R23, R17, 0x10000, RZ ;  /* 0x0001000011177824 */ /* 0x021fe200078e00ff */
        /* <DEDUP_REMOVED lines=10> */
.L_x_105:
[----:B------:R-:W-:Y:S05]  /*ced0*/  BSYNC B1 ;  /* 0x0000000000017941 */ /* 0x000fea0003800000 */
.L_x_104:
[----:B-----5:R-:W-:Y:S01]  /*cee0*/  IMAD.U32 R23, R17, 0x10000, RZ ;  /* 0x0001000011177824 */ /* 0x020fe200078e00ff */
        /* <DEDUP_REMOVED lines=10> */
.L_x_107:
[----:B------:R-:W-:Y:S05]  /*cf90*/  BSYNC B1 ;  /* 0x0000000000017941 */ /* 0x000fea0003800000 */
.L_x_106:
        /* <DEDUP_REMOVED lines=11> */
.L_x_109:
[----:B------:R-:W-:Y:S05]  /*d050*/  BSYNC B1 ;  /* 0x0000000000017941 */ /* 0x000fea0003800000 */
.L_x_108:
        /* <DEDUP_REMOVED lines=11> */
.L_x_111:
[----:B------:R-:W-:Y:S05]  /*d110*/  BSYNC B1 ;  /* 0x0000000000017941 */ /* 0x000fea0003800000 */
.L_x_110:
        /* <DEDUP_REMOVED lines=11> */
.L_x_113:
[----:B------:R-:W-:Y:S05]  /*d1d0*/  BSYNC B1 ;  /* 0x0000000000017941 */ /* 0x000fea0003800000 */
.L_x_112:
        /* <DEDUP_REMOVED lines=11> */
.L_x_115:
[----:B------:R-:W-:Y:S05]  /*d290*/  BSYNC B1 ;  /* 0x0000000000017941 */ /* 0x000fea0003800000 */
.L_x_114:
        /* <DEDUP_REMOVED lines=11> */
.L_x_117:
[----:B------:R-:W-:Y:S05]  /*d350*/  BSYNC B1 ;  /* 0x0000000000017941 */ /* 0x000fea0003800000 */
.L_x_116:
        /* <DEDUP_REMOVED lines=11> */
.L_x_119:
[----:B------:R-:W-:Y:S05]  /*d410*/  BSYNC B1 ;  /* 0x0000000000017941 */ /* 0x000fea0003800000 */
.L_x_118:
[----:B0----5:R-:W-:Y:S01]  /*d420*/  IMAD.U32 R23, R17, 0x10000, RZ ;  /* 0x0001000011177824 */ /* 0x021fe200078e00ff */
        /* <DEDUP_REMOVED lines=11> */
.L_x_121:
[----:B------:R-:W-:Y:S05]  /*d4e0*/  BSYNC B1 ;  /* 0x0000000000017941 */ /* 0x000fea0003800000 */
.L_x_120:
        /* <DEDUP_REMOVED lines=12> */
.L_x_123:
[----:B------:R-:W-:Y:S05]  /*d5b0*/  BSYNC B1 ;  /* 0x0000000000017941 */ /* 0x000fea0003800000 */
.L_x_122:
        /* <DEDUP_REMOVED lines=11> */
.L_x_125:
[----:B------:R-:W-:Y:S05]  /*d670*/  BSYNC B1 ;  /* 0x0000000000017941 */ /* 0x000fea0003800000 */
.L_x_124:
        /* <DEDUP_REMOVED lines=11> */
.L_x_127:
[----:B------:R-:W-:Y:S05]  /*d730*/  BSYNC B1 ;  /* 0x0000000000017941 */ /* 0x000fea0003800000 */
.L_x_126:
        /* <DEDUP_REMOVED lines=12> */
.L_x_129:
[----:B------:R-:W-:Y:S05]  /*d800*/  BSYNC B1 ;  /* 0x0000000000017941 */ /* 0x000fea0003800000 */
.L_x_128:
[----:B-----5:R-:W-:Y:S01]  /*d810*/  SHF.L.U32 R23, R17, 0x10, RZ ;  /* 0x0000001011177819 */ /* 0x020fe200000006ff */
[----:B------:R-:W-:Y:S01]  /*d820*/  ULDC.64 UR4, c[0x0][0x208] ;  /* 0x0000820000047ab9 */ /* 0x000fe20000000a00 */
[----:B------:R-:W-:Y:S01]  /*d830*/  ISETP.GT.AND P0, PT, R3, 0x39, PT ;  /* 0x000000390300780c */ /* 0x000fe20003f04270 */
[----:B------:R-:W-:Y:S02]  /*d840*/  BSSY B1, `(.L_x_130) ;  /* 0x0000009000017945 */ /* 0x000fe40003800000 */
        /* <DEDUP_REMOVED lines=8> */
.L_x_131:
[----:B------:R-:W-:Y:S05]  /*d8d0*/  BSYNC B1 ;  /* 0x0000000000017941 */ /* 0x000fea0003800000 */
.L_x_130:
        /* <DEDUP_REMOVED lines=11> */
.L_x_133:
[----:B------:R-:W-:Y:S05]  /*d990*/  BSYNC B1 ;  /* 0x0000000000017941 */ /* 0x000fea0003800000 */
.L_x_132:
        /* <DEDUP_REMOVED lines=11> */
.L_x_135:
[----:B------:R-:W-:Y:S05]  /*da50*/  BSYNC B1 ;  /* 0x0000000000017941 */ /* 0x000fea0003800000 */
.L_x_134:
        /* <DEDUP_REMOVED lines=11> */
.L_x_137:
[----:B------:R-:W-:Y:S05]  /*db10*/  BSYNC B1 ;  /* 0x0000000000017941 */ /* 0x000fea0003800000 */
.L_x_136:
        /* <DEDUP_REMOVED lines=11> */
.L_x_139:
[----:B------:R-:W-:Y:S05]  /*dbd0*/  BSYNC B1 ;  /* 0x0000000000017941 */ /* 0x000fea0003800000 */
.L_x_138:
        /* <DEDUP_REMOVED lines=11> */
.L_x_141:
[----:B------:R-:W-:Y:S05]  /*dc90*/  BSYNC B1 ;  /* 0x0000000000017941 */ /* 0x000fea0003800000 */
.L_x_140:
        /* <DEDUP_REMOVED lines=11> */
.L_x_143:
[----:B------:R-:W-:Y:S05]  /*dd50*/  BSYNC B1 ;  /* 0x0000000000017941 */ /* 0x000fea0003800000 */
.L_x_142:
        /* <DEDUP_REMOVED lines=11> */
.L_x_145:
[----:B------:R-:W-:Y:S05]  /*de10*/  BSYNC B1 ;  /* 0x0000000000017941 */ /* 0x000fea0003800000 */
.L_x_144:
        /* <DEDUP_REMOVED lines=11> */
.L_x_147:
[----:B------:R-:W-:Y:S05]  /*ded0*/  BSYNC B1 ;  /* 0x0000000000017941 */ /* 0x000fea0003800000 */
.L_x_146:
        /* <DEDUP_REMOVED lines=11> */
.L_x_149:
[----:B------:R-:W-:Y:S05]  /*df90*/  BSYNC B1 ;  /* 0x0000000000017941 */ /* 0x000fea0003800000 */
.L_x_148:
        /* <DEDUP_REMOVED lines=11> */
.L_x_151:
[----:B------:R-:W-:Y:S05]  /*e050*/  BSYNC B1 ;  /* 0x0000000000017941 */ /* 0x000fea0003800000 */
.L_x_150:
        /* <DEDUP_REMOVED lines=12> */
.L_x_153:
[----:B------:R-:W-:Y:S05]  /*e120*/  BSYNC B1 ;  /* 0x0000000000017941 */ /* 0x000fea0003800000 */
.L_x_152:
        /* <DEDUP_REMOVED lines=12> */
.L_x_155:
[----:B------:R-:W-:Y:S05]  /*e1f0*/  BSYNC B1 ;  /* 0x0000000000017941 */ /* 0x000fea0003800000 */
.L_x_154:
        /* <DEDUP_REMOVED lines=11> */
.L_x_157:
[----:B------:R-:W-:Y:S05]  /*e2b0*/  BSYNC B1 ;  /* 0x0000000000017941 */ /* 0x000fea0003800000 */
.L_x_156:
        /* <DEDUP_REMOVED lines=11> */
.L_x_159:
[----:B------:R-:W-:Y:S05]  /*e370*/  BSYNC B1 ;  /* 0x0000000000017941 */ /* 0x000fea0003800000 */
.L_x_158:
        /* <DEDUP_REMOVED lines=12> */
.L_x_161:
[----:B------:R-:W-:Y:S05]  /*e440*/  BSYNC B1 ;  /* 0x0000000000017941 */ /* 0x000fea0003800000 */
.L_x_160:
        /* <DEDUP_REMOVED lines=12> */
.L_x_163:
[----:B------:R-:W-:Y:S05]  /*e510*/  BSYNC B1 ;  /* 0x0000000000017941 */ /* 0x000fea0003800000 */
.L_x_162:
        /* <DEDUP_REMOVED lines=11> */
.L_x_165:
[----:B------:R-:W-:Y:S05]  /*e5d0*/  BSYNC B1 ;  /* 0x0000000000017941 */ /* 0x000fea0003800000 */
.L_x_164:
        /* <DEDUP_REMOVED lines=11> */
.L_x_167:
[----:B------:R-:W-:Y:S05]  /*e690*/  BSYNC B1 ;  /* 0x0000000000017941 */ /* 0x000fea0003800000 */
.L_x_166:
        /* <DEDUP_REMOVED lines=11> */
.L_x_169:
[----:B------:R-:W-:Y:S05]  /*e750*/  BSYNC B1 ;  /* 0x0000000000017941 */ /* 0x000fea0003800000 */
.L_x_168:
        /* <DEDUP_REMOVED lines=11> */
.L_x_171:
[----:B------:R-:W-:Y:S05]  /*e810*/  BSYNC B1 ;  /* 0x0000000000017941 */ /* 0x000fea0003800000 */
.L_x_170:
        /* <DEDUP_REMOVED lines=11> */
.L_x_173:
[----:B------:R-:W-:Y:S05]  /*e8d0*/  BSYNC B1 ;  /* 0x0000000000017941 */ /* 0x000fea0003800000 */
.L_x_172:
        /* <DEDUP_REMOVED lines=11> */
.L_x_175:
[----:B------:R-:W-:Y:S05]  /*e990*/  BSYNC B1 ;  /* 0x0000000000017941 */ /* 0x000fea0003800000 */
.L_x_174:
        /* <DEDUP_REMOVED lines=11> */
.L_x_177:
[----:B------:R-:W-:Y:S05]  /*ea50*/  BSYNC B1 ;  /* 0x0000000000017941 */ /* 0x000fea0003800000 */
.L_x_176:
        /* <DEDUP_REMOVED lines=11> */
.L_x_179:
[----:B------:R-:W-:Y:S05]  /*eb10*/  BSYNC B1 ;  /* 0x0000000000017941 */ /* 0x000fea0003800000 */
.L_x_178:
        /* <DEDUP_REMOVED lines=11> */
.L_x_181:
[----:B------:R-:W-:Y:S05]  /*ebd0*/  BSYNC B1 ;  /* 0x0000000000017941 */ /* 0x000fea0003800000 */
.L_x_180:
        /* <DEDUP_REMOVED lines=11> */
.L_x_183:
[----:B------:R-:W-:Y:S05]  /*ec90*/  BSYNC B1 ;  /* 0x0000000000017941 */ /* 0x000fea0003800000 */
.L_x_182:
        /* <DEDUP_REMOVED lines=12> */
.L_x_185:
[----:B------:R-:W-:Y:S05]  /*ed60*/  BSYNC B1 ;  /* 0x0000000000017941 */ /* 0x000fea0003800000 */
.L_x_184:
        /* <DEDUP_REMOVED lines=12> */
.L_x_187:
[----:B------:R-:W-:Y:S05]  /*ee30*/  BSYNC B1 ;  /* 0x0000000000017941 */ /* 0x000fea0003800000 */
.L_x_186:
        /* <DEDUP_REMOVED lines=11> */
.L_x_189:
[----:B------:R-:W-:Y:S05]  /*eef0*/  BSYNC B1 ;  /* 0x0000000000017941 */ /* 0x000fea0003800000 */
.L_x_188:
        /* <DEDUP_REMOVED lines=11> */
.L_x_191:
[----:B------:R-:W-:Y:S05]  /*efb0*/  BSYNC B1 ;  /* 0x0000000000017941 */ /* 0x000fea0003800000 */
.L_x_190:
        /* <DEDUP_REMOVED lines=12> */
.L_x_193:
[----:B------:R-:W-:Y:S05]  /*f080*/  BSYNC B1 ;  /* 0x0000000000017941 */ /* 0x000fea0003800000 */
.L_x_192:
        /* <DEDUP_REMOVED lines=12> */
.L_x_195:
[----:B------:R-:W-:Y:S05]  /*f150*/  BSYNC B1 ;  /* 0x0000000000017941 */ /* 0x000fea0003800000 */
.L_x_194:
        /* <DEDUP_REMOVED lines=11> */
.L_x_197:
[----:B------:R-:W-:Y:S05]  /*f210*/  BSYNC B1 ;  /* 0x0000000000017941 */ /* 0x000fea0003800000 */
.L_x_196:
        /* <DEDUP_REMOVED lines=11> */
.L_x_199:
[----:B------:R-:W-:Y:S05]  /*f2d0*/  BSYNC B1 ;  /* 0x0000000000017941 */ /* 0x000fea0003800000 */
.L_x_198:
        /* <DEDUP_REMOVED lines=11> */
.L_x_201:
[----:B------:R-:W-:Y:S05]  /*f390*/  BSYNC B1 ;  /* 0x0000000000017941 */ /* 0x000fea0003800000 */
.L_x_200:
        /* <DEDUP_REMOVED lines=11> */
.L_x_203:
[----:B------:R-:W-:Y:S05]  /*f450*/  BSYNC B1 ;  /* 0x0000000000017941 */ /* 0x000fea0003800000 */
.L_x_202:
        /* <DEDUP_REMOVED lines=11> */
.L_x_205:
[----:B------:R-:W-:Y:S05]  /*f510*/  BSYNC B1 ;  /* 0x0000000000017941 */ /* 0x000fea0003800000 */
.L_x_204:
        /* <DEDUP_REMOVED lines=11> */
.L_x_207:
[----:B------:R-:W-:Y:S05]  /*f5d0*/  BSYNC B1 ;  /* 0x0000000000017941 */ /* 0x000fea0003800000 */
.L_x_206:
        /* <DEDUP_REMOVED lines=11> */
.L_x_209:
[----:B------:R-:W-:Y:S05]  /*f690*/  BSYNC B1 ;  /* 0x0000000000017941 */ /* 0x000fea0003800000 */
.L_x_208:
        /* <DEDUP_REMOVED lines=11> */
.L_x_211:
[----:B------:R-:W-:Y:S05]  /*f750*/  BSYNC B1 ;  /* 0x0000000000017941 */ /* 0x000fea0003800000 */
.L_x_210:
        /* <DEDUP_REMOVED lines=11> */
.L_x_213:
[----:B------:R-:W-:Y:S05]  /*f810*/  BSYNC B1 ;  /* 0x0000000000017941 */ /* 0x000fea0003800000 */
.L_x_212:
        /* <DEDUP_REMOVED lines=11> */
.L_x_215:
[----:B------:R-:W-:Y:S05]  /*f8d0*/  BSYNC B1 ;  /* 0x0000000000017941 */ /* 0x000fea0003800000 */
.L_x_214:
        /* <DEDUP_REMOVED lines=12> */
.L_x_217:
[----:B------:R-:W-:Y:S05]  /*f9a0*/  BSYNC B1 ;  /* 0x0000000000017941 */ /* 0x000fea0003800000 */
.L_x_216:
        /* <DEDUP_REMOVED lines=12> */
.L_x_219:
[----:B------:R-:W-:Y:S05]  /*fa70*/  BSYNC B1 ;  /* 0x0000000000017941 */ /* 0x000fea0003800000 */
.L_x_218:
        /* <DEDUP_REMOVED lines=11> */
.L_x_221:
[----:B------:R-:W-:Y:S05]  /*fb30*/  BSYNC B1 ;  /* 0x0000000000017941 */ /* 0x000fea0003800000 */
.L_x_220:
        /* <DEDUP_REMOVED lines=11> */
.L_x_223:
[----:B------:R-:W-:Y:S05]  /*fbf0*/  BSYNC B1 ;  /* 0x0000000000017941 */ /* 0x000fea0003800000 */
.L_x_222:
        /* <DEDUP_REMOVED lines=12> */
.L_x_225:
[----:B------:R-:W-:Y:S05]  /*fcc0*/  BSYNC B1 ;  /* 0x0000000000017941 */ /* 0x000fea0003800000 */
.L_x_224:
        /* <DEDUP_REMOVED lines=12> */
.L_x_227:
[----:B------:R-:W-:Y:S05]  /*fd90*/  BSYNC B1 ;  /* 0x0000000000017941 */ /* 0x000fea0003800000 */
.L_x_226:
        /* <DEDUP_REMOVED lines=11> */
.L_x_229:
[----:B------:R-:W-:Y:S05]  /*fe50*/  BSYNC B1 ;  /* 0x0000000000017941 */ /* 0x000fea0003800000 */
.L_x_228:
        /* <DEDUP_REMOVED lines=11> */
.L_x_231:
[----:B------:R-:W-:Y:S05]  /*ff10*/  BSYNC B1 ;  /* 0x0000000000017941 */ /* 0x000fea0003800000 */
.L_x_230:
        /* <DEDUP_REMOVED lines=11> */
.L_x_233:
[----:B------:R-:W-:Y:S05]  /*ffd0*/  BSYNC B1 ;  /* 0x0000000000017941 */ /* 0x000fea0003800000 */
.L_x_232:
        /* <DEDUP_REMOVED lines=11> */
.L_x_235:
[----:B------:R-:W-:Y:S05]  /*10090*/  BSYNC B1 ;  /* 0x0000000000017941 */ /* 0x000fea0003800000 */
.L_x_234:
        /* <DEDUP_REMOVED lines=11> */
.L_x_237:
[----:B------:R-:W-:Y:S05]  /*10150*/  BSYNC B1 ;  /* 0x0000000000017941 */ /* 0x000fea0003800000 */
.L_x_236:
        /* <DEDUP_REMOVED lines=11> */
.L_x_239:
[----:B------:R-:W-:Y:S05]  /*10210*/  BSYNC B1 ;  /* 0x0000000000017941 */ /* 0x000fea0003800000 */
.L_x_238:
        /* <DEDUP_REMOVED lines=11> */
.L_x_241:
[----:B------:R-:W-:Y:S05]  /*102d0*/  BSYNC B1 ;  /* 0x0000000000017941 */ /* 0x000fea0003800000 */
.L_x_240:
        /* <DEDUP_REMOVED lines=11> */
.L_x_243:
[----:B------:R-:W-:Y:S05]  /*10390*/  BSYNC B1 ;  /* 0x0000000000017941 */ /* 0x000fea0003800000 */
.L_x_242:
        /* <DEDUP_REMOVED lines=11> */
.L_x_245:
[----:B------:R-:W-:Y:S05]  /*10450*/  BSYNC B1 ;  /* 0x0000000000017941 */ /* 0x000fea0003800000 */
.L_x_244:
        /* <DEDUP_REMOVED lines=11> */
.L_x_247:
[----:B------:R-:W-:Y:S05]  /*10510*/  BSYNC B1 ;  /* 0x0000000000017941 */ /* 0x000fea0003800000 */
.L_x_246:
        /* <DEDUP_REMOVED lines=12> */
.L_x_249:
[----:B------:R-:W-:Y:S05]  /*105e0*/  BSYNC B1 ;  /* 0x0000000000017941 */ /* 0x000fea0003800000 */
.L_x_248:
        /* <DEDUP_REMOVED lines=12> */
.L_x_251:
[----:B------:R-:W-:Y:S05]  /*106b0*/  BSYNC B1 ;  /* 0x0000000000017941 */ /* 0x000fea0003800000 */
.L_x_250:
        /* <DEDUP_REMOVED lines=11> */
.L_x_253:
[----:B------:R-:W-:Y:S05]  /*10770*/  BSYNC B1 ;  /* 0x0000000000017941 */ /* 0x000fea0003800000 */
.L_x_252:
        /* <DEDUP_REMOVED lines=11> */
.L_x_255:
[----:B------:R-:W-:Y:S05]  /*10830*/  BSYNC B1 ;  /* 0x0000000000017941 */ /* 0x000fea0003800000 */
.L_x_254:
        /* <DEDUP_REMOVED lines=12> */
.L_x_257:
[----:B------:R-:W-:Y:S05]  /*10900*/  BSYNC B1 ;  /* 0x0000000000017941 */ /* 0x000fea0003800000 */
.L_x_256:
        /* <DEDUP_REMOVED lines=12> */
.L_x_259:
[----:B------:R-:W-:Y:S05]  /*109d0*/  BSYNC B1 ;  /* 0x0000000000017941 */ /* 0x000fea0003800000 */
.L_x_258:
        /* <DEDUP_REMOVED lines=11> */
.L_x_261:
[----:B------:R-:W-:Y:S05]  /*10a90*/  BSYNC B1 ;  /* 0x0000000000017941 */ /* 0x000fea0003800000 */
.L_x_260:
        /* <DEDUP_REMOVED lines=11> */
.L_x_263:
[----:B------:R-:W-:Y:S05]  /*10b50*/  BSYNC B1 ;  /* 0x0000000000017941 */ /* 0x000fea0003800000 */
.L_x_262:
        /* <DEDUP_REMOVED lines=11> */
.L_x_265:
[----:B------:R-:W-:Y:S05]  /*10c10*/  BSYNC B1 ;  /* 0x0000000000017941 */ /* 0x000fea0003800000 */
.L_x_264:
        /* <DEDUP_REMOVED lines=11> */
.L_x_267:
[----:B------:R-:W-:Y:S05]  /*10cd0*/  BSYNC B1 ;  /* 0x0000000000017941 */ /* 0x000fea0003800000 */
.L_x_266:
        /* <DEDUP_REMOVED lines=11> */
.L_x_269:
[----:B------:R-:W-:Y:S05]  /*10d90*/  BSYNC B1 ;  /* 0x0000000000017941 */ /* 0x000fea0003800000 */
.L_x_268:
        /* <DEDUP_REMOVED lines=11> */
.L_x_271:
[----:B------:R-:W-:Y:S05]  /*10e50*/  BSYNC B1 ;  /* 0x0000000000017941 */ /* 0x000fea0003800000 */
.L_x_270:
        /* <DEDUP_REMOVED lines=11> */
.L_x_273:
[----:B------:R-:W-:Y:S05]  /*10f10*/  BSYNC B1 ;  /* 0x0000000000017941 */ /* 0x000fea0003800000 */
.L_x_272:
        /* <DEDUP_REMOVED lines=11> */
.L_x_275:
[----:B------:R-:W-:Y:S05]  /*10fd0*/  BSYNC B1 ;  /* 0x0000000000017941 */ /* 0x000fea0003800000 */
.L_x_274:
        /* <DEDUP_REMOVED lines=11> */
.L_x_277:
[----:B------:R-:W-:Y:S05]  /*11090*/  BSYNC B1 ;  /* 0x0000000000017941 */ /* 0x000fea0003800000 */
.L_x_276:
        /* <DEDUP_REMOVED lines=11> */
.L_x_279:
[----:B------:R-:W-:Y:S05]  /*11150*/  BSYNC B1 ;  /* 0x0000000000017941 */ /* 0x000fea0003800000 */
.L_x_278:
        /* <DEDUP_REMOVED lines=12> */
.L_x_281:
[----:B------:R-:W-:Y:S05]  /*11220*/  BSYNC B1 ;  /* 0x0000000000017941 */ /* 0x000fea0003800000 */
.L_x_280:
        /* <DEDUP_REMOVED lines=12> */
.L_x_283:
[----:B------:R-:W-:Y:S05]  /*112f0*/  BSYNC B1 ;  /* 0x0000000000017941 */ /* 0x000fea0003800000 */
.L_x_282:
        /* <DEDUP_REMOVED lines=11> */
.L_x_285:
[----:B------:R-:W-:Y:S05]  /*113b0*/  BSYNC B1 ;  /* 0x0000000000017941 */ /* 0x000fea0003800000 */
.L_x_284:
        /* <DEDUP_REMOVED lines=11> */
.L_x_287:
[----:B------:R-:W-:Y:S05]  /*11470*/  BSYNC B1 ;  /* 0x0000000000017941 */ /* 0x000fea0003800000 */
.L_x_286:
        /* <DEDUP_REMOVED lines=12> */
.L_x_289:
[----:B------:R-:W-:Y:S05]  /*11540*/  BSYNC B1 ;  /* 0x0000000000017941 */ /* 0x000fea0003800000 */
.L_x_288:
        /* <DEDUP_REMOVED lines=12> */
.L_x_291:
[----:B------:R-:W-:Y:S05]  /*11610*/  BSYNC B1 ;  /* 0x0000000000017941 */ /* 0x000fea0003800000 */
.L_x_290:
        /* <DEDUP_REMOVED lines=11> */
.L_x_293:
[----:B------:R-:W-:Y:S05]  /*116d0*/  BSYNC B1 ;  /* 0x0000000000017941 */ /* 0x000fea0003800000 */
.L_x_292:
        /* <DEDUP_REMOVED lines=11> */
.L_x_295:
[----:B------:R-:W-:Y:S05]  /*11790*/  BSYNC B1 ;  /* 0x0000000000017941 */ /* 0x000fea0003800000 */
.L_x_294:
        /* <DEDUP_REMOVED lines=11> */
.L_x_297:
[----:B------:R-:W-:Y:S05]  /*11850*/  BSYNC B1 ;  /* 0x0000000000017941 */ /* 0x000fea0003800000 */
.L_x_296:
        /* <DEDUP_REMOVED lines=11> */
.L_x_299:
[----:B------:R-:W-:Y:S05]  /*11910*/  BSYNC B1 ;  /* 0x0000000000017941 */ /* 0x000fea0003800000 */
.L_x_298:
        /* <DEDUP_REMOVED lines=11> */
.L_x_301:
[----:B------:R-:W-:Y:S05]  /*119d0*/  BSYNC B1 ;  /* 0x0000000000017941 */ /* 0x000fea0003800000 */
.L_x_300:
        /* <DEDUP_REMOVED lines=11> */
.L_x_303:
[----:B------:R-:W-:Y:S05]  /*11a90*/  BSYNC B1 ;  /* 0x0000000000017941 */ /* 0x000fea0003800000 */
.L_x_302:
        /* <DEDUP_REMOVED lines=11> */
.L_x_305:
[----:B------:R-:W-:Y:S05]  /*11b50*/  BSYNC B1 ;  /* 0x0000000000017941 */ /* 0x000fea0003800000 */
.L_x_304:
        /* <DEDUP_REMOVED lines=11> */
.L_x_307:
[----:B------:R-:W-:Y:S05]  /*11c10*/  BSYNC B1 ;  /* 0x0000000000017941 */ /* 0x000fea0003800000 */
.L_x_306:
        /* <DEDUP_REMOVED lines=11> */
.L_x_309:
[----:B------:R-:W-:Y:S05]  /*11cd0*/  BSYNC B1 ;  /* 0x0000000000017941 */ /* 0x000fea0003800000 */
.L_x_308:
        /* <DEDUP_REMOVED lines=11> */
.L_x_311:
[----:B------:R-:W-:Y:S05]  /*11d90*/  BSYNC B1 ;  /* 0x0000000000017941 */ /* 0x000fea0003800000 */
.L_x_310:
        /* <DEDUP_REMOVED lines=12> */
.L_x_313:
[----:B------:R-:W-:Y:S05]  /*11e60*/  BSYNC B1 ;  /* 0x0000000000017941 */ /* 0x000fea0003800000 */
.L_x_312:
        /* <DEDUP_REMOVED lines=12> */
.L_x_315:
[----:B------:R-:W-:Y:S05]  /*11f30*/  BSYNC B1 ;  /* 0x0000000000017941 */ /* 0x000fea0003800000 */
.L_x_314:
        /* <DEDUP_REMOVED lines=11> */
.L_x_317:
[----:B------:R-:W-:Y:S05]  /*11ff0*/  BSYNC B1 ;  /* 0x0000000000017941 */ /* 0x000fea0003800000 */
.L_x_316:
        /* <DEDUP_REMOVED lines=11> */
.L_x_319:
[----:B------:R-:W-:Y:S05]  /*120b0*/  BSYNC B1 ;  /* 0x0000000000017941 */ /* 0x000fea0003800000 */
.L_x_318:
        /* <DEDUP_REMOVED lines=12> */
.L_x_321:
[----:B------:R-:W-:Y:S05]  /*12180*/  BSYNC B1 ;  /* 0x0000000000017941 */ /* 0x000fea0003800000 */
.L_x_320:
        /* <DEDUP_REMOVED lines=12> */
.L_x_323:
[----:B------:R-:W-:Y:S05]  /*12250*/  BSYNC B1 ;  /* 0x0000000000017941 */ /* 0x000fea0003800000 */
.L_x_322:
        /* <DEDUP_REMOVED lines=11> */
.L_x_325:
[----:B------:R-:W-:Y:S05]  /*12310*/  BSYNC B1 ;  /* 0x0000000000017941 */ /* 0x000fea0003800000 */
.L_x_324:
        /* <DEDUP_REMOVED lines=11> */
.L_x_327:
[----:B------:R-:W-:Y:S05]  /*123d0*/  BSYNC B1 ;  /* 0x0000000000017941 */ /* 0x000fea0003800000 */
.L_x_326:
        /* <DEDUP_REMOVED lines=11> */
.L_x_329:
[----:B------:R-:W-:Y:S05]  /*12490*/  BSYNC B1 ;  /* 0x0000000000017941 */ /* 0x000fea0003800000 */
.L_x_328:
        /* <DEDUP_REMOVED lines=11> */
.L_x_331:
[----:B------:R-:W-:Y:S05]  /*12550*/  BSYNC B1 ;  /* 0x0000000000017941 */ /* 0x000fea0003800000 */
.L_x_330:
        /* <DEDUP_REMOVED lines=11> */
.L_x_333:
[----:B------:R-:W-:Y:S05]  /*12610*/  BSYNC B1 ;  /* 0x0000000000017941 */ /* 0x000fea0003800000 */
.L_x_332:
        /* <DEDUP_REMOVED lines=11> */
.L_x_335:
[----:B------:R-:W-:Y:S05]  /*126d0*/  BSYNC B1 ;  /* 0x0000000000017941 */ /* 0x000fea0003800000 */
.L_x_334:
        /* <DEDUP_REMOVED lines=11> */
.L_x_337:
[----:B------:R-:W-:Y:S05]  /*12790*/  BSYNC B1 ;  /* 0x0000000000017941 */ /* 0x000fea0003800000 */
.L_x_336:
        /* <DEDUP_REMOVED lines=11> */
.L_x_339:
[----:B------:R-:W-:Y:S05]  /*12850*/  BSYNC B1 ;  /* 0x0000000000017941 */ /* 0x000fea0003800000 */
.L_x_338:
        /* <DEDUP_REMOVED lines=11> */
.L_x_341:
[----:B------:R-:W-:Y:S05]  /*12910*/  BSYNC B1 ;  /* 0x0000000000017941 */ /* 0x000fea0003800000 */
.L_x_340:
        /* <DEDUP_REMOVED lines=11> */
.L_x_343:
[----:B------:R-:W-:Y:S05]  /*129d0*/  BSYNC B1 ;  /* 0x0000000000017941 */ /* 0x000fea0003800000 */
.L_x_342:
        /* <DEDUP_REMOVED lines=12> */
.L_x_345:
[----:B------:R-:W-:Y:S05]  /*12aa0*/  BSYNC B1 ;  /* 0x0000000000017941 */ /* 0x000fea0003800000 */
.L_x_344:
        /* <DEDUP_REMOVED lines=12> */
.L_x_347:
[----:B------:R-:W-:Y:S05]  /*12b70*/  BSYNC B1 ;  /* 0x0000000000017941 */ /* 0x000fea0003800000 */
.L_x_346:
        /* <DEDUP_REMOVED lines=11> */
.L_x_349:
[----:B------:R-:W-:Y:S05]  /*12c30*/  BSYNC B1 ;  /* 0x0000000000017941 */ /* 0x000fea0003800000 */
.L_x_348:
        /* <DEDUP_REMOVED lines=11> */
.L_x_351:
[----:B------:R-:W-:Y:S05]  /*12cf0*/  BSYNC B1 ;  /* 0x0000000000017941 */ /* 0x000fea0003800000 */
.L_x_350:
        /* <DEDUP_REMOVED lines=12> */
.L_x_353:
[----:B------:R-:W-:Y:S05]  /*12dc0*/  BSYNC B1 ;  /* 0x0000000000017941 */ /* 0x000fea0003800000 */
.L_x_352:
        /* <DEDUP_REMOVED lines=12> */
.L_x_355:
[----:B------:R-:W-:Y:S05]  /*12e90*/  BSYNC B1 ;  /* 0x0000000000017941 */ /* 0x000fea0003800000 */
.L_x_354:
        /* <DEDUP_REMOVED lines=11> */
.L_x_357:
[----:B------:R-:W-:Y:S05]  /*12f50*/  BSYNC B1 ;  /* 0x0000000000017941 */ /* 0x000fea0003800000 */
.L_x_356:
        /* <DEDUP_REMOVED lines=11> */
.L_x_359:
[----:B------:R-:W-:Y:S05]  /*13010*/  BSYNC B1 ;  /* 0x0000000000017941 */ /* 0x000fea0003800000 */
.L_x_358:
        /* <DEDUP_REMOVED lines=11> */
.L_x_361:
[----:B------:R-:W-:Y:S05]  /*130d0*/  BSYNC B1 ;  /* 0x0000000000017941 */ /* 0x000fea0003800000 */
.L_x_360:
        /* <DEDUP_REMOVED lines=11> */
.L_x_363:
[----:B------:R-:W-:Y:S05]  /*13190*/  BSYNC B1 ;  /* 0x0000000000017941 */ /* 0x000fea0003800000 */
.L_x_362:
        /* <DEDUP_REMOVED lines=11> */
.L_x_365:
[----:B------:R-:W-:Y:S05]  /*13250*/  BSYNC B1 ;  /* 0x0000000000017941 */ /* 0x000fea0003800000 */
.L_x_364:
        /* <DEDUP_REMOVED lines=11> */
.L_x_367:
[----:B------:R-:W-:Y:S05]  /*13310*/  BSYNC B1 ;  /* 0x0000000000017941 */ /* 0x000fea0003800000 */
.L_x_366:
        /* <DEDUP_REMOVED lines=11> */
.L_x_369:
[----:B------:R-:W-:Y:S05]  /*133d0*/  BSYNC B1 ;  /* 0x0000000000017941 */ /* 0x000fea0003800000 */
.L_x_368:
        /* <DEDUP_REMOVED lines=11> */
.L_x_371:
[----:B------:R-:W-:Y:S05]  /*13490*/  BSYNC B1 ;  /* 0x0000000000017941 */ /* 0x000fea0003800000 */
.L_x_370:
        /* <DEDUP_REMOVED lines=11> */
.L_x_373:
[----:B------:R-:W-:Y:S05]  /*13550*/  BSYNC B1 ;  /* 0x0000000000017941 */ /* 0x000fea0003800000 */
.L_x_372:
        /* <DEDUP_REMOVED lines=11> */
.L_x_375:
[----:B------:R-:W-:Y:S05]  /*13610*/  BSYNC B1 ;  /* 0x0000000000017941 */ /* 0x000fea0003800000 */
.L_x_374:
        /* <DEDUP_REMOVED lines=12> */
.L_x_377:
[----:B------:R-:W-:Y:S05]  /*136e0*/  BSYNC B1 ;  /* 0x0000000000017941 */ /* 0x000fea0003800000 */
.L_x_376:
        /* <DEDUP_REMOVED lines=12> */
.L_x_379:
[----:B------:R-:W-:Y:S05]  /*137b0*/  BSYNC B1 ;  /* 0x0000000000017941 */ /* 0x000fea0003800000 */
.L_x_378:
        /* <DEDUP_REMOVED lines=11> */
.L_x_381:
[----:B------:R-:W-:Y:S05]  /*13870*/  BSYNC B1 ;  /* 0x0000000000017941 */ /* 0x000fea0003800000 */
.L_x_380:
        /* <DEDUP_REMOVED lines=11> */
.L_x_383:
[----:B------:R-:W-:Y:S05]  /*13930*/  BSYNC B1 ;  /* 0x0000000000017941 */ /* 0x000fea0003800000 */
.L_x_382:
        /* <DEDUP_REMOVED lines=12> */
.L_x_385:
[----:B------:R-:W-:Y:S05]  /*13a00*/  BSYNC B1 ;  /* 0x0000000000017941 */ /* 0x000fea0003800000 */
.L_x_384:
        /* <DEDUP_REMOVED lines=12> */
.L_x_387:
[----:B------:R-:W-:Y:S05]  /*13ad0*/  BSYNC B1 ;  /* 0x0000000000017941 */ /* 0x000fea0003800000 */
.L_x_386:
        /* <DEDUP_REMOVED lines=11> */
.L_x_389:
[----:B------:R-:W-:Y:S05]  /*13b90*/  BSYNC B1 ;  /* 0x0000000000017941 */ /* 0x000fea0003800000 */
.L_x_388:
        /* <DEDUP_REMOVED lines=11> */
.L_x_391:
[----:B------:R-:W-:Y:S05]  /*13c50*/  BSYNC B1 ;  /* 0x0000000000017941 */ /* 0x000fea0003800000 */
.L_x_390:
        /* <DEDUP_REMOVED lines=11> */
.L_x_393:
[----:B------:R-:W-:Y:S05]  /*13d10*/  BSYNC B1 ;  /* 0x0000000000017941 */ /* 0x000fea0003800000 */
.L_x_392:
        /* <DEDUP_REMOVED lines=11> */
.L_x_395:
[----:B------:R-:W-:Y:S05]  /*13dd0*/  BSYNC B1 ;  /* 0x0000000000017941 */ /* 0x000fea0003800000 */
.L_x_394:
        /* <DEDUP_REMOVED lines=11> */
.L_x_397:
[----:B------:R-:W-:Y:S05]  /*13e90*/  BSYNC B1 ;  /* 0x0000000000017941 */ /* 0x000fea0003800000 */
.L_x_396:
        /* <DEDUP_REMOVED lines=11> */
.L_x_399:
[----:B------:R-:W-:Y:S05]  /*13f50*/  BSYNC B1 ;  /* 0x0000000000017941 */ /* 0x000fea0003800000 */
.L_x_398:
        /* <DEDUP_REMOVED lines=11> */
.L_x_401:
[----:B------:R-:W-:Y:S05]  /*14010*/  BSYNC B1 ;  /* 0x0000000000017941 */ /* 0x000fea0003800000 */
.L_x_400:
        /* <DEDUP_REMOVED lines=11> */
.L_x_403:
[----:B------:R-:W-:Y:S05]  /*140d0*/  BSYNC B1 ;  /* 0x0000000000017941 */ /* 0x000fea0003800000 */
.L_x_402:
        /* <DEDUP_REMOVED lines=11> */
.L_x_405:
[----:B------:R-:W-:Y:S05]  /*14190*/  BSYNC B1 ;  /* 0x0000000000017941 */ /* 0x000fea0003800000 */
.L_x_404:
        /* <DEDUP_REMOVED lines=11> */
.L_x_407:
[----:B------:R-:W-:Y:S05]  /*14250*/  BSYNC B1 ;  /* 0x0000000000017941 */ /* 0x000fea0003800000 */
.L_x_406:
        /* <DEDUP_REMOVED lines=12> */
.L_x_409:
[----:B------:R-:W-:Y:S05]  /*14320*/  BSYNC B1 ;  /* 0x0000000000017941 */ /* 0x000fea0003800000 */
.L_x_408:
        /* <DEDUP_REMOVED lines=12> */
.L_x_411:
[----:B------:R-:W-:Y:S05]  /*143f0*/  BSYNC B1 ;  /* 0x0000000000017941 */ /* 0x000fea0003800000 */
.L_x_410:
        /* <DEDUP_REMOVED lines=11> */
.L_x_413:
[----:B------:R-:W-:Y:S05]  /*144b0*/  BSYNC B1 ;  /* 0x0000000000017941 */ /* 0x000fea0003800000 */
.L_x_412:
        /* <DEDUP_REMOVED lines=11> */
.L_x_415:
[----:B------:R-:W-:Y:S05]  /*14570*/  BSYNC B1 ;  /* 0x0000000000017941 */ /* 0x000fea0003800000 */
.L_x_414:
        /* <DEDUP_REMOVED lines=12> */
.L_x_417:
[----:B------:R-:W-:Y:S05]  /*14640*/  BSYNC B1 ;  /* 0x0000000000017941 */ /* 0x000fea0003800000 */
.L_x_416:
        /* <DEDUP_REMOVED lines=12> */
.L_x_419:
[----:B------:R-:W-:Y:S05]  /*14710*/  BSYNC B1 ;  /* 0x0000000000017941 */ /* 0x000fea0003800000 */
.L_x_418:
        /* <DEDUP_REMOVED lines=11> */
.L_x_421:
[----:B------:R-:W-:Y:S05]  /*147d0*/  BSYNC B1 ;  /* 0x0000000000017941 */ /* 0x000fea0003800000 */
.L_x_420:
        /* <DEDUP_REMOVED lines=11> */
.L_x_423:
[----:B------:R-:W-:Y:S05]  /*14890*/  BSYNC B1 ;  /* 0x0000000000017941 */ /* 0x000fea0003800000 */
.L_x_422:
        /* <DEDUP_REMOVED lines=11> */
.L_x_425:
[----:B------:R-:W-:Y:S05]  /*14950*/  BSYNC B1 ;  /* 0x0000000000017941 */ /* 0x000fea0003800000 */
.L_x_424:
        /* <DEDUP_REMOVED lines=11> */
.L_x_427:
[----:B------:R-:W-:Y:S05]  /*14a10*/  BSYNC B1 ;  /* 0x0000000000017941 */ /* 0x000fea0003800000 */
.L_x_426:
        /* <DEDUP_REMOVED lines=11> */
.L_x_429:
[----:B------:R-:W-:Y:S05]  /*14ad0*/  BSYNC B1 ;  /* 0x0000000000017941 */ /* 0x000fea0003800000 */
.L_x_428:
        /* <DEDUP_REMOVED lines=11> */
.L_x_431:
[----:B------:R-:W-:Y:S05]  /*14b90*/  BSYNC B1 ;  /* 0x0000000000017941 */ /* 0x000fea0003800000 */
.L_x_430:
        /* <DEDUP_REMOVED lines=11> */
.L_x_433:
[----:B------:R-:W-:Y:S05]  /*14c50*/  BSYNC B1 ;  /* 0x0000000000017941 */ /* 0x000fea0003800000 */
.L_x_432:
        /* <DEDUP_REMOVED lines=11> */
.L_x_435:
[----:B------:R-:W-:Y:S05]  /*14d10*/  BSYNC B1 ;  /* 0x0000000000017941 */ /* 0x000fea0003800000 */
.L_x_434:
        /* <DEDUP_REMOVED lines=11> */
.L_x_437:
[----:B------:R-:W-:Y:S05]  /*14dd0*/  BSYNC B1 ;  /* 0x0000000000017941 */ /* 0x000fea0003800000 */
.L_x_436:
        /* <DEDUP_REMOVED lines=11> */
.L_x_439:
[----:B------:R-:W-:Y:S05]  /*14e90*/  BSYNC B1 ;  /* 0x0000000000017941 */ /* 0x000fea0003800000 */
.L_x_438:
        /* <DEDUP_REMOVED lines=12> */
.L_x_441:
[----:B------:R-:W-:Y:S05]  /*14f60*/  BSYNC B1 ;  /* 0x0000000000017941 */ /* 0x000fea0003800000 */
.L_x_440:
        /* <DEDUP_REMOVED lines=12> */
.L_x_443:
[----:B------:R-:W-:Y:S05]  /*15030*/  BSYNC B1 ;  /* 0x0000000000017941 */ /* 0x000fea0003800000 */
.L_x_442:
        /* <DEDUP_REMOVED lines=11> */
.L_x_445:
[----:B------:R-:W-:Y:S05]  /*150f0*/  BSYNC B1 ;  /* 0x0000000000017941 */ /* 0x000fea0003800000 */
.L_x_444:
        /* <DEDUP_REMOVED lines=11> */
.L_x_447:
[----:B------:R-:W-:Y:S05]  /*151b0*/  BSYNC B1 ;  /* 0x0000000000017941 */ /* 0x000fea0003800000 */
.L_x_446:
        /* <DEDUP_REMOVED lines=12> */
.L_x_449:
[----:B------:R-:W-:Y:S05]  /*15280*/  BSYNC B1 ;  /* 0x0000000000017941 */ /* 0x000fea0003800000 */
.L_x_448:
        /* <DEDUP_REMOVED lines=12> */
.L_x_451:
[----:B------:R-:W-:Y:S05]  /*15350*/  BSYNC B1 ;  /* 0x0000000000017941 */ /* 0x000fea0003800000 */
.L_x_450:
        /* <DEDUP_REMOVED lines=11> */
.L_x_453:
[----:B------:R-:W-:Y:S05]  /*15410*/  BSYNC B1 ;  /* 0x0000000000017941 */ /* 0x000fea0003800000 */
.L_x_452:
        /* <DEDUP_REMOVED lines=11> */
.L_x_455:
[----:B------:R-:W-:Y:S05]  /*154d0*/  BSYNC B1 ;  /* 0x0000000000017941 */ /* 0x000fea0003800000 */
.L_x_454:
        /* <DEDUP_REMOVED lines=11> */
.L_x_457:
[----:B------:R-:W-:Y:S05]  /*15590*/  BSYNC B1 ;  /* 0x0000000000017941 */ /* 0x000fea0003800000 */
.L_x_456:
        /* <DEDUP_REMOVED lines=11> */
.L_x_459:
[----:B------:R-:W-:Y:S05]  /*15650*/  BSYNC B1 ;  /* 0x0000000000017941 */ /* 0x000fea0003800000 */
.L_x_458:
        /* <DEDUP_REMOVED lines=11> */
.L_x_461:
[----:B------:R-:W-:Y:S05]  /*15710*/  BSYNC B1 ;  /* 0x0000000000017941 */ /* 0x000fea0003800000 */
.L_x_460:
        /* <DEDUP_REMOVED lines=11> */
.L_x_463:
[----:B------:R-:W-:Y:S05]  /*157d0*/  BSYNC B1 ;  /* 0x0000000000017941 */ /* 0x000fea0003800000 */
.L_x_462:
        /* <DEDUP_REMOVED lines=11> */
.L_x_465:
[----:B------:R-:W-:Y:S05]  /*15890*/  BSYNC B1 ;  /* 0x0000000000017941 */ /* 0x000fea0003800000 */
.L_x_464:
        /* <DEDUP_REMOVED lines=11> */
.L_x_467:
[----:B------:R-:W-:Y:S05]  /*15950*/  BSYNC B1 ;  /* 0x0000000000017941 */ /* 0x000fea0003800000 */
.L_x_466:
        /* <DEDUP_REMOVED lines=11> */
.L_x_469:
[----:B------:R-:W-:Y:S05]  /*15a10*/  BSYNC B1 ;  /* 0x0000000000017941 */ /* 0x000fea0003800000 */
.L_x_468:
        /* <DEDUP_REMOVED lines=11> */
.L_x_471:
[----:B------:R-:W-:Y:S05]  /*15ad0*/  BSYNC B1 ;  /* 0x0000000000017941 */ /* 0x000fea0003800000 */
.L_x_470:
        /* <DEDUP_REMOVED lines=12> */
.L_x_473:
[----:B------:R-:W-:Y:S05]  /*15ba0*/  BSYNC B1 ;  /* 0x0000000000017941 */ /* 0x000fea0003800000 */
.L_x_472:
        /* <DEDUP_REMOVED lines=12> */
.L_x_475:
[----:B------:R-:W-:Y:S05]  /*15c70*/  BSYNC B1 ;  /* 0x0000000000017941 */ /* 0x000fea0003800000 */
.L_x_474:
        /* <DEDUP_REMOVED lines=11> */
.L_x_477:
[----:B------:R-:W-:Y:S05]  /*15d30*/  BSYNC B1 ;  /* 0x0000000000017941 */ /* 0x000fea0003800000 */
.L_x_476:
        /* <DEDUP_REMOVED lines=11> */
.L_x_479:
[----:B------:R-:W-:Y:S05]  /*15df0*/  BSYNC B1 ;  /* 0x0000000000017941 */ /* 0x000fea0003800000 */
.L_x_478:
        /* <DEDUP_REMOVED lines=12> */
.L_x_481:
[----:B------:R-:W-:Y:S05]  /*15ec0*/  BSYNC B1 ;  /* 0x0000000000017941 */ /* 0x000fea0003800000 */
.L_x_480:
        /* <DEDUP_REMOVED lines=12> */
.L_x_483:
[----:B------:R-:W-:Y:S05]  /*15f90*/  BSYNC B1 ;  /* 0x0000000000017941 */ /* 0x000fea0003800000 */
.L_x_482:
[----:B-----5:R-:W-:Y:S01]  /*15fa0*/  IMAD.U32 R3, R17, 0x10000, RZ ;  /* 0x0001000011037824 */ /* 0x020fe200078e00ff */
[----:B------:R-:W-:Y:S01]  /*15fb0*/  ISETP.GT.AND P5, PT, R0, 0x8, P1 ;  /* 0x000000080000780c */ /* 0x000fe20000fa4270 */
[----:B------:R-:W-:Y:S01]  /*15fc0*/  ULDC.64 UR4, c[0x0][0x208] ;  /* 0x0000820000047ab9 */ /* 0x000fe20000000a00 */
[----:B------:R-:W-:Y:S01]  /*15fd0*/  BSSY B1, `(.L_x_484) ;  /* 0x0000008000017945 */ /* 0x000fe20003800000 */
[----:B0-2---:R-:W-:-:S04]  /*15fe0*/  FMUL R18, R3, R16 ;  /* 0x0000001003127220 */ /* 0x005fc80000400000 */
[----:B------:R-:W-:-:S05]  /*15ff0*/  FFMA R18, R37, R2, R18 ;  /* 0x0000000225127223 */ /* 0x000fca0000000012 */
[----:B------:R-:W-:-:S05]  /*16000*/  F2FP.BF16.F32.PACK_AB R18, RZ, R18 ;  /* 0x00000012ff12723e */ /* 0x000fca00000010ff */
[----:B------:R0:W-:Y:S01]  /*16010*/  @P4 STG.E.U16 desc[UR4][R4.64+0x1d2], R18 ;  /* 0x0001d21204004986 */ /* 0x0001e2000c101504 */
[----:B------:R-:W-:Y:S05]  /*16020*/  @!P5 BRA `(.L_x_485) ;  /* 0x000000000008d947 */ /* 0x000fea0003800000 */
[----:B------:R-:W-:Y:S02]  /*16030*/  ULDC.64 UR4, c[0x0][0x208] ;  /* 0x0000820000047ab9 */ /* 0x000fe40000000a00 */
[----:B------:R2:W5:Y:S03]  /*16040*/  LDG.E.LTC128B.U16 R17, desc[UR4][R12.64+0x1d0] ;  /* 0x0001d0040c117981 */ /* 0x000566000c1e1520 */
.L_x_485:
[----:B------:R-:W-:Y:S05]  /*16050*/  BSYNC B1 ;  /* 0x0000000000017941 */ /* 0x000fea0003800000 */
.L_x_484:
        /* <DEDUP_REMOVED lines=11> */
.L_x_487:
[----:B------:R-:W-:Y:S05]  /*16110*/  BSYNC B1 ;  /* 0x0000000000017941 */ /* 0x000fea0003800000 */
.L_x_486:
        /* <DEDUP_REMOVED lines=11> */
.L_x_489:
[----:B------:R-:W-:Y:S05]  /*161d0*/  BSYNC B1 ;  /* 0x0000000000017941 */ /* 0x000fea0003800000 */
.L_x_488:
        /* <DEDUP_REMOVED lines=11> */
.L_x_491:
[----:B------:R-:W-:Y:S05]  /*16290*/  BSYNC B1 ;  /* 0x0000000000017941 */ /* 0x000fea0003800000 */
.L_x_490:
        /* <DEDUP_REMOVED lines=11> */
.L_x_493:
[----:B------:R-:W-:Y:S05]  /*16350*/  BSYNC B1 ;  /* 0x0000000000017941 */ /* 0x000fea0003800000 */
.L_x_492:
        /* <DEDUP_REMOVED lines=11> */
.L_x_495:
[----:B------:R-:W-:Y:S05]  /*16410*/  BSYNC B1 ;  /* 0x0000000000017941 */ /* 0x000fea0003800000 */
.L_x_494:
        /* <DEDUP_REMOVED lines=11> */
.L_x_497:
[----:B------:R-:W-:Y:S05]  /*164d0*/  BSYNC B1 ;  /* 0x0000000000017941 */ /* 0x000fea0003800000 */
.L_x_496:
        /* <DEDUP_REMOVED lines=11> */
.L_x_499:
[----:B------:R-:W-:Y:S05]  /*16590*/  BSYNC B1 ;  /* 0x0000000000017941 */ /* 0x000fea0003800000 */
.L_x_498:
        /* <DEDUP_REMOVED lines=11> */
.L_x_501:
[----:B------:R-:W-:Y:S05]  /*16650*/  BSYNC B1 ;  /* 0x0000000000017941 */ /* 0x000fea0003800000 */
.L_x_500:
        /* <DEDUP_REMOVED lines=11> */
.L_x_503:
[----:B------:R-:W-:Y:S05]  /*16710*/  BSYNC B1 ;  /* 0x0000000000017941 */ /* 0x000fea0003800000 */
.L_x_502:
[----:B------:R-:W-:Y:S05]  /*16720*/  @!P0 BRA `(.L_x_504) ;  /* 0x0000004000ec8947 */ /* 0x000fea0003800000 */
[----:B-----5:R-:W-:Y:S01]  /*16730*/  IMAD.U32 R17, R17, 0x10000, RZ ;  /* 0x0001000011117824 */ /* 0x020fe200078e00ff */
[----:B------:R-:W-:-:S03]  /*16740*/  ULDC.64 UR4, c[0x0][0x208] ;  /* 0x0000820000047ab9 */ /* 0x000fc60000000a00 */
[----:B------:R-:W-:-:S04]  /*16750*/  FMUL R0, R17, R16 ;  /* 0x0000001011007220 */ /* 0x000fc80000400000 */
[----:B------:R-:W-:-:S05]  /*16760*/  FFMA R0, R31, R2, R0 ;  /* 0x000000021f007223 */ /* 0x000fca0000000000 */
[----:B------:R-:W-:-:S05]  /*16770*/  F2FP.BF16.F32.PACK_AB R0, RZ, R0 ;  /* 0x00000000ff00723e */ /* 0x000fca00000010ff */
[----:B------:R0:W-:Y:S01]  /*16780*/  STG.E.U16 desc[UR4][R20.64+0x1d2], R0 ;  /* 0x0001d20014007986 */ /* 0x0001e2000c101504 */
[----:B------:R-:W-:Y:S05]  /*16790*/  BRA `(.L_x_504) ;  /* 0x0000004000d07947 */ /* 0x000fea0003800000 */
.L_x_29:
[----:B------:R-:W2:Y:S01]  /*167a0*/  LDL.LU R7, [R1+0x64] ;  /* 0x0000640001077983 */ /* 0x000ea20000300800 */
[----:B------:R-:W-:-:S03]  /*167b0*/  ULDC.64 UR4, c[0x0][0x5c0] ;  /* 0x0001700000047ab9 */ /* 0x000fc60000000a00 */
[----:B------:R-:W3:Y:S04]  /*167c0*/  LDL.LU R10, [R1+0x68] ;  /* 0x00006800010a7983 */ /* 0x000ee80000300800 */
[----:B------:R-:W4:Y:S04]  /*167d0*/  LDL.LU R6, [R1+0x60] ;  /* 0x0000600001067983 */ /* 0x000f280000300800 */
[----:B------:R-:W5:Y:S04]  /*167e0*/  LDL.LU R19, [R1+0x6c] ;  /* 0x00006c0001137983 */ /* 0x000f680000300800 */
[----:B------:R-:W5:Y:S04]  /*167f0*/  LDL.LU R17, [R1+0x70] ;  /* 0x0000700001117983 */ /* 0x000f680000300800 */
[----:B------:R-:W5:Y:S04]  /*16800*/  LDL.LU R15, [R1+0x74] ;  /* 0x00007400010f7983 */ /* 0x000f680000300800 */
[----:B------:R-:W5:Y:S04]  /*16810*/  LDL.LU R14, [R1+0x78] ;  /* 0x00007800010e7983 */ /* 0x000f680000300800 */
[----:B------:R-:W5:Y:S04]  /*16820*/  LDL.LU R13, [R1+0x7c] ;  /* 0x00007c00010d7983 */ /* 0x000f680000300800 */
[----:B------:R-:W5:Y:S01]  /*16830*/  LDL.LU R21, [R1+0x40] ;  /* 0x0000400001157983 */ /* 0x000f620000300800 */
[----:B-1----:R-:W-:-:S03]  /*16840*/  LEA R4, P2, R8, UR4, 0x1 ;  /* 0x0000000408047c11 */ /* 0x002fc6000f8408ff */
[----:B------:R-:W5:Y:S01]  /*16850*/  LDL.LU R20, [R1+0x44] ;  /* 0x0000440001147983 */ /* 0x000f620000300800 */
[----:B------:R-:W-:-:S03]  /*16860*/  LEA.HI.X R5, R8, UR5, R18, 0x1, P2 ;  /* 0x0000000508057c11 */ /* 0x000fc600090f0c12 */
[----:B------:R-:W5:Y:S01]  /*16870*/  LDL.LU R11, [R1+0x48] ;  /* 0x00004800010b7983 */ /* 0x000f620000300800 */
[----:B------:R-:W-:Y:S01]  /*16880*/  ISETP.GT.AND P2, PT, R3, 0x1, PT ;  /* 0x000000010300780c */ /* 0x000fe20003f44270 */
[----:B------:R-:W-:Y:S01]  /*16890*/  ULDC.64 UR14, c[0x0][0x208] ;  /* 0x00008200000e7ab9 */ /* 0x000fe20000000a00 */
[----:B------:R-:W-:Y:S01]  /*168a0*/  USHF.L.U32 UR5, UR8, 0x4, URZ ;  /* 0x0000000408057899 */ /* 0x000fe2000800063f */
[----:B------:R-:W-:Y:S01]  /*168b0*/  ISETP.GT.AND P3, PT, R0, 0x8, P0 ;  /* 0x000000080000780c */ /* 0x000fe20000764270 */
[----:B------:R-:W-:Y:S01]  /*168c0*/  USHF.L.U64.HI UR4, UR8, 0x4, UR9 ;  /* 0x0000000408047899 */ /* 0x000fe20008010209 */
[-C--:B--2---:R-:W-:Y:S01]  /*168d0*/  FMUL R7, R7, R2.reuse ;  /* 0x0000000207077220 */ /* 0x084fe20000400000 */
[----:B---3--:R-:W-:-:S04]  /*168e0*/  FMUL R10, R10, R2 ;  /* 0x000000020a0a7220 */ /* 0x008fc80000400000 */
[----:B------:R-:W-:Y:S01]  /*168f0*/  F2FP.BF16.F32.PACK_AB R7, RZ, R7 ;  /* 0x00000007ff07723e */ /* 0x000fe200000010ff */
[----:B----4-:R-:W-:Y:S01]  /*16900*/  FMUL R6, R6, R2 ;  /* 0x0000000206067220 */ /* 0x010fe20000400000 */
[----:B------:R-:W-:Y:S01]  /*16910*/  F2FP.BF16.F32.PACK_AB R10, RZ, R10 ;  /* 0x0000000aff0a723e */ /* 0x000fe200000010ff */
[----:B-----5:R-:W-:-:S03]  /*16920*/  FMUL R8, R19, R2 ;  /* 0x0000000213087220 */ /* 0x020fc60000400000 */
[----:B------:R-:W-:Y:S01]  /*16930*/  F2FP.BF16.F32.PACK_AB R6, RZ, R6 ;  /* 0x00000006ff06723e */ /* 0x000fe200000010ff */
[----:B------:R-:W2:Y:S03]  /*16940*/  LDL.LU R19, [R1+0x4c] ;  /* 0x00004c0001137983 */ /* 0x000ea60000300800 */
[----:B------:R-:W-:Y:S02]  /*16950*/  PRMT R9, R6, 0x7610, R9 ;  /* 0x0000761006097816 */ /* 0x000fe40000000009 */
[----:B------:R-:W-:-:S03]  /*16960*/  F2FP.BF16.F32.PACK_AB R6, RZ, R8 ;  /* 0x00000008ff06723e */ /* 0x000fc600000010ff */
[----:B------:R1:W-:Y:S01]  /*16970*/  @P1 STG.E.U16 desc[UR14][R4.64], R9 ;  /* 0x0000000904001986 */ /* 0x0003e2000c10150e */
[----:B------:R-:W-:-:S13]  /*16980*/  ISETP.GT.AND P1, PT, R0, RZ, P2 ;  /* 0x000000ff0000720c */ /* 0x000fda0001724270 */
[----:B------:R3:W-:Y:S01]  /*16990*/  @P1 STG.E.U16 desc[UR14][R4.64+0x2], R7 ;  /* 0x0000020704001986 */ /* 0x0007e2000c10150e */
[----:B------:R-:W-:-:S04]  /*169a0*/  IADD3 R8, P1, R4, UR5, RZ ;  /* 0x0000000504087c10 */ /* 0x000fc8000ff3e0ff */
[----:B-1----:R-:W-:Y:S02]  /*169b0*/  IADD3.X R9, R5, UR4, RZ, P1, !PT ;  /* 0x0000000405097c10 */ /* 0x002fe40008ffe4ff */
[----:B------:R-:W-:-:S03]  /*169c0*/  ISETP.GT.AND P1, PT, R0, 0x8, P2 ;  /* 0x000000080000780c */ /* 0x000fc60001724270 */
[----:B------:R-:W-:Y:S01]  /*169d0*/  @P3 STG.E.U16 desc[UR14][R8.64], R10 ;  /* 0x0000000a08003986 */ /* 0x000fe2000c10150e */
[----:B------:R-:W-:Y:S01]  /*169e0*/  ISETP.GT.AND P3, PT, R3, 0x8, PT ;  /* 0x000000080300780c */ /* 0x000fe20003f64270 */
[----:B---3--:R-:W-:Y:S02]  /*169f0*/  FMUL R7, R17, R2 ;  /* 0x0000000211077220 */ /* 0x008fe40000400000 */
[----:B------:R-:W3:Y:S01]  /*16a00*/  LDL.LU R17, [R1+0x50] ;  /* 0x0000500001117983 */ /* 0x000ee20000300800 */
[----:B------:R-:W-:Y:S02]  /*16a10*/  ISETP.GT.AND P4, PT, R0, RZ, P3 ;  /* 0x000000ff0000720c */ /* 0x000fe40001f84270 */
[----:B------:R-:W-:-:S03]  /*16a20*/  F2FP.BF16.F32.PACK_AB R7, RZ, R7 ;  /* 0x00000007ff07723e */ /* 0x000fc600000010ff */
[----:B------:R1:W-:Y:S01]  /*16a30*/  @P1 STG.E.U16 desc[UR14][R8.64+0x2], R6 ;  /* 0x0000020608001986 */ /* 0x0003e2000c10150e */
[----:B------:R-:W-:-:S04]  /*16a40*/  ISETP.GT.AND P1, PT, R3, 0x9, PT ;  /* 0x000000090300780c */ /* 0x000fc80003f24270 */
[----:B------:R-:W-:-:S03]  /*16a50*/  ISETP.GT.AND P5, PT, R0, RZ, P1 ;  /* 0x000000ff0000720c */ /* 0x000fc60000fa4270 */
[----:B------:R4:W-:Y:S01]  /*16a60*/  @P4 STG.E.U16 desc[UR14][R4.64+0x10], R7 ;  /* 0x0000100704004986 */ /* 0x0009e2000c10150e */
[----:B-1----:R-:W-:-:S03]  /*16a70*/  FMUL R6, R15, R2 ;  /* 0x000000020f067220 */ /* 0x002fc60000400000 */
[----:B------:R-:W5:Y:S02]  /*16a80*/  LDL.LU R15, [R1+0x54] ;  /* 0x00005400010f7983 */ /* 0x000f640000300800 */
[----:B------:R-:W-:Y:S01]  /*16a90*/  F2FP.BF16.F32.PACK_AB R6, RZ, R6 ;  /* 0x00000006ff06723e */ /* 0x000fe200000010ff */
[-C--:B----4-:R-:W-:Y:S02]  /*16aa0*/  FMUL R7, R14, R2.reuse ;  /* 0x000000020e077220 */ /* 0x090fe40000400000 */
[----:B------:R-:W4:Y:S04]  /*16ab0*/  LDL.LU R14, [R1+0x58] ;  /* 0x00005800010e7983 */ /* 0x000f280000300800 */
[----:B------:R1:W-:Y:S02]  /*16ac0*/  @P5 STG.E.U16 desc[UR14][R4.64+0x12], R6 ;  /* 0x0000120604005986 */ /* 0x0003e4000c10150e */
[----:B-1----:R-:W-:-:S02]  /*16ad0*/  FMUL R6, R13, R2 ;  /* 0x000000020d067220 */ /* 0x002fc40000400000 */
[----:B------:R-:W4:Y:S01]  /*16ae0*/  LDL.LU R13, [R1+0x5c] ;  /* 0x00005c00010d7983 */ /* 0x000f220000300800 */
[C---:B------:R-:W-:Y:S02]  /*16af0*/  ISETP.GT.AND P4, PT, R0.reuse, 0x8, P3 ;  /* 0x000000080000780c */ /* 0x040fe40001f84270 */
[----:B------:R-:W-:Y:S02]  /*16b00*/  ISETP.GT.AND P5, PT, R0, 0x8, P1 ;  /* 0x000000080000780c */ /* 0x000fe40000fa4270 */
[----:B------:R-:W-:Y:S02]  /*16b10*/  F2FP.BF16.F32.PACK_AB R7, RZ, R7 ;  /* 0x00000007ff07723e */ /* 0x000fe400000010ff */
[----:B------:R-:W-:Y:S01]  /*16b20*/  F2FP.BF16.F32.PACK_AB R6, RZ, R6 ;  /* 0x00000006ff06723e */ /* 0x000fe200000010ff */
[----:B------:R-:W-:Y:S01]  /*16b30*/  UIMAD UR7, UR9, 0xf0, URZ ;  /* 0x000000f0090778a4 */ /* 0x000fe2000f8e023f */
[----:B------:R-:W-:-:S05]  /*16b40*/  FMUL R10, R21, R2 ;  /* 0x00000002150a7220 */ /* 0x000fca0000400000 */
[----:B------:R-:W-:Y:S01]  /*16b50*/  @P4 STG.E.U16 desc[UR14][R8.64+0x10], R7 ;  /* 0x0000100708004986 */ /* 0x000fe2000c10150e */
[----:B------:R-:W-:-:S03]  /*16b60*/  ISETP.GT.AND P4, PT, R0, 0x80, P0 ;  /* 0x000000800000780c */ /* 0x000fc60000784270 */
[----:B------:R1:W-:Y:S01]  /*16b70*/  @P5 STG.E.U16 desc[UR14][R8.64+0x12], R6 ;  /* 0x0000120608005986 */ /* 0x0003e2000c10150e */
[----:B------:R-:W-:Y:S01]  /*16b80*/  F2FP.BF16.F32.PACK_AB R10, RZ, R10 ;  /* 0x0000000aff0a723e */ /* 0x000fe200000010ff */
[----:B-1----:R-:W-:-:S04]  /*16b90*/  IMAD.U32 R6, RZ, RZ, UR8 ;  /* 0x00000008ff067e24 */ /* 0x002fc8000f8e00ff */
[----:B------:R-:W-:-:S04]  /*16ba0*/  IMAD.WIDE.U32 R6, R6, 0xf0, R8 ;  /* 0x000000f006067825 */ /* 0x000fc800078e0008 */
[----:B------:R-:W-:-:S05]  /*16bb0*/  VIADD R7, R7, UR7 ;  /* 0x0000000707077c36 */ /* 0x000fca0008000000 */
[----:B------:R1:W-:Y:S01]  /*16bc0*/  @P4 STG.E.U16 desc[UR14][R6.64], R10 ;  /* 0x0000000a06004986 */ /* 0x0003e2000c10150e */
[C---:B------:R-:W-:Y:S01]  /*16bd0*/  ISETP.GT.AND P4, PT, R0.reuse, 0x80, P2 ;  /* 0x000000800000780c */ /* 0x040fe20001784270 */
[-C--:B------:R-:W-:Y:S01]  /*16be0*/  FMUL R11, R11, R2.reuse ;  /* 0x000000020b0b7220 */ /* 0x080fe20000400000 */
[----:B------:R-:W-:Y:S01]  /*16bf0*/  ISETP.GT.AND P0, PT, R0, 0x88, P0 ;  /* 0x000000880000780c */ /* 0x000fe20000704270 */
[----:B-1----:R-:W-:-:S05]  /*16c00*/  FMUL R10, R20, R2 ;  /* 0x00000002140a7220 */ /* 0x002fca0000400000 */
[----:B------:R-:W-:Y:S02]  /*16c10*/  F2FP.BF16.F32.PACK_AB R10, RZ, R10 ;  /* 0x0000000aff0a723e */ /* 0x000fe400000010ff */
[----:B------:R-:W-:-:S03]  /*16c20*/  F2FP.BF16.F32.PACK_AB R11, RZ, R11 ;  /* 0x0000000bff0b723e */ /* 0x000fc600000010ff */
[----:B------:R1:W-:Y:S01]  /*16c30*/  @P4 STG.E.U16 desc[UR14][R6.64+0x2], R10 ;  /* 0x0000020a06004986 */ /* 0x0003e2000c10150e */
[----:B------:R-:W-:Y:S02]  /*16c40*/  PRMT R12, R11, 0x7610, R12 ;  /* 0x000076100b0c7816 */ /* 0x000fe4000000000c */
[----:B------:R-:W-:Y:S02]  /*16c50*/  ISETP.GT.AND P2, PT, R0, 0x88, P2 ;  /* 0x000000880000780c */ /* 0x000fe40001744270 */
[----:B-1----:R-:W-:-:S04]  /*16c60*/  IADD3 R10, P4, R6, UR5, RZ ;  /* 0x00000005060a7c10 */ /* 0x002fc8000ff9e0ff */
[----:B------:R-:W-:-:S05]  /*16c70*/  IADD3.X R11, R7, UR4, RZ, P4, !PT ;  /* 0x00000004070b7c10 */ /* 0x000fca000a7fe4ff */
[----:B------:R2:W-:Y:S01]  /*16c80*/  @P0 STG.E.U16 desc[UR14][R10.64], R12 ;  /* 0x0000000c0a000986 */ /* 0x0005e2000c10150e */
[C---:B------:R-:W-:Y:S02]  /*16c90*/  ISETP.GT.AND P0, PT, R0.reuse, 0x80, P3 ;  /* 0x000000800000780c */ /* 0x040fe40001f04270 */
[----:B------:R-:W-:Y:S01]  /*16ca0*/  ISETP.GT.AND P3, PT, R0, 0x88, P3 ;  /* 0x000000880000780c */ /* 0x000fe20001f64270 */
[----:B--2---:R-:W-:-:S05]  /*16cb0*/  FMUL R12, R19, R2 ;  /* 0x00000002130c7220 */ /* 0x004fca0000400000 */
[----:B------:R-:W-:-:S05]  /*16cc0*/  F2FP.BF16.F32.PACK_AB R12, RZ, R12 ;  /* 0x0000000cff0c723e */ /* 0x000fca00000010ff */
[----:B------:R3:W-:Y:S02]  /*16cd0*/  @P2 STG.E.U16 desc[UR14][R10.64+0x2], R12 ;  /* 0x0000020c0a002986 */ /* 0x0007e4000c10150e */
[----:B---3--:R-:W-:-:S05]  /*16ce0*/  FMUL R12, R17, R2 ;  /* 0x00000002110c7220 */ /* 0x008fca0000400000 */
[----:B------:R-:W-:-:S05]  /*16cf0*/  F2FP.BF16.F32.PACK_AB R12, RZ, R12 ;  /* 0x0000000cff0c723e */ /* 0x000fca00000010ff */
[----:B------:R5:W-:Y:S01]  /*16d00*/  @P0 STG.E.U16 desc[UR14][R6.64+0x10], R12 ;  /* 0x0000100c06000986 */ /* 0x000be2000c10150e */
[----:B------:R-:W-:Y:S01]  /*16d10*/  ISETP.GT.AND P0, PT, R0, 0x80, P1 ;  /* 0x000000800000780c */ /* 0x000fe20000f04270 */
[----:B-----5:R-:W-:-:S05]  /*16d20*/  FMUL R12, R15, R2 ;  /* 0x000000020f0c7220 */ /* 0x020fca0000400000 */
[----:B------:R-:W-:-:S07]  /*16d30*/  F2FP.BF16.F32.PACK_AB R12, RZ, R12 ;  /* 0x0000000cff0c723e */ /* 0x000fce00000010ff */
[----:B------:R4:W-:Y:S02]  /*16d40*/  @P0 STG.E.U16 desc[UR14][R6.64+0x12], R12 ;  /* 0x0000120c06000986 */ /* 0x0009e4000c10150e */
[----:B----4-:R-:W-:-:S05]  /*16d50*/  FMUL R6, R14, R2 ;  /* 0x000000020e067220 */ /* 0x010fca0000400000 */
[----:B------:R-:W-:Y:S01]  /*16d60*/  F2FP.BF16.F32.PACK_AB R6, RZ, R6 ;  /* 0x00000006ff06723e */ /* 0x000fe200000010ff */
[----:B------:R-:W-:-:S03]  /*16d70*/  @P3 IMAD.MOV.U32 R7, RZ, RZ, R11 ;  /* 0x000000ffff073224 */ /* 0x000fc600078e000b */
[----:B------:R-:W-:Y:S01]  /*16d80*/  PRMT R12, R6, 0x7610, R12 ;  /* 0x00007610060c7816 */ /* 0x000fe2000000000c */
[----:B------:R-:W-:Y:S01]  /*16d90*/  @P3 IMAD.MOV.U32 R6, RZ, RZ, R10 ;  /* 0x000000ffff063224 */ /* 0x000fe200078e000a */
[----:B------:R-:W-:-:S04]  /*16da0*/  ISETP.GT.AND P1, PT, R0, 0x88, P1 ;  /* 0x000000880000780c */ /* 0x000fc80000f24270 */
[----:B------:R1:W-:Y:S04]  /*16db0*/  @P3 STG.E.U16 desc[UR14][R6.64+0x10], R12 ;  /* 0x0000100c06003986 */ /* 0x0003e8000c10150e */
[----:B-1----:R-:W2:Y:S01]  /*16dc0*/  LDL.LU R7, [R1+0x24] ;  /* 0x0000240001077983 */ /* 0x002ea20000300800 */
[----:B------:R-:W-:-:S03]  /*16dd0*/  FMUL R6, R13, R2 ;  /* 0x000000020d067220 */ /* 0x000fc60000400000 */
[----:B------:R-:W3:Y:S04]  /*16de0*/  LDL.LU R12, [R1+0x28] ;  /* 0x00002800010c7983 */ /* 0x000ee80000300800 */
[----:B0-----:R-:W4:Y:S04]  /*16df0*/  LDL.LU R235, [R1+0x2c] ;  /* 0x00002c0001eb7983 */ /* 0x001f280000300800 */
[----:B------:R-:W5:Y:S04]  /*16e00*/  LDL.LU R234, [R1+0x30] ;  /* 0x0000300001ea7983 */ /* 0x000f680000300800 */
[----:B------:R-:W5:Y:S04]  /*16e10*/  LDL.LU R233, [R1+0x34] ;  /* 0x0000340001e97983 */ /* 0x000f680000300800 */
[----:B------:R-:W5:Y:S01]  /*16e20*/  LDL.LU R232, [R1+0x38] ;  /* 0x0000380001e87983 */ /* 0x000f620000300800 */
[----:B------:R-:W-:-:S03]  /*16e30*/  F2FP.BF16.F32.PACK_AB R6, RZ, R6 ;  /* 0x00000006ff06723e */ /* 0x000fc600000010ff */
[----:B------:R-:W5:Y:S04]  /*16e40*/  LDL.LU R23, [R1+0x3c] ;  /* 0x00003c0001177983 */ /* 0x000f680000300800 */
[----:B------:R-:W5:Y:S04]  /*16e50*/  LDL.LU R22, [R1] ;  /* 0x0000000001167983 */ /* 0x000f680000300800 */
[----:B------:R-:W5:Y:S04]  /*16e60*/  LDL.LU R21, [R1+0x4] ;  /* 0x0000040001157983 */ /* 0x000f680000300800 */
[----:B------:R-:W5:Y:S04]  /*16e70*/  LDL.LU R13, [R1+0x8] ;  /* 0x00000800010d7983 */ /* 0x000f680000300800 */
[----:B------:R-:W5:Y:S04]  /*16e80*/  LDL.LU R14, [R1+0xc] ;  /* 0x00000c00010e7983 */ /* 0x000f680000300800 */
[----:B------:R-:W5:Y:S04]  /*16e90*/  LDL.LU R15, [R1+0x10] ;  /* 0x00001000010f7983 */ /* 0x000f680000300800 */
[----:B------:R-:W5:Y:S04]  /*16ea0*/  LDL.LU R17, [R1+0x14] ;  /* 0x0000140001117983 */ /* 0x000f680000300800 */
[----:B------:R-:W5:Y:S04]  /*16eb0*/  LDL.LU R20, [R1+0x18] ;  /* 0x0000180001147983 */ /* 0x000f680000300800 */
[----:B------:R-:W5:Y:S04]  /*16ec0*/  LDL.LU R19, [R1+0x1c] ;  /* 0x00001c0001137983 */ /* 0x000f680000300800 */
[----:B------:R0:W-:Y:S04]  /*16ed0*/  @P1 STG.E.U16 desc[UR14][R10.64+0x12], R6 ;  /* 0x000012060a001986 */ /* 0x0001e8000c10150e */
[----:B0-----:R-:W5:Y:S01]  /*16ee0*/  LDL.LU R11, [R1+0x20] ;  /* 0x00002000010b7983 */ /* 0x001f620000300800 */
[----:B------:R-:W-:-:S02]  /*16ef0*/  ISETP.GT.AND P2, PT, R3, 0x11, PT ;  /* 0x000000110300780c */ /* 0x000fc40003f44270 */
[----:B------:R-:W-:Y:S02]  /*16f00*/  ISETP.GT.AND P3, PT, R3, 0x10, PT ;  /* 0x000000100300780c */ /* 0x000fe40003f64270 */
[C---:B------:R-:W-:Y:S02]  /*16f10*/  ISETP.GT.AND P1, PT, R0.reuse, RZ, P2 ;  /* 0x000000ff0000720c */ /* 0x040fe40001724270 */
[C---:B------:R-:W-:Y:S02]  /*16f20*/  ISETP.GT.AND P0, PT, R0.reuse, RZ, P3 ;  /* 0x000000ff0000720c */ /* 0x040fe40001f04270 */
[----:B------:R-:W-:Y:S01]  /*16f30*/  ISETP.GT.AND P4, PT, R0, 0x8, P2 ;  /* 0x000000080000780c */ /* 0x000fe20001784270 */
[-C--:B------:R-:W-:Y:S01]  /*16f40*/  FMUL R224, R224, R2.reuse ;  /* 0x00000002e0e07220 */ /* 0x080fe20000400000 */
[-C--:B------:R-:W-:Y:S01]  /*16f50*/  FMUL R225, R225, R2.reuse ;  /* 0x00000002e1e17220 */ /* 0x080fe20000400000 */
[-C--:B------:R-:W-:Y:S01]  /*16f60*/  FMUL R227, R227, R2.reuse ;  /* 0x00000002e3e37220 */ /* 0x080fe20000400000 */
[----:B------:R-:W-:-:S02]  /*16f70*/  FMUL R226, R226, R2 ;  /* 0x00000002e2e27220 */ /* 0x000fc40000400000 */
[----:B------:R-:W-:Y:S02]  /*16f80*/  F2FP.BF16.F32.PACK_AB R224, RZ, R224 ;  /* 0x000000e0ffe0723e */ /* 0x000fe400000010ff */
[----:B------:R-:W-:Y:S02]  /*16f90*/  F2FP.BF16.F32.PACK_AB R225, RZ, R225 ;  /* 0x000000e1ffe1723e */ /* 0x000fe400000010ff */
[----:B------:R-:W-:Y:S02]  /*16fa0*/  F2FP.BF16.F32.PACK_AB R227, RZ, R227 ;  /* 0x000000e3ffe3723e */ /* 0x000fe400000010ff */
[----:B------:R-:W-:Y:S01]  /*16fb0*/  F2FP.BF16.F32.PACK_AB R226, RZ, R226 ;  /* 0x000000e2ffe2723e */ /* 0x000fe200000010ff */
[-C--:B------:R-:W-:Y:S01]  /*16fc0*/  FMUL R228, R228, R2.reuse ;  /* 0x00000002e4e47220 */ /* 0x080fe20000400000 */
[----:B------:R-:W-:-:S04]  /*16fd0*/  FMUL R229, R229, R2 ;  /* 0x00000002e5e57220 */ /* 0x000fc80000400000 */
[----:B------:R-:W-:Y:S02]  /*16fe0*/  F2FP.BF16.F32.PACK_AB R228, RZ, R228 ;  /* 0x000000e4ffe4723e */ /* 0x000fe400000010ff */
[----:B------:R-:W-:Y:S01]  /*16ff0*/  F2FP.BF16.F32.PACK_AB R229, RZ, R229 ;  /* 0x000000e5ffe5723e */ /* 0x000fe200000010ff */
[-C--:B------:R-:W-:Y:S01]  /*17000*/  FMUL R230, R230, R2.reuse ;  /* 0x00000002e6e67220 */ /* 0x080fe20000400000 */
[----:B------:R-:W-:-:S04]  /*17010*/  FMUL R231, R231, R2 ;  /* 0x00000002e7e77220 */ /* 0x000fc80000400000 */
[----:B------:R-:W-:Y:S02]  /*17020*/  F2FP.BF16.F32.PACK_AB R230, RZ, R230 ;  /* 0x000000e6ffe6723e */ /* 0x000fe400000010ff */
[----:B------:R-:W-:Y:S01]  /*17030*/  F2FP.BF16.F32.PACK_AB R231, RZ, R231 ;  /* 0x000000e7ffe7723e */ /* 0x000fe200000010ff */
[-C--:B------:R-:W-:Y:S01]  /*17040*/  FMUL R216, R216, R2.reuse ;  /* 0x00000002d8d87220 */ /* 0x080fe20000400000 */
[-C--:B------:R-:W-:Y:S01]  /*17050*/  FMUL R217, R217, R2.reuse ;  /* 0x00000002d9d97220 */ /* 0x080fe20000400000 */
[----:B------:R-:W-:-:S03]  /*17060*/  FMUL R218, R218, R2 ;  /* 0x00000002dada7220 */ /* 0x000fc60000400000 */
[----:B------:R-:W-:Y:S02]  /*17070*/  F2FP.BF16.F32.PACK_AB R216, RZ, R216 ;  /* 0x000000d8ffd8723e */ /* 0x000fe400000010ff */
[----:B------:R-:W-:Y:S02]  /*17080*/  F2FP.BF16.F32.PACK_AB R217, RZ, R217 ;  /* 0x000000d9ffd9723e */ /* 0x000fe400000010ff */
[----:B------:R-:W-:Y:S01]  /*17090*/  F2FP.BF16.F32.PACK_AB R218, RZ, R218 ;  /* 0x000000daffda723e */ /* 0x000fe200000010ff */
[-C--:B------:R-:W-:Y:S01]  /*170a0*/  FMUL R219, R219, R2.reuse ;  /* 0x00000002dbdb7220 */ /* 0x080fe20000400000 */
[-C--:B------:R-:W-:Y:S01]  /*170b0*/  FMUL R221, R221, R2.reuse ;  /* 0x00000002dddd7220 */ /* 0x080fe20000400000 */
[-C--:B------:R-:W-:Y:S01]  /*170c0*/  FMUL R220, R220, R2.reuse ;  /* 0x00000002dcdc7220 */ /* 0x080fe20000400000 */
[-C--:B------:R-:W-:Y:S01]  /*170d0*/  FMUL R222, R222, R2.reuse ;  /* 0x00000002dede7220 */ /* 0x080fe20000400000 */
[----:B------:R-:W-:Y:S01]  /*170e0*/  FMUL R223, R223, R2 ;  /* 0x00000002dfdf7220 */ /* 0x000fe20000400000 */
[----:B------:R-:W-:-:S02]  /*170f0*/  F2FP.BF16.F32.PACK_AB R219, RZ, R219 ;  /* 0x000000dbffdb723e */ /* 0x000fc400000010ff */
[----:B------:R-:W-:Y:S02]  /*17100*/  F2FP.BF16.F32.PACK_AB R221, RZ, R221 ;  /* 0x000000ddffdd723e */ /* 0x000fe400000010ff */
[----:B------:R-:W-:Y:S02]  /*17110*/  F2FP.BF16.F32.PACK_AB R220, RZ, R220 ;  /* 0x000000dcffdc723e */ /* 0x000fe400000010ff */
[----:B------:R-:W-:Y:S02]  /*17120*/  F2FP.BF16.F32.PACK_AB R222, RZ, R222 ;  /* 0x000000deffde723e */ /* 0x000fe400000010ff */
[----:B------:R-:W-:Y:S01]  /*17130*/  F2FP.BF16.F32.PACK_AB R223, RZ, R223 ;  /* 0x000000dfffdf723e */ /* 0x000fe200000010ff */
[----:B--2---:R-:W-:-:S05]  /*17140*/  FMUL R7, R7, R2 ;  /* 0x0000000207077220 */ /* 0x004fca0000400000 */
[----:B------:R-:W-:Y:S01]  /*17150*/  F2FP.BF16.F32.PACK_AB R7, RZ, R7 ;  /* 0x00000007ff07723e */ /* 0x000fe200000010ff */
[----:B---3--:R-:W-:-:S04]  /*17160*/  FMUL R10, R12, R2 ;  /* 0x000000020c0a7220 */ /* 0x008fc80000400000 */
[----:B------:R4:W-:Y:S01]  /*17170*/  @P1 STG.E.U16 desc[UR14][R4.64+0x22], R7 ;  /* 0x0000220704001986 */ /* 0x0009e2000c10150e */
[----:B------:R-:W-:Y:S02]  /*17180*/  ISETP.GT.AND P1, PT, R0, 0x8, P3 ;  /* 0x000000080000780c */ /* 0x000fe40001f24270 */
[----:B------:R-:W-:Y:S01]  /*17190*/  F2FP.BF16.F32.PACK_AB R10, RZ, R10 ;  /* 0x0000000aff0a723e */ /* 0x000fe200000010ff */
[----:B----4-:R-:W-:-:S05]  /*171a0*/  FMUL R7, R235, R2 ;  /* 0x00000002eb077220 */ /* 0x010fca0000400000 */
[----:B------:R-:W-:Y:S01]  /*171b0*/  F2FP.BF16.F32.PACK_AB R7, RZ, R7 ;  /* 0x00000007ff07723e */ /* 0x000fe200000010ff */
[----:B-----5:R-:W-:-:S05]  /*171c0*/  FMUL R6, R11, R2 ;  /* 0x000000020b067220 */ /* 0x020fca0000400000 */
[----:B------:R-:W-:-:S05]  /*171d0*/  F2FP.BF16.F32.PACK_AB R6, RZ, R6 ;  /* 0x00000006ff06723e */ /* 0x000fca00000010ff */
[----:B------:R0:W-:Y:S01]  /*171e0*/  @P0 STG.E.U16 desc[UR14][R4.64+0x20], R6 ;  /* 0x0000200604000986 */ /* 0x0001e2000c10150e */
[----:B------:R-:W-:-:S04]  /*171f0*/  ISETP.GT.AND P0, PT, R3, 0x18, PT ;  /* 0x000000180300780c */ /* 0x000fc80003f04270 */
[----:B------:R-:W-:Y:S01]  /*17200*/  ISETP.GT.AND P5, PT, R0, RZ, P0 ;  /* 0x000000ff0000720c */ /* 0x000fe200007a4270 */
[----:B------:R-:W-:Y:S01]  /*17210*/  @P1 STG.E.U16 desc[UR14][R8.64+0x20], R10 ;  /* 0x0000200a08001986 */ /* 0x000fe2000c10150e */
[----:B------:R-:W-:Y:S01]  /*17220*/  ISETP.GT.AND P1, PT, R3, 0x19, PT ;  /* 0x000000190300780c */ /* 0x000fe20003f24270 */
[----:B0-----:R-:W-:Y:S02]  /*17230*/  FMUL R6, R234, R2 ;  /* 0x00000002ea067220 */ /* 0x001fe40000400000 */
[----:B------:R0:W-:Y:S01]  /*17240*/  @P4 STG.E.U16 desc[UR14][R8.64+0x22], R7 ;  /* 0x0000220708004986 */ /* 0x0001e2000c10150e */
[----:B------:R-:W-:Y:S02]  /*17250*/  ISETP.GT.AND P4, PT, R0, RZ, P1 ;  /* 0x000000ff0000720c */ /* 0x000fe40000f84270 */
[----:B------:R-:W-:-:S05]  /*17260*/  F2FP.BF16.F32.PACK_AB R6, RZ, R6 ;  /* 0x00000006ff06723e */ /* 0x000fca00000010ff */
[----:B------:R1:W-:Y:S01]  /*17270*/  @P5 STG.E.U16 desc[UR14][R4.64+0x30], R6 ;  /* 0x0000300604005986 */ /* 0x0003e2000c10150e */
[----:B0-----:R-:W-:Y:S01]  /*17280*/  FMUL R7, R233, R2 ;  /* 0x00000002e9077220 */ /* 0x001fe20000400000 */
[----:B------:R-:W-:-:S04]  /*17290*/  ISETP.GT.AND P5, PT, R0, 0x8, P0 ;  /* 0x000000080000780c */ /* 0x000fc800007a4270 */
[----:B------:R-:W-:Y:S01]  /*172a0*/  F2FP.BF16.F32.PACK_AB R7, RZ, R7 ;  /* 0x00000007ff07723e */ /* 0x000fe200000010ff */
[----:B-1----:R-:W-:-:S04]  /*172b0*/  FMUL R6, R232, R2 ;  /* 0x00000002e8067220 */ /* 0x002fc80000400000 */
[----:B------:R-:W-:Y:S01]  /*172c0*/  @P4 STG.E.U16 desc[UR14][R4.64+0x32], R7 ;  /* 0x0000320704004986 */ /* 0x000fe2000c10150e */
[----:B------:R-:W-:Y:S02]  /*172d0*/  ISETP.GT.AND P4, PT, R0, 0x8, P1 ;  /* 0x000000080000780c */ /* 0x000fe40000f84270 */
[----:B------:R-:W-:Y:S01]  /*172e0*/  F2FP.BF16.F32.PACK_AB R6, RZ, R6 ;  /* 0x00000006ff06723e */ /* 0x000fe200000010ff */
[----:B------:R-:W-:Y:S01]  /*172f0*/  FMUL R10, R23, R2 ;  /* 0x00000002170a7220 */ /* 0x000fe20000400000 */
[----:B------:R-:W-:-:S03]  /*17300*/  IMAD.U32 R11, RZ, RZ, UR8 ;  /* 0x00000008ff0b7e24 */ /* 0x000fc6000f8e00ff */
[----:B------:R0:W-:Y:S01]  /*17310*/  @P5 STG.E.U16 desc[UR14][R8.64+0x30], R6 ;  /* 0x0000300608005986 */ /* 0x0001e2000c10150e */
[----:B------:R-:W-:Y:S01]  /*17320*/  ISETP.GT.AND P5, PT, R0, 0x80, P3 ;  /* 0x000000800000780c */ /* 0x000fe20001fa4270 */
[----:B------:R-:W-:Y:S01]  /*17330*/  FMUL R12, R22, R2 ;  /* 0x00000002160c7220 */ /* 0x000fe20000400000 */
[----:B------:R-:W-:Y:S02]  /*17340*/  ISETP.GT.AND P3, PT, R0, 0x88, P3 ;  /* 0x000000880000780c */ /* 0x000fe40001f64270 */
[----:B0-----:R-:W-:Y:S01]  /*17350*/  F2FP.BF16.F32.PACK_AB R6, RZ, R10 ;  /* 0x0000000aff06723e */ /* 0x001fe200000010ff */
[----:B------:R-:W-:Y:S01]  /*17360*/  IMAD.WIDE.U32 R10, R11, 0xf0, R8 ;  /* 0x000000f00b0a7825 */ /* 0x000fe200078e0008 */
[----:B------:R-:W-:-:S03]  /*17370*/  F2FP.BF16.F32.PACK_AB R12, RZ, R12 ;  /* 0x0000000cff0c723e */ /* 0x000fc600000010ff */
[----:B------:R-:W-:Y:S01]  /*17380*/  VIADD R7, R11, UR7 ;  /* 0x000000070b077c36 */ /* 0x000fe20008000000 */
[----:B------:R0:W-:Y:S01]  /*17390*/  @P4 STG.E.U16 desc[UR14][R8.64+0x32], R6 ;  /* 0x0000320608004986 */ /* 0x0001e2000c10150e */
[-C--:B------:R-:W-:Y:S01]  /*173a0*/  FMUL R11, R21, R2.reuse ;  /* 0x00000002150b7220 */ /* 0x080fe20000400000 */
[----:B------:R-:W-:Y:S01]  /*173b0*/  ISETP.GT.AND P4, PT, R0, 0x80, P2 ;  /* 0x000000800000780c */ /* 0x000fe20001784270 */
[----:B------:R-:W-:-:S03]  /*173c0*/  FMUL R13, R13, R2 ;  /* 0x000000020d0d7220 */ /* 0x000fc60000400000 */
[----:B------:R-:W-:Y:S01]  /*173d0*/  F2FP.BF16.F32.PACK_AB R11, RZ, R11 ;  /* 0x0000000bff0b723e */ /* 0x000fe200000010ff */
[----:B0-----:R-:W-:-:S03]  /*173e0*/  IMAD.MOV.U32 R6, RZ, RZ, R10 ;  /* 0x000000ffff067224 */ /* 0x001fc600078e000a */
[----:B------:R-:W-:Y:S02]  /*173f0*/  PRMT R18, R11, 0x7610, R18 ;  /* 0x000076100b127816 */ /* 0x000fe40000000012 */
[----:B------:R0:W-:Y:S01]  /*17400*/  @P5 STG.E.U16 desc[UR14][R6.64+0x20], R12 ;  /* 0x0000200c06005986 */ /* 0x0001e2000c10150e */
[----:B------:R-:W-:Y:S02]  /*17410*/  IADD3 R10, P5, R10, UR5, RZ ;  /* 0x000000050a0a7c10 */ /* 0x000fe4000ffbe0ff */
[----:B------:R-:W-:Y:S02]  /*17420*/  F2FP.BF16.F32.PACK_AB R13, RZ, R13 ;  /* 0x0000000dff0d723e */ /* 0x000fe400000010ff */
[----:B------:R-:W-:Y:S01]  /*17430*/  IADD3.X R11, R7, UR4, RZ, P5, !PT ;  /* 0x00000004070b7c10 */ /* 0x000fe2000affe4ff */
[----:B------:R1:W-:Y:S01]  /*17440*/  @P4 STG.E.U16 desc[UR14][R6.64+0x22], R18 ;  /* 0x0000221206004986 */ /* 0x0003e2000c10150e */
[----:B------:R-:W-:-:S03]  /*17450*/  ISETP.GT.AND P2, PT, R0, 0x88, P2 ;  /* 0x000000880000780c */ /* 0x000fc60001744270 */
[----:B------:R1:W-:Y:S01]  /*17460*/  @P3 STG.E.U16 desc[UR14][R10.64+0x20], R13 ;  /* 0x0000200d0a003986 */ /* 0x0003e2000c10150e */
[----:B------:R-:W-:Y:S01]  /*17470*/  ISETP.GT.AND P3, PT, R0, 0x80, P1 ;  /* 0x000000800000780c */ /* 0x000fe20000f64270 */
[-C--:B------:R-:W-:Y:S01]  /*17480*/  FMUL R14, R14, R2.reuse ;  /* 0x000000020e0e7220 */ /* 0x080fe20000400000 */
[-C--:B------:R-:W-:Y:S01]  /*17490*/  FMUL R17, R17, R2.reuse ;  /* 0x0000000211117220 */ /* 0x080fe20000400000 */
[C---:B------:R-:W-:Y:S02]  /*174a0*/  ISETP.GT.AND P4, PT, R0.reuse, 0x80, P0 ;  /* 0x000000800000780c */ /* 0x040fe40000784270 */
[C---:B------:R-:W-:Y:S01]  /*174b0*/  ISETP.GT.AND P0, PT, R0.reuse, 0x88, P0 ;  /* 0x000000880000780c */ /* 0x040fe20000704270 */
[-C--:B------:R-:W-:Y:S01]  /*174c0*/  FMUL R15, R15, R2.reuse ;  /* 0x000000020f0f7220 */ /* 0x080fe20000400000 */
[----:B------:R-:W-:Y:S01]  /*174d0*/  ISETP.GT.AND P1, PT, R0, 0x88, P1 ;  /* 0x000000880000780c */ /* 0x000fe20000f24270 */
[----:B0-----:R-:W-:Y:S01]  /*174e0*/  FMUL R12, R20, R2 ;  /* 0x00000002140c7220 */ /* 0x001fe20000400000 */
[----:B------:R-:W-:Y:S01]  /*174f0*/  F2FP.BF16.F32.PACK_AB R14, RZ, R14 ;  /* 0x0000000eff0e723e */ /* 0x000fe200000010ff */
[----:B------:R-:W-:Y:S01]  /*17500*/  FMUL R19, R19, R2 ;  /* 0x0000000213137220 */ /* 0x000fe20000400000 */
[----:B------:R-:W-:-:S02]  /*17510*/  F2FP.BF16.F32.PACK_AB R17, RZ, R17 ;  /* 0x00000011ff11723e */ /* 0x000fc400000010ff */
[----:B------:R-:W-:Y:S01]  /*17520*/  F2FP.BF16.F32.PACK_AB R15, RZ, R15 ;  /* 0x0000000fff0f723e */ /* 0x000fe200000010ff */
[----:B------:R1:W-:Y:S01]  /*17530*/  @P2 STG.E.U16 desc[UR14][R10.64+0x22], R14 ;  /* 0x0000220e0a002986 */ /* 0x0003e2000c10150e */
[----:B------:R-:W-:Y:S02]  /*17540*/  F2FP.BF16.F32.PACK_AB R12, RZ, R12 ;  /* 0x0000000cff0c723e */ /* 0x000fe400000010ff */
[----:B------:R-:W-:Y:S01]  /*17550*/  F2FP.BF16.F32.PACK_AB R19, RZ, R19 ;  /* 0x00000013ff13723e */ /* 0x000fe200000010ff */
[----:B------:R1:W-:Y:S01]  /*17560*/  @P3 STG.E.U16 desc[UR14][R6.64+0x32], R17 ;  /* 0x0000321106003986 */ /* 0x0003e2000c10150e */
[C---:B------:R-:W-:Y:S02]  /*17570*/  ISETP.GT.AND P3, PT, R3.reuse, 0x20, PT ;  /* 0x000000200300780c */ /* 0x040fe40003f64270 */
[----:B------:R-:W-:Y:S01]  /*17580*/  ISETP.GT.AND P2, PT, R3, 0x21, PT ;  /* 0x000000210300780c */ /* 0x000fe20003f44270 */
[----:B------:R1:W-:Y:S03]  /*17590*/  @P4 STG.E.U16 desc[UR14][R6.64+0x30], R15 ;  /* 0x0000300f06004986 */ /* 0x0003e6000c10150e */
[C---:B------:R-:W-:Y:S01]  /*175a0*/  ISETP.GT.AND P4, PT, R0.reuse, RZ, P2 ;  /* 0x000000ff0000720c */ /* 0x040fe20001784270 */
[----:B------:R1:W-:Y:S01]  /*175b0*/  @P0 STG.E.U16 desc[UR14][R10.64+0x30], R12 ;  /* 0x0000300c0a000986 */ /* 0x0003e2000c10150e */
[----:B------:R-:W-:-:S03]  /*175c0*/  ISETP.GT.AND P0, PT, R0, RZ, P3 ;  /* 0x000000ff0000720c */ /* 0x000fc60001f04270 */
[----:B------:R1:W-:Y:S01]  /*175d0*/  @P1 STG.E.U16 desc[UR14][R10.64+0x32], R19 ;  /* 0x000032130a001986 */ /* 0x0003e2000c10150e */
[C---:B------:R-:W-:Y:S02]  /*175e0*/  ISETP.GT.AND P1, PT, R0.reuse, 0x8, P2 ;  /* 0x000000080000780c */ /* 0x040fe40001724270 */
[----:B------:R-:W-:-:S05]  /*175f0*/  ISETP.GT.AND P5, PT, R0, 0x8, P3 ;  /* 0x000000080000780c */ /* 0x000fca0001fa4270 */
[----:B------:R1:W-:Y:S04]  /*17600*/  @P4 STG.E.U16 desc[UR14][R4.64+0x42], R225 ;  /* 0x000042e104004986 */ /* 0x0003e8000c10150e */
[----:B------:R1:W-:Y:S01]  /*17610*/  @P0 STG.E.U16 desc[UR14][R4.64+0x40], R224 ;  /* 0x000040e004000986 */ /* 0x0003e2000c10150e */
[----:B------:R-:W-:-:S03]  /*17620*/  ISETP.GT.AND P0, PT, R3, 0x28, PT ;  /* 0x000000280300780c */ /* 0x000fc60003f04270 */
[----:B------:R1:W-:Y:S01]  /*17630*/  @P1 STG.E.U16 desc[UR14][R8.64+0x42], R227 ;  /* 0x000042e308001986 */ /* 0x0003e2000c10150e */
[----:B------:R-:W-:-:S03]  /*17640*/  ISETP.GT.AND P1, PT, R3, 0x29, PT ;  /* 0x000000290300780c */ /* 0x000fc60003f24270 */
[----:B------:R1:W-:Y:S01]  /*17650*/  @P5 STG.E.U16 desc[UR14][R8.64+0x40], R226 ;  /* 0x000040e208005986 */ /* 0x0003e2000c10150e */
[C---:B------:R-:W-:Y:S02]  /*17660*/  ISETP.GT.AND P5, PT, R0.reuse, RZ, P0 ;  /* 0x000000ff0000720c */ /* 0x040fe400007a4270 */
[----:B------:R-:W-:-:S11]  /*17670*/  ISETP.GT.AND P4, PT, R0, RZ, P1 ;  /* 0x000000ff0000720c */ /* 0x000fd60000f84270 */
[----:B------:R1:W-:Y:S01]  /*17680*/  @P5 STG.E.U16 desc[UR14][R4.64+0x50], R228 ;  /* 0x000050e404005986 */ /* 0x0003e2000c10150e */
[----:B------:R-:W-:-:S03]  /*17690*/  ISETP.GT.AND P5, PT, R0, 0x8, P0 ;  /* 0x000000080000780c */ /* 0x000fc600007a4270 */
[----:B------:R1:W-:Y:S01]  /*176a0*/  @P4 STG.E.U16 desc[UR14][R4.64+0x52], R229 ;  /* 0x000052e504004986 */ /* 0x0003e2000c10150e */
[----:B------:R-:W-:-:S09]  /*176b0*/  ISETP.GT.AND P4, PT, R0, 0x8, P1 ;  /* 0x000000080000780c */ /* 0x000fd20000f84270 */
[----:B------:R1:W-:Y:S01]  /*176c0*/  @P5 STG.E.U16 desc[UR14][R8.64+0x50], R230 ;  /* 0x000050e608005986 */ /* 0x0003e2000c10150e */
[----:B------:R-:W-:-:S03]  /*176d0*/  ISETP.GT.AND P5, PT, R0, 0x80, P3 ;  /* 0x000000800000780c */ /* 0x000fc60001fa4270 */
[----:B------:R1:W-:Y:S01]  /*176e0*/  @P4 STG.E.U16 desc[UR14][R8.64+0x52], R231 ;  /* 0x000052e708004986 */ /* 0x0003e2000c10150e */
[C---:B------:R-:W-:Y:S02]  /*176f0*/  ISETP.GT.AND P4, PT, R0.reuse, 0x80, P2 ;  /* 0x000000800000780c */ /* 0x040fe40001784270 */
[C---:B------:R-:W-:Y:S02]  /*17700*/  ISETP.GT.AND P3, PT, R0.reuse, 0x88, P3 ;  /* 0x000000880000780c */ /* 0x040fe40001f64270 */
[----:B------:R-:W-:-:S05]  /*17710*/  ISETP.GT.AND P2, PT, R0, 0x88, P2 ;  /* 0x000000880000780c */ /* 0x000fca0001744270 */
[----:B------:R1:W-:Y:S04]  /*17720*/  @P5 STG.E.U16 desc[UR14][R6.64+0x40], R216 ;  /* 0x000040d806005986 */ /* 0x0003e8000c10150e */
[----:B------:R1:W-:Y:S04]  /*17730*/  @P4 STG.E.U16 desc[UR14][R6.64+0x42], R217 ;  /* 0x000042d906004986 */ /* 0x0003e8000c10150e */
[----:B------:R1:W-:Y:S01]  /*17740*/  @P3 STG.E.U16 desc[UR14][R10.64+0x40], R218 ;  /* 0x000040da0a003986 */ /* 0x0003e2000c10150e */
[C---:B------:R-:W-:Y:S02]  /*17750*/  ISETP.GT.AND P3, PT, R0.reuse, 0x80, P1 ;  /* 0x000000800000780c */ /* 0x040fe40000f64270 */
[----:B------:R-:W-:-:S02]  /*17760*/  ISETP.GT.AND P4, PT, R0, 0x80, P0 ;  /* 0x000000800000780c */ /* 0x000fc40000784270 */
[C---:B------:R-:W-:Y:S02]  /*17770*/  ISETP.GT.AND P0, PT, R0.reuse, 0x88, P0 ;  /* 0x000000880000780c */ /* 0x040fe40000704270 */
[----:B------:R-:W-:Y:S01]  /*17780*/  ISETP.GT.AND P1, PT, R0, 0x88, P1 ;  /* 0x000000880000780c */ /* 0x000fe20000f24270 */
[----:B------:R1:W-:Y:S01]  /*17790*/  @P2 STG.E.U16 desc[UR14][R10.64+0x42], R219 ;  /* 0x000042db0a002986 */ /* 0x0003e2000c10150e */
[----:B------:R-:W-:-:S05]  /*177a0*/  ISETP.GT.AND P2, PT, R3, 0x31, PT ;  /* 0x000000310300780c */ /* 0x000fca0003f44270 */
[----:B------:R1:W-:Y:S01]  /*177b0*/  @P3 STG.E.U16 desc[UR14][R6.64+0x52], R221 ;  /* 0x000052dd06003986 */ /* 0x0003e2000c10150e */
[----:B------:R-:W-:-:S03]  /*177c0*/  ISETP.GT.AND P3, PT, R3, 0x30, PT ;  /* 0x000000300300780c */ /* 0x000fc60003f64270 */
[----:B------:R1:W-:Y:S01]  /*177d0*/  @P4 STG.E.U16 desc[UR14][R6.64+0x50], R220 ;  /* 0x000050dc06004986 */ /* 0x0003e2000c10150e */
[----:B------:R-:W-:-:S03]  /*177e0*/  ISETP.GT.AND P4, PT, R0, RZ, P2 ;  /* 0x000000ff0000720c */ /* 0x000fc60001784270 */
[----:B------:R1:W-:Y:S01]  /*177f0*/  @P0 STG.E.U16 desc[UR14][R10.64+0x50], R222 ;  /* 0x000050de0a000986 */ /* 0x0003e2000c10150e */
[----:B------:R-:W-:-:S03]  /*17800*/  ISETP.GT.AND P0, PT, R0, RZ, P3 ;  /* 0x000000ff0000720c */ /* 0x000fc60001f04270 */
[----:B------:R1:W-:Y:S01]  /*17810*/  @P1 STG.E.U16 desc[UR14][R10.64+0x52], R223 ;  /* 0x000052df0a001986 */ /* 0x0003e2000c10150e */
[----:B------:R-:W-:Y:S01]  /*17820*/  ISETP.GT.AND P1, PT, R0, 0x8, P2 ;  /* 0x000000080000780c */ /* 0x000fe20001724270 */
[-C--:B------:R-:W-:Y:S01]  /*17830*/  FMUL R208, R208, R2.reuse ;  /* 0x00000002d0d07220 */ /* 0x080fe20000400000 */
[-C--:B------:R-:W-:Y:S01]  /*17840*/  FMUL R209, R209, R2.reuse ;  /* 0x00000002d1d17220 */ /* 0x080fe20000400000 */
[-C--:B------:R-:W-:Y:S01]  /*17850*/  FMUL R211, R211, R2.reuse ;  /* 0x00000002d3d37220 */ /* 0x080fe20000400000 */
[----:B------:R-:W-:Y:S01]  /*17860*/  ISETP.GT.AND P5, PT, R0, 0x8, P3 ;  /* 0x000000080000780c */ /* 0x000fe20001fa4270 */
[----:B------:R-:W-:Y:S01]  /*17870*/  FMUL R210, R210, R2 ;  /* 0x00000002d2d27220 */ /* 0x000fe20000400000 */
[----:B------:R-:W-:Y:S02]  /*17880*/  F2FP.BF16.F32.PACK_AB R208, RZ, R208 ;  /* 0x000000d0ffd0723e */ /* 0x000fe400000010ff */
[----:B------:R-:W-:Y:S02]  /*17890*/  F2FP.BF16.F32.PACK_AB R209, RZ, R209 ;  /* 0x000000d1ffd1723e */ /* 0x000fe400000010ff */
[----:B------:R-:W-:Y:S01]  /*178a0*/  F2FP.BF16.F32.PACK_AB R211, RZ, R211 ;  /* 0x000000d3ffd3723e */ /* 0x000fe200000010ff */
[----:B------:R1:W-:Y:S01]  /*178b0*/  @P0 STG.E.U16 desc[UR14][R4.64+0x60], R208 ;  /* 0x000060d004000986 */ /* 0x0003e2000c10150e */
[----:B------:R-:W-:-:S03]  /*178c0*/  F2FP.BF16.F32.PACK_AB R210, RZ, R210 ;  /* 0x000000d2ffd2723e */ /* 0x000fc600000010ff */
[----:B------:R1:W-:Y:S01]  /*178d0*/  @P4 STG.E.U16 desc[UR14][R4.64+0x62], R209 ;  /* 0x000062d104004986 */ /* 0x0003e2000c10150e */
[----:B------:R-:W-:-:S03]  /*178e0*/  ISETP.GT.AND P0, PT, R3, 0x38, PT ;  /* 0x000000380300780c */ /* 0x000fc60003f04270 */
[----:B------:R1:W-:Y:S01]  /*178f0*/  @P1 STG.E.U16 desc[UR14][R8.64+0x62], R211 ;  /* 0x000062d308001986 */ /* 0x0003e2000c10150e */
[----:B------:R-:W-:-:S03]  /*17900*/  ISETP.GT.AND P1, PT, R3, 0x39, PT ;  /* 0x000000390300780c */ /* 0x000fc60003f24270 */
[----:B------:R1:W-:Y:S01]  /*17910*/  @P5 STG.E.U16 desc[UR14][R8.64+0x60], R210 ;  /* 0x000060d208005986 */ /* 0x0003e2000c10150e */
[C---:B------:R-:W-:Y:S02]  /*17920*/  ISETP.GT.AND P5, PT, R0.reuse, RZ, P0 ;  /* 0x000000ff0000720c */ /* 0x040fe400007a4270 */
[----:B------:R-:W-:Y:S01]  /*17930*/  ISETP.GT.AND P4, PT, R0, RZ, P1 ;  /* 0x000000ff0000720c */ /* 0x000fe20000f84270 */
[-C--:B------:R-:W-:Y:S01]  /*17940*/  FMUL R212, R212, R2.reuse ;  /* 0x00000002d4d47220 */ /* 0x080fe20000400000 */
[----:B------:R-:W-:-:S04]  /*17950*/  FMUL R213, R213, R2 ;  /* 0x00000002d5d57220 */ /* 0x000fc80000400000 */
[----:B------:R-:W-:Y:S02]  /*17960*/  F2FP.BF16.F32.PACK_AB R212, RZ, R212 ;  /* 0x000000d4ffd4723e */ /* 0x000fe400000010ff */
[----:B------:R-:W-:-:S03]  /*17970*/  F2FP.BF16.F32.PACK_AB R213, RZ, R213 ;  /* 0x000000d5ffd5723e */ /* 0x000fc600000010ff */
[----:B------:R1:W-:Y:S01]  /*17980*/  @P5 STG.E.U16 desc[UR14][R4.64+0x70], R212 ;  /* 0x000070d404005986 */ /* 0x0003e2000c10150e */
[----:B------:R-:W-:-:S03]  /*17990*/  ISETP.GT.AND P5, PT, R0, 0x8, P0 ;  /* 0x000000080000780c */ /* 0x000fc600007a4270 */
[----:B------:R1:W-:Y:S01]  /*179a0*/  @P4 STG.E.U16 desc[UR14][R4.64+0x72], R213 ;  /* 0x000072d504004986 */ /* 0x0003e2000c10150e */
[----:B------:R-:W-:Y:S01]  /*179b0*/  ISETP.GT.AND P4, PT, R0, 0x8, P1 ;  /* 0x000000080000780c */ /* 0x000fe20000f84270 */
[-C--:B------:R-:W-:Y:S01]  /*179c0*/  FMUL R214, R214, R2.reuse ;  /* 0x00000002d6d67220 */ /* 0x080fe20000400000 */
[----:B------:R-:W-:-:S04]  /*179d0*/  FMUL R215, R215, R2 ;  /* 0x00000002d7d77220 */ /* 0x000fc80000400000 */
[----:B------:R-:W-:Y:S02]  /*179e0*/  F2FP.BF16.F32.PACK_AB R214, RZ, R214 ;  /* 0x000000d6ffd6723e */ /* 0x000fe400000010ff */
[----:B------:R-:W-:-:S03]  /*179f0*/  F2FP.BF16.F32.PACK_AB R215, RZ, R215 ;  /* 0x000000d7ffd7723e */ /* 0x000fc600000010ff */
[----:B------:R1:W-:Y:S01]  /*17a00*/  @P5 STG.E.U16 desc[UR14][R8.64+0x70], R214 ;  /* 0x000070d608005986 */ /* 0x0003e2000c10150e */
[----:B------:R-:W-:-:S03]  /*17a10*/  ISETP.GT.AND P5, PT, R0, 0x80, P3 ;  /* 0x000000800000780c */ /* 0x000fc60001fa4270 */
[----:B------:R1:W-:Y:S01]  /*17a20*/  @P4 STG.E.U16 desc[UR14][R8.64+0x72], R215 ;  /* 0x000072d708004986 */ /* 0x0003e2000c10150e */
[C---:B------:R-:W-:Y:S02]  /*17a30*/  ISETP.GT.AND P4, PT, R0.reuse, 0x80, P2 ;  /* 0x000000800000780c */ /* 0x040fe40001784270 */
[----:B------:R-:W-:Y:S01]  /*17a40*/  ISETP.GT.AND P3, PT, R0, 0x88, P3 ;  /* 0x000000880000780c */ /* 0x000fe20001f64270 */
[-C--:B------:R-:W-:Y:S01]  /*17a50*/  FMUL R200, R200, R2.reuse ;  /* 0x00000002c8c87220 */ /* 0x080fe20000400000 */
[-C--:B------:R-:W-:Y:S01]  /*17a60*/  FMUL R201, R201, R2.reuse ;  /* 0x00000002c9c97220 */ /* 0x080fe20000400000 */
[----:B------:R-:W-:-:S03]  /*17a70*/  FMUL R202, R202, R2 ;  /* 0x00000002caca7220 */ /* 0x000fc60000400000 */
[----:B------:R-:W-:Y:S02]  /*17a80*/  F2FP.BF16.F32.PACK_AB R200, RZ, R200 ;  /* 0x000000c8ffc8723e */ /* 0x000fe400000010ff */
[----:B------:R-:W-:Y:S02]  /*17a90*/  F2FP.BF16.F32.PACK_AB R201, RZ, R201 ;  /* 0x000000c9ffc9723e */ /* 0x000fe400000010ff */
[----:B------:R-:W-:Y:S01]  /*17aa0*/  F2FP.BF16.F32.PACK_AB R202, RZ, R202 ;  /* 0x000000caffca723e */ /* 0x000fe200000010ff */
[----:B------:R1:W-:Y:S01]  /*17ab0*/  @P5 STG.E.U16 desc[UR14][R6.64+0x60], R200 ;  /* 0x000060c806005986 */ /* 0x0003e2000c10150e */
[----:B------:R-:W-:-:S03]  /*17ac0*/  ISETP.GT.AND P2, PT, R0, 0x88, P2 ;  /* 0x000000880000780c */ /* 0x000fc60001744270 */
[----:B------:R1:W-:Y:S01]  /*17ad0*/  @P4 STG.E.U16 desc[UR14][R6.64+0x62], R201 ;  /* 0x000062c906004986 */ /* 0x0003e2000c10150e */
[----:B------:R-:W-:-:S03]  /*17ae0*/  FMUL R203, R203, R2 ;  /* 0x00000002cbcb7220 */ /* 0x000fc60000400000 */
[----:B------:R1:W-:Y:S01]  /*17af0*/  @P3 STG.E.U16 desc[UR14][R10.64+0x60], R202 ;  /* 0x000060ca0a003986 */ /* 0x0003e2000c10150e */
[C---:B------:R-:W-:Y:S01]  /*17b00*/  ISETP.GT.AND P3, PT, R0.reuse, 0x80, P1 ;  /* 0x000000800000780c */ /* 0x040fe20000f64270 */
[-C--:B------:R-:W-:Y:S01]  /*17b10*/  FMUL R205, R205, R2.reuse ;  /* 0x00000002cdcd7220 */ /* 0x080fe20000400000 */
[C---:B------:R-:W-:Y:S02]  /*17b20*/  ISETP.GT.AND P4, PT, R0.reuse, 0x80, P0 ;  /* 0x000000800000780c */ /* 0x040fe40000784270 */
[----:B------:R-:W-:Y:S01]  /*17b30*/  ISETP.GT.AND P0, PT, R0, 0x88, P0 ;  /* 0x000000880000780c */ /* 0x000fe20000704270 */
[-C--:B------:R-:W-:Y:S01]  /*17b40*/  FMUL R204, R204, R2.reuse ;  /* 0x00000002cccc7220 */ /* 0x080fe20000400000 */
[----:B------:R-:W-:Y:S01]  /*17b50*/  ISETP.GT.AND P1, PT, R0, 0x88, P1 ;  /* 0x000000880000780c */ /* 0x000fe20000f24270 */
[-C--:B------:R-:W-:Y:S01]  /*17b60*/  FMUL R206, R206, R2.reuse ;  /* 0x00000002cece7220 */ /* 0x080fe20000400000 */
        /* <DEDUP_REMOVED lines=637> */
[----:B------:R-:W-:-:S02]  /*1a340*/  F2FP.BF16.F32.PACK_AB R51, RZ, R51 ;  /* 0x00000033ff33723e */ /* 0x000fc400000010ff */
[C---:B------:R-:W-:Y:S01]  /*1a350*/  ISETP.GT.AND P0, PT, R3.reuse, 0xd8, PT ;  /* 0x000000d80300780c */ /* 0x040fe20003f04270 */
[----:B------:R1:W-:Y:S04]  /*1a360*/  @P4 STG.E.U16 desc[UR14][R4.64+0x1a2], R49 ;  /* 0x0001a23104004986 */ /* 0x0003e8000c10150e */
[----:B------:R1:W-:Y:S01]  /*1a370*/  @P1 STG.E.U16 desc[UR14][R8.64+0x1a0], R50 ;  /* 0x0001a03208001986 */ /* 0x0003e2000c10150e */
[----:B------:R-:W-:Y:S02]  /*1a380*/  ISETP.GT.AND P1, PT, R3, 0xd9, PT ;  /* 0x000000d90300780c */ /* 0x000fe40003f24270 */
[C---:B------:R-:W-:Y:S01]  /*1a390*/  ISETP.GT.AND P4, PT, R0.reuse, RZ, P0 ;  /* 0x000000ff0000720c */ /* 0x040fe20000784270 */
[----:B------:R1:W-:Y:S01]  /*1a3a0*/  @P5 STG.E.U16 desc[UR14][R8.64+0x1a2], R51 ;  /* 0x0001a23308005986 */ /* 0x0003e2000c10150e */
        /* <DEDUP_REMOVED lines=32> */
[C---:B------:R-:W-:Y:S02]  /*1a5b0*/  ISETP.GT.AND P0, PT, R0.reuse, 0x88, P0 ;  /* 0x000000880000780c */ /* 0x040fe40000704270 */
[----:B------:R-:W-:Y:S01]  /*1a5c0*/  ISETP.GT.AND P1, PT, R0, 0x88, P1 ;  /* 0x000000880000780c */ /* 0x000fe20000f24270 */
[-C--:B------:R-:W-:Y:S01]  /*1a5d0*/  FMUL R44, R44, R2.reuse ;  /* 0x000000022c2c7220 */ /* 0x080fe20000400000 */
[-C--:B------:R-:W-:Y:S01]  /*1a5e0*/  FMUL R46, R46, R2.reuse ;  /* 0x000000022e2e7220 */ /* 0x080fe20000400000 */
[----:B------:R-:W-:Y:S01]  /*1a5f0*/  FMUL R47, R47, R2 ;  /* 0x000000022f2f7220 */ /* 0x000fe20000400000 */
[----:B------:R-:W-:-:S02]  /*1a600*/  F2FP.BF16.F32.PACK_AB R43, RZ, R43 ;  /* 0x0000002bff2b723e */ /* 0x000fc400000010ff */
[----:B------:R-:W-:Y:S02]  /*1a610*/  F2FP.BF16.F32.PACK_AB R45, RZ, R45 ;  /* 0x0000002dff2d723e */ /* 0x000fe400000010ff */
[----:B------:R-:W-:Y:S01]  /*1a620*/  F2FP.BF16.F32.PACK_AB R44, RZ, R44 ;  /* 0x0000002cff2c723e */ /* 0x000fe200000010ff */
[----:B------:R1:W-:Y:S01]  /*1a630*/  @P2 STG.E.U16 desc[UR14][R10.64+0x1a2], R43 ;  /* 0x0001a22b0a002986 */ /* 0x0003e2000c10150e */
[----:B------:R-:W-:Y:S02]  /*1a640*/  F2FP.BF16.F32.PACK_AB R46, RZ, R46 ;  /* 0x0000002eff2e723e */ /* 0x000fe400000010ff */
[----:B------:R-:W-:Y:S01]  /*1a650*/  F2FP.BF16.F32.PACK_AB R47, RZ, R47 ;  /* 0x0000002fff2f723e */ /* 0x000fe200000010ff */
[----:B------:R1:W-:Y:S01]  /*1a660*/  @P3 STG.E.U16 desc[UR14][R6.64+0x1b2], R45 ;  /* 0x0001b22d06003986 */ /* 0x0003e2000c10150e */
[C---:B------:R-:W-:Y:S02]  /*1a670*/  ISETP.GT.AND P2, PT, R3.reuse, 0xe0, PT ;  /* 0x000000e00300780c */ /* 0x040fe40003f44270 */
[----:B------:R-:W-:Y:S01]  /*1a680*/  ISETP.GT.AND P3, PT, R3, 0xe1, PT ;  /* 0x000000e10300780c */ /* 0x000fe20003f64270 */
[----:B------:R1:W-:Y:S04]  /*1a690*/  @P4 STG.E.U16 desc[UR14][R6.64+0x1b0], R44 ;  /* 0x0001b02c06004986 */ /* 0x0003e8000c10150e */
[----:B------:R1:W-:Y:S01]  /*1a6a0*/  @P0 STG.E.U16 desc[UR14][R10.64+0x1b0], R46 ;  /* 0x0001b02e0a000986 */ /* 0x0003e2000c10150e */
[----:B------:R-:W-:-:S03]  /*1a6b0*/  ISETP.GT.AND P0, PT, R0, RZ, P2 ;  /* 0x000000ff0000720c */ /* 0x000fc60001704270 */
[----:B------:R1:W-:Y:S01]  /*1a6c0*/  @P1 STG.E.U16 desc[UR14][R10.64+0x1b2], R47 ;  /* 0x0001b22f0a001986 */ /* 0x0003e2000c10150e */
[----:B------:R-:W-:Y:S01]  /*1a6d0*/  ISETP.GT.AND P1, PT, R0, RZ, P3 ;  /* 0x000000ff0000720c */ /* 0x000fe20001f24270 */
[-C--:B------:R-:W-:Y:S01]  /*1a6e0*/  FMUL R32, R32, R2.reuse ;  /* 0x0000000220207220 */ /* 0x080fe20000400000 */
[-C--:B------:R-:W-:Y:S01]  /*1a6f0*/  FMUL R33, R33, R2.reuse ;  /* 0x0000000221217220 */ /* 0x080fe20000400000 */
[C---:B------:R-:W-:Y:S02]  /*1a700*/  ISETP.GT.AND P4, PT, R0.reuse, 0x8, P2 ;  /* 0x000000080000780c */ /* 0x040fe40001784270 */
[----:B------:R-:W-:Y:S01]  /*1a710*/  ISETP.GT.AND P5, PT, R0, 0x8, P3 ;  /* 0x000000080000780c */ /* 0x000fe20001fa4270 */
[-C--:B------:R-:W-:Y:S01]  /*1a720*/  FMUL R34, R34, R2.reuse ;  /* 0x0000000222227220 */ /* 0x080fe20000400000 */
[----:B------:R-:W-:Y:S01]  /*1a730*/  FMUL R35, R35, R2 ;  /* 0x0000000223237220 */ /* 0x000fe20000400000 */
[----:B------:R-:W-:Y:S02]  /*1a740*/  F2FP.BF16.F32.PACK_AB R32, RZ, R32 ;  /* 0x00000020ff20723e */ /* 0x000fe400000010ff */
[----:B------:R-:W-:-:S02]  /*1a750*/  F2FP.BF16.F32.PACK_AB R33, RZ, R33 ;  /* 0x00000021ff21723e */ /* 0x000fc400000010ff */
[----:B------:R-:W-:Y:S01]  /*1a760*/  F2FP.BF16.F32.PACK_AB R34, RZ, R34 ;  /* 0x00000022ff22723e */ /* 0x000fe200000010ff */
[----:B------:R1:W-:Y:S01]  /*1a770*/  @P0 STG.E.U16 desc[UR14][R4.64+0x1c0], R32 ;  /* 0x0001c02004000986 */ /* 0x0003e2000c10150e */
[----:B------:R-:W-:Y:S02]  /*1a780*/  F2FP.BF16.F32.PACK_AB R35, RZ, R35 ;  /* 0x00000023ff23723e */ /* 0x000fe400000010ff */
[C---:B------:R-:W-:Y:S01]  /*1a790*/  ISETP.GT.AND P0, PT, R3.reuse, 0xe9, PT ;  /* 0x000000e90300780c */ /* 0x040fe20003f04270 */
[----:B------:R1:W-:Y:S01]  /*1a7a0*/  @P1 STG.E.U16 desc[UR14][R4.64+0x1c2], R33 ;  /* 0x0001c22104001986 */ /* 0x0003e2000c10150e */
[----:B------:R-:W-:-:S03]  /*1a7b0*/  ISETP.GT.AND P1, PT, R3, 0xe8, PT ;  /* 0x000000e80300780c */ /* 0x000fc60003f24270 */
[----:B------:R1:W-:Y:S01]  /*1a7c0*/  @P4 STG.E.U16 desc[UR14][R8.64+0x1c0], R34 ;  /* 0x0001c02208004986 */ /* 0x0003e2000c10150e */
[----:B------:R-:W-:-:S03]  /*1a7d0*/  ISETP.GT.AND P4, PT, R0, RZ, P0 ;  /* 0x000000ff0000720c */ /* 0x000fc60000784270 */
[----:B------:R1:W-:Y:S01]  /*1a7e0*/  @P5 STG.E.U16 desc[UR14][R8.64+0x1c2], R35 ;  /* 0x0001c22308005986 */ /* 0x0003e2000c10150e */
[----:B------:R-:W-:Y:S01]  /*1a7f0*/  ISETP.GT.AND P5, PT, R0, RZ, P1 ;  /* 0x000000ff0000720c */ /* 0x000fe20000fa4270 */
[-C--:B------:R-:W-:Y:S01]  /*1a800*/  FMUL R36, R36, R2.reuse ;  /* 0x0000000224247220 */ /* 0x080fe20000400000 */
[----:B------:R-:W-:-:S04]  /*1a810*/  FMUL R37, R37, R2 ;  /* 0x0000000225257220 */ /* 0x000fc80000400000 */
[----:B------:R-:W-:Y:S02]  /*1a820*/  F2FP.BF16.F32.PACK_AB R36, RZ, R36 ;  /* 0x00000024ff24723e */ /* 0x000fe400000010ff */
[----:B------:R-:W-:Y:S01]  /*1a830*/  F2FP.BF16.F32.PACK_AB R37, RZ, R37 ;  /* 0x00000025ff25723e */ /* 0x000fe200000010ff */
[----:B------:R-:W-:-:S04]  /*1a840*/  FMUL R38, R38, R2 ;  /* 0x0000000226267220 */ /* 0x000fc80000400000 */
[----:B------:R1:W-:Y:S01]  /*1a850*/  @P5 STG.E.U16 desc[UR14][R4.64+0x1d0], R36 ;  /* 0x0001d02404005986 */ /* 0x0003e2000c10150e */
[----:B------:R-:W-:-:S03]  /*1a860*/  ISETP.GT.AND P5, PT, R0, 0x8, P1 ;  /* 0x000000080000780c */ /* 0x000fc60000fa4270 */
[----:B------:R1:W-:Y:S01]  /*1a870*/  @P4 STG.E.U16 desc[UR14][R4.64+0x1d2], R37 ;  /* 0x0001d22504004986 */ /* 0x0003e2000c10150e */
[----:B------:R-:W-:Y:S01]  /*1a880*/  ISETP.GT.AND P4, PT, R0, 0x8, P0 ;  /* 0x000000080000780c */ /* 0x000fe20000784270 */
[----:B------:R-:W-:Y:S01]  /*1a890*/  FMUL R39, R39, R2 ;  /* 0x0000000227277220 */ /* 0x000fe20000400000 */
[----:B------:R-:W-:-:S04]  /*1a8a0*/  F2FP.BF16.F32.PACK_AB R38, RZ, R38 ;  /* 0x00000026ff26723e */ /* 0x000fc800000010ff */
        /* <DEDUP_REMOVED lines=8> */
[----:B------:R-:W-:Y:S02]  /*1a930*/  F2FP.BF16.F32.PACK_AB R25, RZ, R25 ;  /* 0x00000019ff19723e */ /* 0x000fe400000010ff */
[C---:B------:R-:W-:Y:S02]  /*1a940*/  ISETP.GT.AND P2, PT, R0.reuse, 0x88, P2 ;  /* 0x000000880000780c */ /* 0x040fe40001744270 */
[C---:B------:R-:W-:Y:S01]  /*1a950*/  ISETP.GT.AND P3, PT, R0.reuse, 0x88, P3 ;  /* 0x000000880000780c */ /* 0x040fe20001f64270 */
[----:B------:R1:W-:Y:S01]  /*1a960*/  @P4 STG.E.U16 desc[UR14][R6.64+0x1c0], R24 ;  /* 0x0001c01806004986 */ /* 0x0003e2000c10150e */
[----:B------:R-:W-:-:S03]  /*1a970*/  ISETP.GT.AND P4, PT, R0, 0x80, P0 ;  /* 0x000000800000780c */ /* 0x000fc60000784270 */
[----:B------:R1:W-:Y:S01]  /*1a980*/  @P5 STG.E.U16 desc[UR14][R6.64+0x1c2], R25 ;  /* 0x0001c21906005986 */ /* 0x0003e2000c10150e */
[----:B------:R-:W-:Y:S01]  /*1a990*/  ISETP.GT.AND P5, PT, R0, 0x80, P1 ;  /* 0x000000800000780c */ /* 0x000fe20000fa4270 */
[-C--:B------:R-:W-:Y:S01]  /*1a9a0*/  FMUL R26, R26, R2.reuse ;  /* 0x000000021a1a7220 */ /* 0x080fe20000400000 */
[C---:B------:R-:W-:Y:S01]  /*1a9b0*/  ISETP.GT.AND P1, PT, R0.reuse, 0x88, P1 ;  /* 0x000000880000780c */ /* 0x040fe20000f24270 */
[-C--:B------:R-:W-:Y:S01]  /*1a9c0*/  FMUL R27, R27, R2.reuse ;  /* 0x000000021b1b7220 */ /* 0x080fe20000400000 */
[----:B------:R-:W-:Y:S01]  /*1a9d0*/  ISETP.GT.AND P0, PT, R0, 0x88, P0 ;  /* 0x000000880000780c */ /* 0x000fe20000704270 */
        /* <DEDUP_REMOVED lines=8> */
[----:B------:R-:W-:Y:S02]  /*1aa60*/  F2FP.BF16.F32.PACK_AB R30, RZ, R30 ;  /* 0x0000001eff1e723e */ /* 0x000fe400000010ff */
[----:B------:R-:W-:Y:S01]  /*1aa70*/  F2FP.BF16.F32.PACK_AB R31, RZ, R31 ;  /* 0x0000001fff1f723e */ /* 0x000fe200000010ff */
[----:B------:R1:W-:Y:S04]  /*1aa80*/  @P2 STG.E.U16 desc[UR14][R10.64+0x1c0], R26 ;  /* 0x0001c01a0a002986 */ /* 0x0003e8000c10150e */
[----:B------:R1:W-:Y:S04]  /*1aa90*/  @P3 STG.E.U16 desc[UR14][R10.64+0x1c2], R27 ;  /* 0x0001c21b0a003986 */ /* 0x0003e8000c10150e */
[----:B------:R1:W-:Y:S04]  /*1aaa0*/  @P5 STG.E.U16 desc[UR14][R6.64+0x1d0], R28 ;  /* 0x0001d01c06005986 */ /* 0x0003e8000c10150e */
[----:B------:R1:W-:Y:S04]  /*1aab0*/  @P4 STG.E.U16 desc[UR14][R6.64+0x1d2], R29 ;  /* 0x0001d21d06004986 */ /* 0x0003e8000c10150e */
[----:B------:R1:W-:Y:S04]  /*1aac0*/  @P1 STG.E.U16 desc[UR14][R10.64+0x1d0], R30 ;  /* 0x0001d01e0a001986 */ /* 0x0003e8000c10150e */
[----:B------:R1:W-:Y:S02]  /*1aad0*/  @P0 STG.E.U16 desc[UR14][R10.64+0x1d2], R31 ;  /* 0x0001d21f0a000986 */ /* 0x0003e4000c10150e */
.L_x_504:
[----:B------:R-:W-:Y:S05]  /*1aae0*/  BSYNC B0 ;  /* 0x0000000000007941 */ /* 0x000fea0003800000 */
.L_x_28:
[----:B-1----:R-:W2:Y:S04]  /*1aaf0*/  LDL.LU R5, [R1+0x98] ;  /* 0x0000980001057983 */ /* 0x002ea80000300800 */
[----:B0-----:R-:W2:Y:S01]  /*1ab00*/  LDL.LU R4, [R1+0x9c] ;  /* 0x00009c0001047983 */ /* 0x001ea20000300800 */
[----:B------:R-:W-:Y:S01]  /*1ab10*/  ULDC UR4, c[0x0][0xc] ;  /* 0x0000030000047ab9 */ /* 0x000fe20000000800 */
[----:B------:R-:W-:Y:S01]  /*1ab20*/  ULDC UR5, c[0x0][0x10] ;  /* 0x0000040000057ab9 */ /* 0x000fe20000000800 */
[----:B------:R-:W2:Y:S01]  /*1ab30*/  LDC R3, c[0x0][0x14] ;  /* 0x00000500ff037b82 */ /* 0x000ea20000000800 */
[----:B------:R-:W-:Y:S01]  /*1ab40*/  UIMAD.WIDE.U32 UR4, UR4, UR5, URZ ;  /* 0x00000005040472a5 */ /* 0x000fe2000f8e003f */
[----:B------:R-:W-:-:S05]  /*1ab50*/  PRMT R0, RZ, 0x7610, R0 ;  /* 0x00007610ff007816 */ /* 0x000fca0000000000 */
[----:B--2---:R-:W-:-:S04]  /*1ab60*/  IMAD.WIDE.U32 R4, R3, UR4, R4 ;  /* 0x0000000403047c25 */ /* 0x004fc8000f8e0004 */
[----:B------:R-:W-:Y:S01]  /*1ab70*/  IMAD R3, R3, UR5, RZ ;  /* 0x0000000503037c24 */ /* 0x000fe2000f8e02ff */
[----:B------:R-:W-:Y:S01]  /*1ab80*/  ULDC.64 UR4, c[0x0][0x650] ;  /* 0x0001940000047ab9 */ /* 0x000fe20000000a00 */
[----:B------:R-:W-:Y:S02]  /*1ab90*/  MOV R21, R4 ;  /* 0x0000000400157202 */ /* 0x000fe40000000f00 */
[----:B------:R-:W-:Y:S01]  /*1aba0*/  ISETP.GE.U32.AND P0, PT, R4, UR4, PT ;  /* 0x0000000404007c0c */ /* 0x000fe2000bf06070 */
[----:B------:R-:W-:Y:S01]  /*1abb0*/  IMAD.IADD R23, R5, 0x1, R3 ;  /* 0x0000000105177824 */ /* 0x000fe200078e0203 */
[----:B------:R-:W-:Y:S02]  /*1abc0*/  UMOV UR4, 0xffffffff ;  /* 0xffffffff00047882 */ /* 0x000fe40000000000 */
[----:B------:R-:W-:Y:S02]  /*1abd0*/  IMAD.U32 R3, RZ, RZ, UR4 ;  /* 0x00000004ff037e24 */ /* 0x000fe4000f8e00ff */
[----:B------:R0:W-:Y:S01]  /*1abe0*/  STL [R1+0x98], R23 ;  /* 0x0000981701007387 */ /* 0x0001e20000100800 */
[----:B------:R-:W-:Y:S01]  /*1abf0*/  ISETP.GE.U32.AND.EX P0, PT, R23, UR5, PT, P0 ;  /* 0x0000000517007c0c */ /* 0x000fe2000bf06100 */
[----:B------:R-:W-:-:S02]  /*1ac00*/  UMOV UR5, 0xffffffff ;  /* 0xffffffff00057882 */ /* 0x000fc40000000000 */
[----:B------:R0:W-:Y:S01]  /*1ac10*/  STL [R1+0x9c], R21 ;  /* 0x00009c1501007387 */ /* 0x0001e20000100800 */
[----:B------:R-:W-:-:S03]  /*1ac20*/  IMAD.U32 R18, RZ, RZ, UR5 ;  /* 0x00000005ff127e24 */ /* 0x000fc6000f8e00ff */
[----:B------:R0:W-:Y:S06]  /*1ac30*/  STL [R1+0x94], R3 ;  /* 0x0000940301007387 */ /* 0x0001ec0000100800 */
[----:B------:R-:W-:Y:S05]  /*1ac40*/  @P0 BRA `(.L_x_505) ;  /* 0x0000000400840947 */ /* 0x000fea0003800000 */
[----:B-----5:R-:W1:Y:S01]  /*1ac50*/  S2R R17, SR_CTAID.X ;  /* 0x0000000000117919 */ /* 0x020e620000002500 */
[----:B------:R-:W2:Y:S01]  /*1ac60*/  LDC.64 R10, c[0x0][0x628] ;  /* 0x00018a00ff0a7b82 */ /* 0x000ea20000000a00 */
[----:B------:R-:W-:Y:S01]  /*1ac70*/  ULDC UR4, c[0x0][0x150] ;  /* 0x0000540000047ab9 */ /* 0x000fe20000000800 */
[----:B----4-:R-:W-:Y:S01]  /*1ac80*/  IMAD.MOV.U32 R8, RZ, RZ, R21 ;  /* 0x000000ffff087224 */ /* 0x010fe200078e0015 */
[----:B------:R-:W4:Y:S01]  /*1ac90*/  S2R R19, SR_CTAID.Y ;  /* 0x0000000000137919 */ /* 0x000f220000002600 */
[----:B------:R-:W-:-:S04]  /*1aca0*/  IMAD.MOV.U32 R9, RZ, RZ, R23 ;  /* 0x000000ffff097224 */ /* 0x000fc800078e0017 */
[----:B------:R-:W0:Y:S08]  /*1acb0*/  LDC R20, c[0x0][0x144] ;  /* 0x00005100ff147b82 */ /* 0x000e300000000800 */
[----:B------:R-:W0:Y:S08]  /*1acc0*/  LDC R12, c[0x0][0x630] ;  /* 0x00018c00ff0c7b82 */ /* 0x000e300000000800 */
[----:B------:R-:W0:Y:S01]  /*1acd0*/  LDC.64 R14, c[0x0][0x620] ;  /* 0x00018800ff0e7b82 */ /* 0x000e220000000a00 */
[----:B--2---:R-:W-:-:S04]  /*1ace0*/  ISETP.NE.U32.AND P0, PT, R10, RZ, PT ;  /* 0x000000ff0a00720c */ /* 0x004fc80003f05070 */
[----:B------:R-:W-:Y:S02]  /*1acf0*/  ISETP.NE.AND.EX P0, PT, R11, RZ, PT, P0 ;  /* 0x000000ff0b00720c */ /* 0x000fe40003f05300 */
[----:B-1----:R-:W-:-:S05]  /*1ad00*/  I2FP.F32.U32 R0, R17 ;  /* 0x0000001100007245 */ /* 0x002fca0000201000 */
[----:B------:R-:W-:-:S04]  /*1ad10*/  FMUL R0, R0, UR4 ;  /* 0x0000000400007c20 */ /* 0x000fc80008400000 */
[----:B------:R1:W2:Y:S02]  /*1ad20*/  F2I.U32.TRUNC.NTZ R18, R0 ;  /* 0x0000000000127305 */ /* 0x0002a4000020f000 */
[----:B----4-:R-:W-:Y:S05]  /*1ad30*/  @!P0 BRA `(.L_x_506) ;  /* 0x0000000000288947 */ /* 0x010fea0003800000 */
[----:B-1----:R-:W0:Y:S02]  /*1ad40*/  LDC R0, c[0x0][0x634] ;  /* 0x00018d00ff007b82 */ /* 0x002e240000000800 */
[----:B0-----:R-:W-:-:S05]  /*1ad50*/  IADD3 R3, P0, R21, R0, RZ ;  /* 0x0000000015037210 */ /* 0x001fca0007f1e0ff */
[----:B------:R-:W-:-:S04]  /*1ad60*/  IMAD.X R13, RZ, RZ, R23, P0 ;  /* 0x000000ffff0d7224 */ /* 0x000fc800000e0617 */
[----:B------:R-:W-:-:S04]  /*1ad70*/  IMAD.WIDE.U32 R4, R13, R10, RZ ;  /* 0x0000000a0d047225 */ /* 0x000fc800078e00ff */
[----:B---3--:R-:W-:-:S04]  /*1ad80*/  IMAD.WIDE.U32 R6, P0, R3, R11, R4 ;  /* 0x0000000b03067225 */ /* 0x008fc80007800004 */
[----:B------:R-:W-:-:S04]  /*1ad90*/  IMAD.WIDE.U32 R4, R3, R10, RZ ;  /* 0x0000000a03047225 */ /* 0x000fc800078e00ff */
[----:B------:R-:W-:Y:S01]  /*1ada0*/  IMAD.X R9, RZ, RZ, RZ, P0 ;  /* 0x000000ffff097224 */ /* 0x000fe200000e06ff */
[----:B------:R-:W-:Y:S01]  /*1adb0*/  IADD3 RZ, P0, R5, R6, RZ ;  /* 0x0000000605ff7210 */ /* 0x000fe20007f1e0ff */
[----:B------:R-:W-:-:S04]  /*1adc0*/  IMAD.MOV.U32 R8, RZ, RZ, R7 ;  /* 0x000000ffff087224 */ /* 0x000fc800078e0007 */
[----:B------:R-:W-:-:S08]  /*1add0*/  IMAD.WIDE.U32.X R8, R13, R11, R8, P0 ;  /* 0x0000000b0d087225 */ /* 0x000fd000000e0408 */
.L_x_506:
[-CC-:B0-----:R-:W-:Y:S01]  /*1ade0*/  SHF.R.U64 R27, R8, R12.reuse, R9.reuse ;  /* 0x0000000c081b7219 */ /* 0x181fe20000001209 */
[----:B------:R-:W0:Y:S01]  /*1adf0*/  LDC.64 R24, c[0x0][0x640] ;  /* 0x00019000ff187b82 */ /* 0x000e220000000a00 */
[----:B-1----:R-:W-:Y:S01]  /*1ae00*/  SHF.R.U32.HI R0, RZ, R12, R9 ;  /* 0x0000000cff007219 */ /* 0x002fe20000011609 */
[----:B------:R-:W-:Y:S01]  /*1ae10*/  IMAD.MOV.U32 R4, RZ, RZ, R21 ;  /* 0x000000ffff047224 */ /* 0x000fe200078e0015 */
[----:B------:R-:W-:Y:S01]  /*1ae20*/  IADD3 R3, P0, RZ, -R27, RZ ;  /* 0x8000001bff037210 */ /* 0x000fe20007f1e0ff */
[----:B--2---:R-:W-:Y:S01]  /*1ae30*/  IMAD.MOV R18, RZ, RZ, -R18 ;  /* 0x000000ffff127224 */ /* 0x004fe200078e0a12 */
[----:B------:R-:W-:Y:S01]  /*1ae40*/  ULDC UR4, c[0x0][0x154] ;  /* 0x0000550000047ab9 */ /* 0x000fe20000000800 */
[----:B---3--:R-:W-:Y:S02]  /*1ae50*/  MOV R7, 0x1 ;  /* 0x0000000100077802 */ /* 0x008fe40000000f00 */
[----:B------:R-:W1:Y:S01]  /*1ae60*/  LDC R6, c[0x0][0x618] ;  /* 0x00018600ff067b82 */ /* 0x000e620000000800 */
[----:B------:R-:W-:-:S02]  /*1ae70*/  IMAD.X R5, RZ, RZ, ~R0, P0 ;  /* 0x000000ffff057224 */ /* 0x000fc400000e0e00 */
[----:B------:R-:W-:Y:S02]  /*1ae80*/  IMAD R17, R20, R18, R17 ;  /* 0x0000001214117224 */ /* 0x000fe400078e0211 */
[-C--:B------:R-:W-:Y:S02]  /*1ae90*/  IMAD R0, R5, R14.reuse, RZ ;  /* 0x0000000e05007224 */ /* 0x080fe400078e02ff */
[----:B------:R-:W-:Y:S01]  /*1aea0*/  IMAD.MOV.U32 R5, RZ, RZ, R23 ;  /* 0x000000ffff057224 */ /* 0x000fe200078e0017 */
[----:B------:R-:W2:Y:S01]  /*1aeb0*/  LDC R8, c[0x0][0x608] ;  /* 0x00018200ff087b82 */ /* 0x000ea20000000800 */
[----:B------:R-:W-:-:S04]  /*1aec0*/  IMAD.WIDE.U32 R4, R3, R14, R4 ;  /* 0x0000000e03047225 */ /* 0x000fc800078e0004 */
[----:B------:R-:W-:-:S03]  /*1aed0*/  IMAD R3, R3, R15, R0 ;  /* 0x0000000f03037224 */ /* 0x000fc600078e0200 */
[----:B------:R-:W3:Y:S01]  /*1aee0*/  LDC R22, c[0x0][0x658] ;  /* 0x00019600ff167b82 */ /* 0x000ee20000000800 */
[----:B------:R-:W-:Y:S01]  /*1aef0*/  I2FP.F32.U32 R0, R19 ;  /* 0x0000001300007245 */ /* 0x000fe20000201000 */
[----:B------:R-:W-:Y:S01]  /*1af00*/  IMAD.IADD R3, R5, 0x1, R3 ;  /* 0x0000000105037824 */ /* 0x000fe200078e0203 */
[----:B0-----:R-:W-:Y:S01]  /*1af10*/  ISETP.NE.U32.AND P0, PT, R24, RZ, PT ;  /* 0x000000ff1800720c */ /* 0x001fe20003f05070 */
[----:B------:R-:W-:Y:S02]  /*1af20*/  IMAD.MOV.U32 R5, RZ, RZ, -0x1 ;  /* 0xffffffffff057424 */ /* 0x000fe400078e00ff */
[----:B------:R-:W-:Y:S02]  /*1af30*/  FMUL R0, R0, UR4 ;  /* 0x0000000400007c20 */ /* 0x000fe40008400000 */
[----:B------:R-:W0:Y:S01]  /*1af40*/  LDC R18, c[0x0][0x148] ;  /* 0x00005200ff127b82 */ /* 0x000e220000000800 */
[----:B-1----:R-:W-:Y:S01]  /*1af50*/  SHF.R.U64 R12, R4, R6, R3 ;  /* 0x00000006040c7219 */ /* 0x002fe20000001203 */
[----:B------:R1:W4:Y:S01]  /*1af60*/  F2I.U32.TRUNC.NTZ R13, R0 ;  /* 0x00000000000d7305 */ /* 0x000322000020f000 */
[----:B------:R-:W-:-:S02]  /*1af70*/  ISETP.NE.AND.EX P0, PT, R25, RZ, PT, P0 ;  /* 0x000000ff1900720c */ /* 0x000fc40003f05300 */
[----:B------:R-:W-:-:S03]  /*1af80*/  SHF.R.U32.HI R3, RZ, R6, R3 ;  /* 0x00000006ff037219 */ /* 0x000fc60000011603 */
[----:B------:R-:W0:Y:S01]  /*1af90*/  LDC R15, c[0x0][0x600] ;  /* 0x00018000ff0f7b82 */ /* 0x000e220000000800 */
[-CC-:B--2---:R-:W-:Y:S02]  /*1afa0*/  SHF.R.U64 R10, R12, R8.reuse, R3.reuse ;  /* 0x000000080c0a7219 */ /* 0x184fe40000001203 */
[----:B------:R-:W-:-:S05]  /*1afb0*/  SHF.R.U32.HI R3, RZ, R8, R3 ;  /* 0x00000008ff037219 */ /* 0x000fca0000011603 */
[----:B------:R-:W2:Y:S01]  /*1afc0*/  LDC R20, c[0x0][0x648] ;  /* 0x00019200ff147b82 */ /* 0x000ea20000000800 */
[-C--:B---3--:R-:W-:Y:S02]  /*1afd0*/  SHF.L.U32 R4, R5, R22.reuse, RZ ;  /* 0x0000001605047219 */ /* 0x088fe400000006ff */
[-CC-:B------:R-:W-:Y:S02]  /*1afe0*/  SHF.R.U64 R14, R10, R22.reuse, R3.reuse ;  /* 0x000000160a0e7219 */ /* 0x180fe40000001203 */
[----:B------:R-:W-:Y:S02]  /*1aff0*/  SHF.R.U32.HI R5, RZ, R22, R3 ;  /* 0x00000016ff057219 */ /* 0x000fe40000011603 */
[----:B------:R-:W-:Y:S01]  /*1b000*/  LOP3.LUT R21, RZ, R4, RZ, 0x33, !PT ;  /* 0x00000004ff157212 */ /* 0x000fe200078e33ff */
[----:B------:R-:W3:Y:S01]  /*1b010*/  LDC R23, c[0x0][0x638] ;  /* 0x00018e00ff177b82 */ /* 0x000ee20000000800 */
[----:B------:R-:W-:Y:S01]  /*1b020*/  SHF.L.U32 R22, R7, R22, RZ ;  /* 0x0000001607167219 */ /* 0x000fe200000006ff */
[----:B------:R-:W-:-:S06]  /*1b030*/  IMAD.MOV.U32 R4, RZ, RZ, R14 ;  /* 0x000000ffff047224 */ /* 0x000fcc00078e000e */
[----:B------:R-:W0:Y:S01]  /*1b040*/  LDC R26, c[0x0][0x610] ;  /* 0x00018400ff1a7b82 */ /* 0x000e220000000800 */
[----:B-1--4-:R-:W-:Y:S05]  /*1b050*/  @!P0 BRA `(.L_x_507) ;  /* 0x0000000000288947 */ /* 0x012fea0003800000 */
        /* <DEDUP_REMOVED lines=10> */
.L_x_507:
[----:B------:R-:W1:Y:S01]  /*1b100*/  LDC R3, c[0x0][0x65c] ;  /* 0x00019700ff037b82 */ /* 0x000e620000000800 */
[----:B--2---:R-:W-:Y:S01]  /*1b110*/  SHF.R.U64 R0, R4, R20, R5 ;  /* 0x0000001404007219 */ /* 0x004fe20000001205 */
[----:B0-----:R-:W-:Y:S01]  /*1b120*/  VIADD R7, R15, 0xffffffff ;  /* 0xffffffff0f077836 */ /* 0x001fe20000000000 */
[----:B------:R-:W-:Y:S01]  /*1b130*/  LOP3.LUT R5, R10, R21, RZ, 0xc0, !PT ;  /* 0x000000150a057212 */ /* 0x000fe200078ec0ff */
[----:B------:R-:W-:Y:S01]  /*1b140*/  IMAD.MOV R13, RZ, RZ, -R13 ;  /* 0x000000ffff0d7224 */ /* 0x000fe200078e0a0d */
[----:B------:R-:W-:Y:S02]  /*1b150*/  R2UR UR5, R27 ;  /* 0x000000001b0572ca */ /* 0x000fe400000e0000 */
[----:B------:R-:W-:Y:S02]  /*1b160*/  LOP3.LUT R12, R12, R7, RZ, 0xc0, !PT ;  /* 0x000000070c0c7212 */ /* 0x000fe400078ec0ff */
[----:B-1----:R-:W-:Y:S01]  /*1b170*/  ISETP.NE.AND P0, PT, R3, 0x1, PT ;  /* 0x000000010300780c */ /* 0x002fe20003f05270 */
[----:B------:R-:W-:-:S02]  /*1b180*/  IMAD.MOV R3, RZ, RZ, -R0 ;  /* 0x000000ffff037224 */ /* 0x000fc400078e0a00 */
[----:B------:R-:W-:Y:S02]  /*1b190*/  IMAD R0, R22, R0, R5 ;  /* 0x0000000016007224 */ /* 0x000fe400078e0205 */
[----:B---3--:R-:W-:-:S04]  /*1b1a0*/  IMAD R3, R3, R23, R14 ;  /* 0x0000001703037224 */ /* 0x008fc800078e020e */
[----:B------:R-:W-:-:S04]  /*1b1b0*/  IMAD R3, R3, R15, R12 ;  /* 0x0000000f03037224 */ /* 0x000fc800078e020c */
[----:B------:R-:W-:-:S04]  /*1b1c0*/  @P0 IMAD R17, R18, R13, R19 ;  /* 0x0000000d12110224 */ /* 0x000fc800078e0213 */
[----:B------:R-:W-:-:S05]  /*1b1d0*/  IMAD R0, R0, R26, R17 ;  /* 0x0000001a00007224 */ /* 0x000fca00078e0211 */
[----:B------:R-:W-:Y:S02]  /*1b1e0*/  SEL R4, R3, R0, !P0 ;  /* 0x0000000003047207 */ /* 0x000fe40004000000 */
[----:B------:R-:W-:Y:S01]  /*1b1f0*/  SEL R0, R0, R3, !P0 ;  /* 0x0000000300007207 */ /* 0x000fe20004000000 */
[----:B------:R-:W-:Y:S01]  /*1b200*/  IMAD.U32 R3, RZ, RZ, UR5 ;  /* 0x00000005ff037e24 */ /* 0x000fe2000f8e00ff */
[----:B------:R-:W-:Y:S02]  /*1b210*/  R2UR UR4, R4 ;  /* 0x00000000040472ca */ /* 0x000fe400000e0000 */
[----:B------:R-:W-:Y:S01]  /*1b220*/  R2UR UR6, R0 ;  /* 0x00000000000672ca */ /* 0x000fe200000e0000 */
[----:B------:R-:W-:Y:S01]  /*1b230*/  IMAD.MOV.U32 R0, RZ, RZ, 0x1 ;  /* 0x00000001ff007424 */ /* 0x000fe200078e00ff */
[----:B------:R1:W-:Y:S09]  /*1b240*/  STL [R1+0x94], R3 ;  /* 0x0000940301007387 */ /* 0x0003f20000100800 */
[----:B------:R-:W-:-:S07]  /*1b250*/  IMAD.U32 R18, RZ, RZ, UR4 ;  /* 0x00000004ff127e24 */ /* 0x000fce000f8e00ff */
.L_x_505:
[----:B------:R-:W-:Y:S01]  /*1b260*/  LOP3.LUT P0, RZ, R0, 0xff, RZ, 0xc0, !PT ;  /* 0x000000ff00ff7812 */ /* 0x000fe2000780c0ff */
[----:B------:R-:W-:-:S12]  /*1b270*/  IMAD.U32 R19, RZ, RZ, UR6 ;  /* 0x00000006ff137e24 */ /* 0x000fd8000f8e00ff */
[----:B------:R-:W-:Y:S05]  /*1b280*/  @P0 BRA `(.L_x_508) ;  /* 0xfffffe5c00980947 */ /* 0x000fea000383ffff */
[----:B------:R-:W-:Y:S05]  /*1b290*/  EXIT ;  /* 0x000000000000794d */ /* 0x000fea0003800000 */
.L_x_3:
[----:B------:R-:W2:Y:S01]  /*1b2a0*/  LDL R17, [R1+0x9c] ;  /* 0x00009c0001117983 */ /* 0x000ea20000100800 */
[----:B------:R-:W-:-:S03]  /*1b2b0*/  ULDC.64 UR4, c[0x0][0x650] ;  /* 0x0001940000047ab9 */ /* 0x000fc60000000a00 */
[----:B------:R-:W3:Y:S01]  /*1b2c0*/  LDL R18, [R1+0x98] ;  /* 0x0000980001127983 */ /* 0x000ee20000100800 */
[----:B------:R-:W-:Y:S01]  /*1b2d0*/  PRMT R6, RZ, 0x7610, R6 ;  /* 0x00007610ff067816 */ /* 0x000fe20000000006 */
[----:B------:R-:W-:Y:S01]  /*1b2e0*/  IMAD.MOV.U32 R5, RZ, RZ, -0x1 ;  /* 0xffffffffff057424 */ /* 0x000fe200078e00ff */
[----:B------:R-:W-:Y:S01]  /*1b2f0*/  MOV R9, 0xffffffff ;  /* 0xffffffff00097802 */ /* 0x000fe20000000f00 */
[----:B------:R-:W-:Y:S01]  /*1b300*/  IMAD.MOV.U32 R4, RZ, RZ, -0x1 ;  /* 0xffffffffff047424 */ /* 0x000fe200078e00ff */
[----:B--2---:R-:W-:-:S04]  /*1b310*/  ISETP.GE.U32.AND P0, PT, R17, UR4, PT ;  /* 0x0000000411007c0c */ /* 0x004fc8000bf06070 */
[----:B---3--:R-:W-:-:S13]  /*1b320*/  ISETP.GE.U32.AND.EX P0, PT, R18, UR5, PT, P0 ;  /* 0x0000000512007c0c */ /* 0x008fda000bf06100 */
[----:B------:R-:W-:Y:S05]  /*1b330*/  @P0 BRA `(.L_x_509) ;  /* 0x0000000400680947 */ /* 0x000fea0003800000 */
[----:B------:R-:W0:Y:S01]  /*1b340*/  LDC.64 R10, c[0x0][0x628] ;  /* 0x00018a00ff0a7b82 */ /* 0x000e220000000a00 */
[----:B------:R-:W-:Y:S02]  /*1b350*/  IMAD.MOV.U32 R8, RZ, RZ, R17 ;  /* 0x000000ffff087224 */ /* 0x000fe400078e0011 */
[----:B------:R-:W-:-:S05]  /*1b360*/  IMAD.MOV.U32 R9, RZ, RZ, R18 ;  /* 0x000000ffff097224 */ /* 0x000fca00078e0012 */
[----:B------:R-:W1:Y:S08]  /*1b370*/  LDC R12, c[0x0][0x630] ;  /* 0x00018c00ff0c7b82 */ /* 0x000e700000000800 */
[----:B------:R-:W2:Y:S01]  /*1b380*/  LDC.64 R14, c[0x0][0x620] ;  /* 0x00018800ff0e7b82 */ /* 0x000ea20000000a00 */
[----:B0-----:R-:W-:-:S04]  /*1b390*/  ISETP.NE.U32.AND P0, PT, R10, RZ, PT ;  /* 0x000000ff0a00720c */ /* 0x001fc80003f05070 */
[----:B------:R-:W-:-:S13]  /*1b3a0*/  ISETP.NE.AND.EX P0, PT, R11, RZ, PT, P0 ;  /* 0x000000ff0b00720c */ /* 0x000fda0003f05300 */
[----:B-12---:R-:W-:Y:S05]  /*1b3b0*/  @!P0 BRA `(.L_x_510) ;  /* 0x0000000000288947 */ /* 0x006fea0003800000 */
        /* <DEDUP_REMOVED lines=10> */
.L_x_510:
[--C-:B------:R-:W-:Y:S01]  /*1b460*/  SHF.R.U64 R10, R8, R12, R9.reuse ;  /* 0x0000000c080a7219 */ /* 0x100fe20000001209 */
[----:B------:R-:W-:Y:S01]  /*1b470*/  IMAD.MOV.U32 R5, RZ, RZ, R18 ;  /* 0x000000ffff057224 */ /* 0x000fe200078e0012 */
[----:B------:R-:W-:Y:S01]  /*1b480*/  I2FP.F32.U32 R6, R2 ;  /* 0x0000000200067245 */ /* 0x000fe20000201000 */
[----:B------:R-:W0:Y:S01]  /*1b490*/  LDC R16, c[0x0][0x618] ;  /* 0x00018600ff107b82 */ /* 0x000e220000000800 */
[----:B------:R-:W-:Y:S01]  /*1b4a0*/  SHF.R.U32.HI R3, RZ, R12, R9 ;  /* 0x0000000cff037219 */ /* 0x000fe20000011609 */
[----:B------:R-:W-:Y:S01]  /*1b4b0*/  ULDC UR4, c[0x0][0x150] ;  /* 0x0000540000047ab9 */ /* 0x000fe20000000800 */
[----:B------:R-:W-:Y:S01]  /*1b4c0*/  IADD3 R7, P0, RZ, -R10, RZ ;  /* 0x8000000aff077210 */ /* 0x000fe20007f1e0ff */
[----:B------:R-:W-:Y:S01]  /*1b4d0*/  FMUL R9, R6, UR4 ;  /* 0x0000000406097c20 */ /* 0x000fe20008400000 */
[----:B------:R-:W-:Y:S01]  /*1b4e0*/  IMAD.MOV.U32 R4, RZ, RZ, R17 ;  /* 0x000000ffff047224 */ /* 0x000fe200078e0011 */
[----:B------:R-:W-:Y:S02]  /*1b4f0*/  ULDC UR4, c[0x0][0x154] ;  /* 0x0000550000047ab9 */ /* 0x000fe40000000800 */
[----:B------:R-:W1:Y:S01]  /*1b500*/  LDC.64 R18, c[0x0][0x640] ;  /* 0x00019000ff127b82 */ /* 0x000e620000000a00 */
[----:B------:R-:W-:Y:S01]  /*1b510*/  IMAD.X R3, RZ, RZ, ~R3, P0 ;  /* 0x000000ffff037224 */ /* 0x000fe200000e0e03 */
[----:B------:R-:W2:Y:S01]  /*1b520*/  F2I.U32.TRUNC.NTZ R9, R9 ;  /* 0x0000000900097305 */ /* 0x000ea2000020f000 */
[----:B------:R-:W-:-:S04]  /*1b530*/  IMAD.WIDE.U32 R4, R7, R14, R4 ;  /* 0x0000000e07047225 */ /* 0x000fc800078e0004 */
[----:B------:R-:W-:Y:S01]  /*1b540*/  IMAD R6, R3, R14, RZ ;  /* 0x0000000e03067224 */ /* 0x000fe200078e02ff */
[----:B------:R-:W3:Y:S03]  /*1b550*/  LDC R11, c[0x0][0x144] ;  /* 0x00005100ff0b7b82 */ /* 0x000ee60000000800 */
[----:B------:R-:W-:Y:S02]  /*1b560*/  IMAD R3, R7, R15, R6 ;  /* 0x0000000f07037224 */ /* 0x000fe400078e0206 */
[----:B------:R-:W-:Y:S02]  /*1b570*/  IMAD.MOV.U32 R6, RZ, RZ, -0x1 ;  /* 0xffffffffff067424 */ /* 0x000fe400078e00ff */
[----:B------:R-:W-:Y:S01]  /*1b580*/  IMAD.IADD R3, R5, 0x1, R3 ;  /* 0x0000000105037824 */ /* 0x000fe200078e0203 */
[----:B------:R-:W4:Y:S01]  /*1b590*/  LDC R12, c[0x0][0x608] ;  /* 0x00018200ff0c7b82 */ /* 0x000f220000000800 */
[----:B------:R-:W-:-:S03]  /*1b5a0*/  I2FP.F32.U32 R5, R0 ;  /* 0x0000000000057245 */ /* 0x000fc60000201000 */
[-C--:B0-----:R-:W-:Y:S01]  /*1b5b0*/  SHF.R.U64 R8, R4, R16.reuse, R3 ;  /* 0x0000001004087219 */ /* 0x081fe20000001203 */
[----:B--2---:R-:W-:Y:S01]  /*1b5c0*/  IMAD.MOV R4, RZ, RZ, -R9 ;  /* 0x000000ffff047224 */ /* 0x004fe200078e0a09 */
[----:B------:R-:W-:Y:S01]  /*1b5d0*/  SHF.R.U32.HI R3, RZ, R16, R3 ;  /* 0x00000010ff037219 */ /* 0x000fe20000011603 */
[----:B------:R-:W-:Y:S01]  /*1b5e0*/  FMUL R5, R5, UR4 ;  /* 0x0000000405057c20 */ /* 0x000fe20008400000 */
[----:B------:R-:W0:Y:S01]  /*1b5f0*/  LDC R7, c[0x0][0x658] ;  /* 0x00019600ff077b82 */ /* 0x000e220000000800 */
[----:B-1----:R-:W-:-:S04]  /*1b600*/  ISETP.NE.U32.AND P0, PT, R18, RZ, PT ;  /* 0x000000ff1200720c */ /* 0x002fc80003f05070 */
[----:B------:R-:W-:-:S03]  /*1b610*/  ISETP.NE.AND.EX P0, PT, R19, RZ, PT, P0 ;  /* 0x000000ff1300720c */ /* 0x000fc60003f05300 */
[----:B------:R-:W1:Y:S01]  /*1b620*/  LDC R15, c[0x0][0x148] ;  /* 0x00005200ff0f7b82 */ /* 0x000e620000000800 */
[----:B---3--:R-:W-:Y:S02]  /*1b630*/  IMAD R17, R11, R4, R2 ;  /* 0x000000040b117224 */ /* 0x008fe400078e0202 */
[----:B------:R-:W-:-:S05]  /*1b640*/  IMAD.MOV.U32 R4, RZ, RZ, 0x1 ;  /* 0x00000001ff047424 */ /* 0x000fca00078e00ff */
[----:B------:R-:W2:Y:S01]  /*1b650*/  LDC R14, c[0x0][0x600] ;  /* 0x00018000ff0e7b82 */ /* 0x000ea20000000800 */
[-CC-:B----4-:R-:W-:Y:S02]  /*1b660*/  SHF.R.U64 R11, R8, R12.reuse, R3.reuse ;  /* 0x0000000c080b7219 */ /* 0x190fe40000001203 */
[----:B------:R-:W-:Y:S02]  /*1b670*/  SHF.R.U32.HI R2, RZ, R12, R3 ;  /* 0x0000000cff027219 */ /* 0x000fe40000011603 */
[----:B------:R3:W4:Y:S03]  /*1b680*/  F2I.U32.TRUNC.NTZ R12, R5 ;  /* 0x00000005000c7305 */ /* 0x000726000020f000 */
[----:B------:R-:W1:Y:S01]  /*1b690*/  LDC R20, c[0x0][0x648] ;  /* 0x00019200ff147b82 */ /* 0x000e620000000800 */
[-C--:B0-----:R-:W-:Y:S02]  /*1b6a0*/  SHF.R.U64 R13, R11, R7.reuse, R2 ;  /* 0x000000070b0d7219 */ /* 0x081fe40000001202 */
[----:B------:R-:W-:-:S02]  /*1b6b0*/  SHF.L.U32 R6, R6, R7, RZ ;  /* 0x0000000706067219 */ /* 0x000fc400000006ff */
[-C--:B------:R-:W-:Y:S01]  /*1b6c0*/  SHF.R.U32.HI R3, RZ, R7.reuse, R2 ;  /* 0x00000007ff037219 */ /* 0x080fe20000011602 */
[----:B------:R-:W-:Y:S01]  /*1b6d0*/  IMAD.MOV.U32 R2, RZ, RZ, R13 ;  /* 0x000000ffff027224 */ /* 0x000fe200078e000d */
[----:B------:R-:W-:Y:S01]  /*1b6e0*/  SHF.L.U32 R16, R4, R7, RZ ;  /* 0x0000000704107219 */ /* 0x000fe200000006ff */
[----:B------:R-:W0:Y:S01]  /*1b6f0*/  LDC R21, c[0x0][0x638] ;  /* 0x00018e00ff157b82 */ /* 0x000e220000000800 */
[----:B------:R-:W-:-:S07]  /*1b700*/  LOP3.LUT R22, RZ, R6, RZ, 0x33, !PT ;  /* 0x00000006ff167212 */ /* 0x000fce00078e33ff */
[----:B------:R-:W0:Y:S01]  /*1b710*/  LDC R23, c[0x0][0x610] ;  /* 0x00018400ff177b82 */ /* 0x000e220000000800 */
[----:B---34-:R-:W-:Y:S05]  /*1b720*/  @!P0 BRA `(.L_x_511) ;  /* 0x0000000000288947 */ /* 0x018fea0003800000 */
[----:B------:R-:W3:Y:S02]  /*1b730*/  LDC R2, c[0x0][0x64c] ;  /* 0x00019300ff027b82 */ /* 0x000ee40000000800 */
[----:B---3--:R-:W-:-:S04]  /*1b740*/  IADD3 R7, P0, R13, R2, RZ ;  /* 0x000000020d077210 */ /* 0x008fc80007f1e0ff */
[----:B------:R-:W-:-:S05]  /*1b750*/  IADD3.X R9, RZ, R3, RZ, P0, !PT ;  /* 0x00000003ff097210 */ /* 0x000fca00007fe4ff */
[----:B------:R-:W-:-:S04]  /*1b760*/  IMAD.WIDE.U32 R2, R9, R18, RZ ;  /* 0x0000001209027225 */ /* 0x000fc800078e00ff */
[----:B------:R-:W-:-:S04]  /*1b770*/  IMAD.WIDE.U32 R4, P0, R7, R19, R2 ;  /* 0x0000001307047225 */ /* 0x000fc80007800002 */
[----:B------:R-:W-:-:S04]  /*1b780*/  IMAD.WIDE.U32 R2, R7, R18, RZ ;  /* 0x0000001207027225 */ /* 0x000fc800078e00ff */
[----:B------:R-:W-:Y:S01]  /*1b790*/  IMAD.X R7, RZ, RZ, RZ, P0 ;  /* 0x000000ffff077224 */ /* 0x000fe200000e06ff */
[----:B------:R-:W-:Y:S01]  /*1b7a0*/  IADD3 RZ, P0, R3, R4, RZ ;  /* 0x0000000403ff7210 */ /* 0x000fe20007f1e0ff */
[----:B------:R-:W-:-:S04]  /*1b7b0*/  IMAD.MOV.U32 R6, RZ, RZ, R5 ;  /* 0x000000ffff067224 */ /* 0x000fc800078e0005 */
[----:B------:R-:W-:-:S08]  /*1b7c0*/  IMAD.WIDE.U32.X R2, R9, R19, R6, P0 ;  /* 0x0000001309027225 */ /* 0x000fd000000e0406 */
.L_x_511:
[----:B------:R-:W3:Y:S01]  /*1b7d0*/  LDC R4, c[0x0][0x65c] ;  /* 0x00019700ff047b82 */ /* 0x000ee20000000800 */
[----:B-1----:R-:W-:Y:S01]  /*1b7e0*/  SHF.R.U64 R3, R2, R20, R3 ;  /* 0x0000001402037219 */ /* 0x002fe20000001203 */
[----:B--2---:R-:W-:Y:S01]  /*1b7f0*/  VIADD R5, R14, 0xffffffff ;  /* 0xffffffff0e057836 */ /* 0x004fe20000000000 */
[----:B------:R-:W-:Y:S01]  /*1b800*/  LOP3.LUT R2, R11, R22, RZ, 0xc0, !PT ;  /* 0x000000160b027212 */ /* 0x000fe200078ec0ff */
[----:B------:R-:W-:Y:S02]  /*1b810*/  IMAD.MOV R12, RZ, RZ, -R12 ;  /* 0x000000ffff0c7224 */ /* 0x000fe400078e0a0c */
[----:B------:R-:W-:Y:S02]  /*1b820*/  IMAD.MOV.U32 R6, RZ, RZ, 0x1 ;  /* 0x00000001ff067424 */ /* 0x000fe400078e00ff */
[----:B------:R-:W-:Y:S02]  /*1b830*/  IMAD R2, R16, R3, R2 ;  /* 0x0000000310027224 */ /* 0x000fe400078e0202 */
[----:B------:R-:W-:Y:S01]  /*1b840*/  IMAD.MOV.U32 R9, RZ, RZ, R10 ;  /* 0x000000ffff097224 */ /* 0x000fe200078e000a */
[----:B---3--:R-:W-:Y:S01]  /*1b850*/  ISETP.NE.AND P0, PT, R4, 0x1, PT ;  /* 0x000000010400780c */ /* 0x008fe20003f05270 */
[----:B------:R-:W-:Y:S01]  /*1b860*/  IMAD.MOV R4, RZ, RZ, -R3 ;  /* 0x000000ffff047224 */ /* 0x000fe200078e0a03 */
[----:B------:R-:W-:-:S11]  /*1b870*/  LOP3.LUT R3, R8, R5, RZ, 0xc0, !PT ;  /* 0x0000000508037212 */ /* 0x000fd600078ec0ff */
[----:B------:R-:W-:Y:S02]  /*1b880*/  @P0 IMAD R17, R15, R12, R0 ;  /* 0x0000000c0f110224 */ /* 0x000fe400078e0200 */
[----:B0-----:R-:W-:Y:S02]  /*1b890*/  IMAD R0, R4, R21, R13 ;  /* 0x0000001504007224 */ /* 0x001fe400078e020d */
[----:B------:R-:W-:Y:S02]  /*1b8a0*/  IMAD R5, R2, R23, R17 ;  /* 0x0000001702057224 */ /* 0x000fe400078e0211 */
[----:B------:R-:W-:-:S05]  /*1b8b0*/  IMAD R0, R0, R14, R3 ;  /* 0x0000000e00007224 */ /* 0x000fca00078e0203 */
[----:B------:R-:W-:Y:S02]  /*1b8c0*/  SEL R4, R0, R5, !P0 ;  /* 0x0000000500047207 */ /* 0x000fe40004000000 */
[----:B------:R-:W-:-:S07]  /*1b8d0*/  SEL R5, R5, R0, !P0 ;  /* 0x0000000005057207 */ /* 0x000fce0004000000 */
.L_x_509:
[----:B------:R-:W-:-:S08]  /*1b8e0*/  NOP ;  /* 0x0000000000007918 */ /* 0x000fd00000000000 */
[----:B------:R-:W0:-:S00]  /*1b8f0*/  USETMAXREG.DEALLOC.CTAPOOL 0x18 ;  /* 0x00000018000079c8 */ /* 0x000e0000080e0500 */
[----:B------:R-:W-:-:S13]  /*1b900*/  ISETP.NE.AND P0, PT, RZ, UR8, PT ;  /* 0x00000008ff007c0c */ /* 0x000fda000bf05270 */
[----:B------:R-:W-:Y:S05]  /*1b910*/  @P0 EXIT ;  /* 0x000000000000094d */ /* 0x000fea0003800000 */
[----:B0-----:R-:W-:Y:S01]  /*1b920*/  LOP3.LUT P0, RZ, R6, 0xff, RZ, 0xc0, !PT ;  /* 0x000000ff06ff7812 */ /* 0x001fe2000780c0ff */
[----:B------:R-:W-:Y:S02]  /*1b930*/  IMAD.MOV.U32 R0, RZ, RZ, 0x1 ;  /* 0x00000001ff007424 */ /* 0x000fe400078e00ff */
[----:B------:R-:W-:-:S10]  /*1b940*/  IMAD.MOV.U32 R6, RZ, RZ, RZ ;  /* 0x000000ffff067224 */ /* 0x000fd400078e00ff */
[----:B------:R-:W-:Y:S05]  /*1b950*/  @!P0 BRA `(.L_x_512) ;  /* 0x0000000c00648947 */ /* 0x000fea0003800000 */
[----:B------:R-:W2:Y:S01]  /*1b960*/  LDL R3, [R1+0x90] ;  /* 0x0000900001037983 */ /* 0x000ea20000100800 */
[----:B------:R-:W-:Y:S01]  /*1b970*/  ULDC UR4, c[0x0][0x28c] ;  /* 0x0000a30000047ab9 */ /* 0x000fe20000000800 */
[----:B------:R-:W-:Y:S01]  /*1b980*/  ULDC UR6, c[0x0][0x658] ;  /* 0x0001960000067ab9 */ /* 0x000fe20000000800 */
[----:B------:R-:W-:Y:S01]  /*1b990*/  UMOV UR7, 0xffffffff ;  /* 0xffffffff00077882 */ /* 0x000fe20000000000 */
[----:B------:R-:W0:Y:S01]  /*1b9a0*/  S2R R2, SR_TID.X ;  /* 0x0000000000027919 */ /* 0x000e220000002100 */
[----:B------:R-:W-:Y:S01]  /*1b9b0*/  ULDC UR5, c[0x0][0x600] ;  /* 0x0001800000057ab9 */ /* 0x000fe20000000800 */
[----:B------:R-:W-:Y:S01]  /*1b9c0*/  UMOV UR9, 0x1 ;  /* 0x0000000100097882 */ /* 0x000fe20000000000 */
[----:B------:R-:W-:Y:S01]  /*1b9d0*/  USHF.L.U32 UR7, UR7, UR6, URZ ;  /* 0x0000000607077299 */ /* 0x000fe2000800063f */
[----:B------:R-:W-:Y:S01]  /*1b9e0*/  BSSY B0, `(.L_x_512) ;  /* 0x00000d0000007945 */ /* 0x000fe20003800000 */
[----:B------:R-:W-:Y:S01]  /*1b9f0*/  ULDC UR8, c[0x0][0xc] ;  /* 0x0000030000087ab9 */ /* 0x000fe20000000800 */
[----:B------:R-:W-:Y:S01]  /*1ba00*/  IMAD.MOV.U32 R8, RZ, RZ, 0x1 ;  /* 0x00000001ff087424 */ /* 0x000fe200078e00ff */
[----:B------:R-:W-:Y:S01]  /*1ba10*/  ULDC.64 UR24, c[0x0][0x198] ;  /* 0x0000660000187ab9 */ /* 0x000fe20000000a00 */
[----:B------:R-:W-:-:S02]  /*1ba20*/  IMAD.MOV.U32 R0, RZ, RZ, 0x1 ;  /* 0x00000001ff007424 */ /* 0x000fc400078e00ff */
[----:B------:R-:W-:Y:S01]  /*1ba30*/  IMAD.MOV.U32 R6, RZ, RZ, RZ ;  /* 0x000000ffff067224 */ /* 0x000fe200078e00ff */
[C---:B0-----:R-:W-:Y:S02]  /*1ba40*/  LOP3.LUT P2, RZ, R2.reuse, 0x7f, RZ, 0xc0, !PT ;  /* 0x0000007f02ff7812 */ /* 0x041fe4000784c0ff */
[----:B------:R-:W-:-:S04]  /*1ba50*/  LOP3.LUT P0, RZ, R2, 0x1f, RZ, 0xc0, !PT ;  /* 0x0000001f02ff7812 */ /* 0x000fc8000780c0ff */
[----:B------:R-:W-:Y:S02]  /*1ba60*/  PLOP3.LUT P0, PT, P0, P2, PT, 0x8a, 0x0 ;  /* 0x000000000000781c */ /* 0x000fe40000705172 */
[----:B--2---:R-:W-:-:S13]  /*1ba70*/  R2UR UR10, R3 ;  /* 0x00000000030a72ca */ /* 0x004fda00000e0000 */
[----:B------:R-:W-:Y:S02]  /*1ba80*/  ULOP3.LUT UR21, UR10, 0x2, URZ, 0xfc, !UPT ;  /* 0x000000020a157892 */ /* 0x000fe4000f8efc3f */
[----:B------:R-:W-:Y:S02]  /*1ba90*/  UIADD3 UR10, UR4, 0x3f, URZ ;  /* 0x0000003f040a7890 */ /* 0x000fe4000fffe03f */
[----:B------:R-:W-:Y:S02]  /*1baa0*/  UIADD3 UR4, UR5, -0x1, URZ ;  /* 0xffffffff05047890 */ /* 0x000fe4000fffe03f */
[----:B------:R-:W-:Y:S02]  /*1bab0*/  USHF.R.S32.HI UR11, URZ, 0x1f, UR10 ;  /* 0x0000001f3f0b7899 */ /* 0x000fe4000801140a */
[----:B------:R-:W-:Y:S02]  /*1bac0*/  USHF.L.U32 UR5, UR9, UR6, URZ ;  /* 0x0000000609057299 */ /* 0x000fe4000800063f */
[----:B------:R-:W-:Y:S01]  /*1bad0*/  ULEA.HI UR11, UR11, UR10, URZ, 0x6 ;  /* 0x0000000a0b0b7291 */ /* 0x000fe2000f8f303f */
[----:B------:R-:W-:Y:S01]  /*1bae0*/  ULDC UR9, c[0x0][0x10] ;  /* 0x0000040000097ab9 */ /* 0x000fe20000000800 */
[----:B------:R-:W-:-:S02]  /*1baf0*/  ULOP3.LUT UR6, URZ, UR7, URZ, 0x33, !UPT ;  /* 0x000000073f067292 */ /* 0x000fc4000f8e333f */
[----:B------:R-:W-:Y:S01]  /*1bb00*/  UIMAD.WIDE.U32 UR8, UR8, UR9, URZ ;  /* 0x00000009080872a5 */ /* 0x000fe2000f8e003f */
[----:B------:R-:W-:Y:S01]  /*1bb10*/  ULDC UR7, c[0x0][0x14] ;  /* 0x0000050000077ab9 */ /* 0x000fe20000000800 */
[----:B------:R-:W-:Y:S02]  /*1bb20*/  USHF.R.S32.HI UR19, URZ, 0x6, UR11 ;  /* 0x000000063f137899 */ /* 0x000fe4000801140b */
[----:B------:R-:W-:Y:S02]  /*1bb30*/  UIMAD.WIDE.U32 UR22, UR8, UR7, URZ ;  /* 0x00000007081672a5 */ /* 0x000fe4000f8e003f */
[----:B------:R-:W-:Y:S02]  /*1bb40*/  UIMAD UR13, UR9, UR7, URZ ;  /* 0x00000007090d72a4 */ /* 0x000fe4000f8e023f */
[----:B------:R-:W-:Y:S02]  /*1bb50*/  UIADD3 UR26, UR19, 0x1, URZ ;  /* 0x00000001131a7890 */ /* 0x000fe4000fffe03f */
[----:B------:R-:W-:-:S12]  /*1bb60*/  UIADD3 UR13, UR23, UR13, URZ ;  /* 0x0000000d170d7290 */ /* 0x000fd8000fffe03f */
.L_x_524:
[----:B------:R-:W-:-:S03]  /*1bb70*/  UMOV UR7, 0xffffffff ;  /* 0xffffffff00077882 */ /* 0x000fc60000000000 */
[----:B------:R-:W-:Y:S05]  /*1bb80*/  BRA.DIV UR7, `(.L_x_513) ;  /* 0x0000000e07ac7947 */ /* 0x000fea000b800000 */
[----:B------:R-:W-:-:S13]  /*1bb90*/  ELECT P6, URZ, PT ;  /* 0x00000000003f782f */ /* 0x000fda00038c0000 */
.L_x_534:
[----:B------:R-:W0:Y:S01]  /*1bba0*/  LDC R2, c[0x0][0x28c] ;  /* 0x0000a300ff027b82 */ /* 0x000e220000000800 */
[----:B------:R-:W-:Y:S01]  /*1bbb0*/  BSSY B1, `(.L_x_514) ;  /* 0x0000038000017945 */ /* 0x000fe20003800000 */
[----:B0-----:R-:W-:-:S13]  /*1bbc0*/  ISETP.LT.OR P6, PT, R2, 0x1, !P6 ;  /* 0x000000010200780c */ /* 0x001fda00077c1670 */
[----:B------:R-:W-:Y:S05]  /*1bbd0*/  @P6 BRA `(.L_x_515) ;  /* 0x0000000000d46947 */ /* 0x000fea0003800000 */
[----:B------:R-:W-:Y:S01]  /*1bbe0*/  IMAD.SHL.U32 R3, R5, 0x100, RZ ;  /* 0x0000010005037824 */ /* 0x000fe200078e00ff */
[----:B------:R-:W-:Y:S01]  /*1bbf0*/  MOV R13, RZ ;  /* 0x000000ff000d7202 */ /* 0x000fe20000000f00 */
[----:B------:R-:W-:Y:S02]  /*1bc00*/  IMAD R4, R4, 0xf0, RZ ;  /* 0x000000f004047824 */ /* 0x000fe400078e02ff */
[----:B------:R-:W-:Y:S02]  /*1bc10*/  IMAD.U32 R11, RZ, RZ, UR26 ;  /* 0x0000001aff0b7e24 */ /* 0x000fe4000f8e00ff */
[----:B------:R-:W-:Y:S02]  /*1bc20*/  IMAD.MOV.U32 R2, RZ, RZ, R0 ;  /* 0x000000ffff027224 */ /* 0x000fe400078e0000 */
[----:B------:R-:W-:-:S07]  /*1bc30*/  IMAD.MOV.U32 R5, RZ, RZ, R6 ;  /* 0x000000ffff057224 */ /* 0x000fce00078e0006 */
.L_x_519:
[----:B------:R-:W0:Y:S01]  /*1bc40*/  S2R R10, SR_CgaCtaId ;  /* 0x00000000000a7919 */ /* 0x000e220000008800 */
[----:B------:R-:W-:-:S04]  /*1bc50*/  MOV R7, 0x400 ;  /* 0x0000040000077802 */ /* 0x000fc80000000f00 */
[----:B0-----:R-:W-:Y:S02]  /*1bc60*/  LEA R14, R10, R7, 0x18 ;  /* 0x000000070a0e7211 */ /* 0x001fe400078ec0ff */
[----:B------:R-:W-:Y:S01]  /*1bc70*/  SHF.L.U32 R7, R2, 0x1f, RZ ;  /* 0x0000001f02077819 */ /* 0x000fe200000006ff */
[----:B------:R-:W0:Y:S02]  /*1bc80*/  @!P2 LDC R10, c[0x0][0x500] ;  /* 0x00014000ff0aab82 */ /* 0x000e240000000800 */
[----:B------:R-:W-:-:S04]  /*1bc90*/  IMAD R12, R5, 0x8, R14 ;  /* 0x00000008050c7824 */ /* 0x000fc800078e020e */
[----:B------:R-:W1:Y:S02]  /*1bca0*/  SYNCS.PHASECHK.TRANS64.TRYWAIT P1, [R12+URZ+0x18], R7 ;  /* 0x000018070c0075a7 */ /* 0x000e64000802017f */
[----:B-1----:R-:W-:Y:S05]  /*1bcb0*/  @!P1 BRA `(.L_x_516) ;  /* 0x0000000c00809947 */ /* 0x002fea0003800000 */
.L_x_535:
[----:B------:R-:W-:Y:S01]  /*1bcc0*/  UPRMT UR7, UR21, 0x9910, URZ ;  /* 0x0000991015077896 */ /* 0x000fe2000800003f */
[----:B0-----:R0:W-:Y:S03]  /*1bcd0*/  @!P2 SYNCS.ARRIVE.TRANS64 RZ, [R12+URZ], R10 ;  /* 0x0000000a0cffa9a7 */ /* 0x0011e6000800003f */
[----:B------:R-:W-:-:S06]  /*1bce0*/  UISETP.NE.AND UP0, UPT, UR7, 0x2, UPT ;  /* 0x000000020700788c */ /* 0x000fcc000bf05270 */
[----:B------:R-:W-:-:S13]  /*1bcf0*/  PLOP3.LUT P1, PT, PT, PT, UP0, 0x80, 0x0 ;  /* 0x000000000000781c */ /* 0x000fda0003f2f008 */
[----:B0-----:R-:W-:Y:S05]  /*1bd00*/  @P1 BRA `(.L_x_517) ;  /* 0x0000000000041947 */ /* 0x001fea0003800000 */
[----:B------:R-:W-:Y:S01]  /*1bd10*/  BPT.TRAP 0x1 ;  /* 0x000000040000795c */ /* 0x000fe20000300000 */
.L_x_517:
[----:B------:R-:W-:Y:S05]  /*1bd20*/  @P0 BRA `(.L_x_518) ;  /* 0x0000000000040947 */ /* 0x000fea0003800000 */
[----:B------:R-:W-:Y:S01]  /*1bd30*/  BPT.TRAP 0x1 ;  /* 0x000000040000795c */ /* 0x000fe20000300000 */
.L_x_518:
[C-C-:B-1----:R-:W-:Y:S01]  /*1bd40*/  IMAD R7, R5.reuse, 0x8000, R14.reuse ;  /* 0x0000800005077824 */ /* 0x142fe200078e020e */
[----:B------:R-:W-:Y:S01]  /*1bd50*/  R2UR UR9, R12 ;  /* 0x000000000c0972ca */ /* 0x000fe200000e0000 */
[----:B------:R-:W-:Y:S01]  /*1bd60*/  IMAD R14, R5, 0x7800, R14 ;  /* 0x00007800050e7824 */ /* 0x000fe200078e020e */
[----:B------:R-:W-:Y:S01]  /*1bd70*/  UIADD3 UR14, UP0, UR24, 0xf0, URZ ;  /* 0x000000f0180e7890 */ /* 0x000fe2000ff1e03f */
[----:B------:R-:W-:Y:S01]  /*1bd80*/  VIADD R11, R11, 0xffffffff ;  /* 0xffffffff0b0b7836 */ /* 0x000fe20000000000 */
[----:B------:R-:W-:Y:S01]  /*1bd90*/  R2UR UR7, R7 ;  /* 0x00000000070772ca */ /* 0x000fe200000e0000 */
[----:B------:R-:W-:Y:S01]  /*1bda0*/  UIADD3 UR28, UP1, UR24, 0x1f0, URZ ;  /* 0x000001f0181c7890 */ /* 0x000fe2000ff3e03f */
[----:B------:R-:W-:Y:S01]  /*1bdb0*/  R2UR UR8, R14 ;  /* 0x000000000e0872ca */ /* 0x000fe200000e0000 */
[----:B------:R-:W-:Y:S01]  /*1bdc0*/  UIADD3.X UR15, URZ, UR25, URZ, UP0, !UPT ;  /* 0x000000193f0f7290 */ /* 0x000fe200087fe43f */
[----:B------:R-:W-:Y:S01]  /*1bdd0*/  R2UR UR11, R3 ;  /* 0x00000000030b72ca */ /* 0x000fe200000e0000 */
[----:B------:R-:W-:Y:S01]  /*1bde0*/  VIADD R5, R5, 0x1 ;  /* 0x0000000105057836 */ /* 0x000fe20000000000 */
[----:B------:R-:W-:Y:S01]  /*1bdf0*/  R2UR UR10, R13 ;  /* 0x000000000d0a72ca */ /* 0x000fe200000e0000 */
[----:B------:R-:W-:Y:S01]  /*1be00*/  UIADD3.X UR29, URZ, UR25, URZ, UP1, !UPT ;  /* 0x000000193f1d7290 */ /* 0x000fe20008ffe43f */
[----:B------:R-:W-:Y:S01]  /*1be10*/  R2UR UR12, R9 ;  /* 0x00000000090c72ca */ /* 0x000fe200000e0000 */
[----:B------:R-:W-:Y:S01]  /*1be20*/  UMOV UR16, 0x0 ;  /* 0x0000000000107882 */ /* 0x000fe20000000000 */
[----:B------:R-:W-:Y:S01]  /*1be30*/  R2UR UR20, R4 ;  /* 0x00000000041472ca */ /* 0x000fe200000e0000 */
[----:B------:R-:W-:Y:S01]  /*1be40*/  UMOV UR17, 0x10000000 ;  /* 0x1000000000117882 */ /* 0x000fe20000000000 */
[----:B------:R-:W-:Y:S01]  /*1be50*/  ISETP.GT.AND P3, PT, R11, 0x1, PT ;  /* 0x000000010b00780c */ /* 0x000fe20003f64270 */
[----:B------:R-:W-:Y:S01]  /*1be60*/  UIADD3 UR7, UR7, 0x100, URZ ;  /* 0x0000010007077890 */ /* 0x000fe2000fffe03f */
[----:B------:R-:W-:Y:S01]  /*1be70*/  ISETP.NE.AND P1, PT, R5, 0x3, PT ;  /* 0x000000030500780c */ /* 0x000fe20003f25270 */
[----:B------:R-:W-:Y:S01]  /*1be80*/  UIADD3 UR18, UR8, 0x18100, URZ ;  /* 0x0001810008127890 */ /* 0x000fe2000fffe03f */
[----:B------:R-:W-:-:S02]  /*1be90*/  VIADD R13, R13, 0x40 ;  /* 0x000000400d0d7836 */ /* 0x000fc40000000000 */
[----:B------:R-:W-:Y:S02]  /*1bea0*/  SEL R7, RZ, 0x1, P1 ;  /* 0x00000001ff077807 */ /* 0x000fe40000800000 */
[----:B------:R-:W-:Y:S01]  /*1beb0*/  UMOV UR8, UR7 ;  /* 0x0000000700087c82 */ /* 0x000fe20008000000 */
[----:B------:R-:W-:Y:S01]  /*1bec0*/  SEL R5, R5, RZ, P1 ;  /* 0x000000ff05057207 */ /* 0x000fe20000800000 */
[----:B------:R0:W-:Y:S01]  /*1bed0*/  UTMALDG.3D [UR8], [UR14], desc[UR16] ;  /* 0x000010080e0075b4 */ /* 0x0001e20008011000 */
[----:B------:R-:W-:Y:S01]  /*1bee0*/  LOP3.LUT R2, R2, R7, RZ, 0x3c, !PT ;  /* 0x0000000702027212 */ /* 0x000fe200078e3cff */
[----:B0-----:R-:W-:Y:S01]  /*1bef0*/  UMOV UR8, UR18 ;  /* 0x0000001200087c82 */ /* 0x001fe20008000000 */
[----:B------:R-:W-:Y:S02]  /*1bf00*/  UMOV UR11, UR20 ;  /* 0x00000014000b7c82 */ /* 0x000fe40008000000 */
[----:B------:R0:W-:Y:S02]  /*1bf10*/  UTMALDG.3D [UR8], [UR28], desc[UR16] ;  /* 0x000010081c0075b4 */ /* 0x0001e40008011000 */
[----:B0-----:R-:W-:Y:S05]  /*1bf20*/  @P3 BRA `(.L_x_519) ;  /* 0xfffffffc00443947 */ /* 0x001fea000383ffff */
.L_x_515:
[----:B------:R-:W-:Y:S05]  /*1bf30*/  BSYNC B1 ;  /* 0x0000000000017941 */ /* 0x000fea0003800000 */
.L_x_514:
[----:B------:R-:W2:Y:S01]  /*1bf40*/  LDL.LU R14, [R1+0x98] ;  /* 0x00009800010e7983 */ /* 0x000ea20000300800 */
[----:B------:R-:W-:Y:S01]  /*1bf50*/  LOP3.LUT P1, RZ, R8, 0xff, RZ, 0xc0, !PT ;  /* 0x000000ff08ff7812 */ /* 0x000fe2000782c0ff */
[----:B------:R-:W-:Y:S01]  /*1bf60*/  VIADD R6, R6, UR19 ;  /* 0x0000001306067c36 */ /* 0x000fe20008000000 */
[----:B------:R-:W-:Y:S01]  /*1bf70*/  ULDC.64 UR8, c[0x0][0x650] ;  /* 0x0001940000087ab9 */ /* 0x000fe20000000a00 */
[----:B------:R-:W3:Y:S01]  /*1bf80*/  LDL.LU R12, [R1+0x9c] ;  /* 0x00009c00010c7983 */ /* 0x000ee20000300800 */
[----:B------:R-:W-:Y:S01]  /*1bf90*/  UISETP.GE.U32.AND UP0, UPT, UR19, 0x3, UPT ;  /* 0x000000031300788c */ /* 0x000fe2000bf06070 */
[----:B------:R-:W-:Y:S01]  /*1bfa0*/  BSSY B1, `(.L_x_520) ;  /* 0x0000071000017945 */ /* 0x000fe20003800000 */
[----:B------:R-:W-:Y:S01]  /*1bfb0*/  IMAD.MOV.U32 R4, RZ, RZ, -0x1 ;  /* 0xffffffffff047424 */ /* 0x000fe200078e00ff */
[----:B------:R-:W-:Y:S01]  /*1bfc0*/  PRMT R8, RZ, 0x7610, R8 ;  /* 0x00007610ff087816 */ /* 0x000fe20000000008 */
[----:B------:R-:W-:Y:S02]  /*1bfd0*/  IMAD.MOV.U32 R9, RZ, RZ, -0x1 ;  /* 0xffffffffff097424 */ /* 0x000fe400078e00ff */
[----:B------:R-:W-:-:S03]  /*1bfe0*/  PLOP3.LUT P3, PT, PT, PT, UP0, 0x80, 0x0 ;  /* 0x000000000000781c */ /* 0x000fc60003f6f008 */
[----:B------:R-:W0:Y:S01]  /*1bff0*/  @P1 S2R R3, SR_CgaCtaId ;  /* 0x0000000000031919 */ /* 0x000e220000008800 */
[----:B------:R-:W-:-:S04]  /*1c000*/  @P1 MOV R2, 0x400 ;  /* 0x0000040000021802 */ /* 0x000fc80000000f00 */
[----:B0-----:R-:W-:-:S04]  /*1c010*/  @P1 LEA R2, R3, R2, 0x18 ;  /* 0x0000000203021211 */ /* 0x001fc800078ec0ff */
[----:B------:R0:W-:Y:S01]  /*1c020*/  @P1 SYNCS.ARRIVE.TRANS64.A1T0 RZ, [R2+URZ+0x48], RZ ;  /* 0x000048ff02ff19a7 */ /* 0x0001e2000810003f */
[----:B------:R-:W-:Y:S01]  /*1c030*/  ISETP.GT.U32.AND P1, PT, R6, 0x2, PT ;  /* 0x000000020600780c */ /* 0x000fe20003f24070 */
[----:B0-----:R-:W-:-:S05]  /*1c040*/  IMAD.U32 R2, RZ, RZ, UR19 ;  /* 0x00000013ff027e24 */ /* 0x001fca000f8e00ff */
[----:B------:R-:W-:Y:S01]  /*1c050*/  ISETP.LT.U32.AND P1, PT, R2, 0x3, P1 ;  /* 0x000000030200780c */ /* 0x000fe20000f21070 */
[----:B------:R-:W-:-:S05]  /*1c060*/  IMAD.WIDE.U32 R2, R6, -0x55555555, RZ ;  /* 0xaaaaaaab06027825 */ /* 0x000fca00078e00ff */
[----:B------:R-:W-:Y:S02]  /*1c070*/  SHF.R.U32.HI R5, RZ, 0x1, R3 ;  /* 0x00000001ff057819 */ /* 0x000fe40000011603 */
[----:B------:R-:W-:Y:S02]  /*1c080*/  SEL R3, RZ, 0x1, !P1 ;  /* 0x00000001ff037807 */ /* 0x000fe40004800000 */
[----:B------:R-:W-:Y:S01]  /*1c090*/  PRMT R2, RZ, 0x7610, R2 ;  /* 0x00007610ff027816 */ /* 0x000fe20000000002 */
[----:B------:R-:W-:Y:S01]  /*1c0a0*/  IMAD R6, R5, -0x3, R6 ;  /* 0xfffffffd05067824 */ /* 0x000fe200078e0206 */
[----:B------:R-:W-:-:S04]  /*1c0b0*/  LOP3.LUT R0, R0, R3, RZ, 0x3c, !PT ;  /* 0x0000000300007212 */ /* 0x000fc800078e3cff */
[----:B------:R-:W-:Y:S01]  /*1c0c0*/  @P3 LOP3.LUT R0, R0, 0x1, R5, 0x78, !PT ;  /* 0x0000000100003812 */ /* 0x000fe200078e7805 */
[----:B------:R-:W-:Y:S01]  /*1c0d0*/  IMAD.MOV.U32 R5, RZ, RZ, -0x1 ;  /* 0xffffffffff057424 */ /* 0x000fe200078e00ff */
[----:B---3--:R-:W-:-:S04]  /*1c0e0*/  IADD3 R12, P1, R12, UR22, RZ ;  /* 0x000000160c0c7c10 */ /* 0x008fc8000ff3e0ff */
[----:B--2---:R-:W-:Y:S01]  /*1c0f0*/  IADD3.X R14, R14, UR13, RZ, P1, !PT ;  /* 0x0000000d0e0e7c10 */ /* 0x004fe20008ffe4ff */
[----:B------:R0:W-:Y:S01]  /*1c100*/  STL [R1+0x9c], R12 ;  /* 0x00009c0c01007387 */ /* 0x0001e20000100800 */
[----:B------:R-:W-:-:S03]  /*1c110*/  ISETP.GE.U32.AND P1, PT, R12, UR8, PT ;  /* 0x000000080c007c0c */ /* 0x000fc6000bf26070 */
[----:B------:R0:W-:Y:S01]  /*1c120*/  STL [R1+0x98], R14 ;  /* 0x0000980e01007387 */ /* 0x0001e20000100800 */
[----:B------:R-:W-:-:S13]  /*1c130*/  ISETP.GE.U32.AND.EX P1, PT, R14, UR9, PT, P1 ;  /* 0x000000090e007c0c */ /* 0x000fda000bf26110 */
[----:B0-----:R-:W-:Y:S05]  /*1c140*/  @P1 BRA `(.L_x_521) ;  /* 0x0000000400581947 */ /* 0x001fea0003800000 */
[----:B------:R-:W0:Y:S01]  /*1c150*/  S2R R7, SR_CTAID.X ;  /* 0x0000000000077919 */ /* 0x000e220000002500 */
[----:B------:R-:W1:Y:S01]  /*1c160*/  LDC R15, c[0x0][0x65c] ;  /* 0x00019700ff0f7b82 */ /* 0x000e620000000800 */
[----:B------:R-:W-:Y:S01]  /*1c170*/  ULDC UR7, c[0x0][0x150] ;  /* 0x0000540000077ab9 */ /* 0x000fe20000000800 */
[----:B------:R-:W-:Y:S01]  /*1c180*/  ULDC.64 UR8, c[0x0][0x628] ;  /* 0x00018a0000087ab9 */ /* 0x000fe20000000a00 */
[----:B------:R-:W2:Y:S01]  /*1c190*/  S2R R5, SR_CTAID.Y ;  /* 0x0000000000057919 */ /* 0x000ea20000002600 */
[----:B------:R-:W-:Y:S01]  /*1c1a0*/  ISETP.NE.U32.AND P1, PT, RZ, UR8, PT ;  /* 0x00000008ff007c0c */ /* 0x000fe2000bf25070 */
[----:B------:R-:W-:-:S03]  /*1c1b0*/  ULDC UR10, c[0x0][0x630] ;  /* 0x00018c00000a7ab9 */ /* 0x000fc60000000800 */
[----:B------:R-:W3:Y:S01]  /*1c1c0*/  LDC R4, c[0x0][0x144] ;  /* 0x00005100ff047b82 */ /* 0x000ee20000000800 */
[----:B------:R-:W-:-:S07]  /*1c1d0*/  ISETP.NE.AND.EX P1, PT, RZ, UR9, PT, P1 ;  /* 0x00000009ff007c0c */ /* 0x000fce000bf25310 */
[----:B------:R-:W4:Y:S01]  /*1c1e0*/  LDC R10, c[0x0][0x148] ;  /* 0x00005200ff0a7b82 */ /* 0x000f220000000800 */
[----:B-1----:R-:W-:Y:S02]  /*1c1f0*/  ISETP.NE.AND P4, PT, R15, 0x1, PT ;  /* 0x000000010f00780c */ /* 0x002fe40003f85270 */
[----:B0-----:R-:W-:Y:S02]  /*1c200*/  I2FP.F32.U32 R2, R7 ;  /* 0x0000000700027245 */ /* 0x001fe40000201000 */
[----:B--2---:R-:W-:-:S03]  /*1c210*/  I2FP.F32.U32 R3, R5 ;  /* 0x0000000500037245 */ /* 0x004fc60000201000 */
[----:B------:R-:W-:Y:S01]  /*1c220*/  FMUL R2, R2, UR7 ;  /* 0x0000000702027c20 */ /* 0x000fe20008400000 */
[----:B------:R-:W-:Y:S02]  /*1c230*/  ULDC UR7, c[0x0][0x154] ;  /* 0x0000550000077ab9 */ /* 0x000fe40000000800 */
[----:B------:R-:W-:-:S03]  /*1c240*/  FMUL R9, R3, UR7 ;  /* 0x0000000703097c20 */ /* 0x000fc60008400000 */
[----:B------:R-:W0:Y:S08]  /*1c250*/  F2I.U32.TRUNC.NTZ R2, R2 ;  /* 0x0000000200027305 */ /* 0x000e30000020f000 */
[----:B------:R-:W1:Y:S01]  /*1c260*/  F2I.U32.TRUNC.NTZ R9, R9 ;  /* 0x0000000900097305 */ /* 0x000e62000020f000 */
[----:B0-----:R-:W-:Y:S01]  /*1c270*/  IADD3 R3, -R2, RZ, RZ ;  /* 0x000000ff02037210 */ /* 0x001fe20007ffe1ff */
[----:B------:R-:W-:-:S04]  /*1c280*/  IMAD.MOV.U32 R2, RZ, RZ, R12 ;  /* 0x000000ffff027224 */ /* 0x000fc800078e000c */
[----:B---3--:R-:W-:Y:S02]  /*1c290*/  IMAD R7, R4, R3, R7 ;  /* 0x0000000304077224 */ /* 0x008fe400078e0207 */
[----:B-1----:R-:W-:-:S04]  /*1c2a0*/  IMAD.MOV R3, RZ, RZ, -R9 ;  /* 0x000000ffff037224 */ /* 0x002fc800078e0a09 */
[----:B----4-:R-:W-:Y:S02]  /*1c2b0*/  @P4 IMAD R7, R10, R3, R5 ;  /* 0x000000030a074224 */ /* 0x010fe400078e0205 */
[----:B------:R-:W-:Y:S01]  /*1c2c0*/  IMAD.MOV.U32 R3, RZ, RZ, R14 ;  /* 0x000000ffff037224 */ /* 0x000fe200078e000e */
[----:B------:R-:W-:Y:S06]  /*1c2d0*/  @!P1 BRA `(.L_x_522) ;  /* 0x0000000000289947 */ /* 0x000fec0003800000 */
[----:B------:R-:W-:Y:S02]  /*1c2e0*/  ULDC UR7, c[0x0][0x634] ;  /* 0x00018d0000077ab9 */ /* 0x000fe40000000800 */
[----:B------:R-:W-:-:S05]  /*1c2f0*/  IADD3 R3, P1, R12, UR7, RZ ;  /* 0x000000070c037c10 */ /* 0x000fca000ff3e0ff */
[----:B------:R-:W-:-:S04]  /*1c300*/  IMAD.X R9, RZ, RZ, R14, P1 ;  /* 0x000000ffff097224 */ /* 0x000fc800008e060e */
[----:B------:R-:W-:-:S04]  /*1c310*/  IMAD.WIDE.U32 R4, R9, UR8, RZ ;  /* 0x0000000809047c25 */ /* 0x000fc8000f8e00ff */
[----:B------:R-:W-:-:S04]  /*1c320*/  IMAD.WIDE.U32 R4, P1, R3, UR9, R4 ;  /* 0x0000000903047c25 */ /* 0x000fc8000f820004 */
[----:B------:R-:W-:-:S04]  /*1c330*/  IMAD.WIDE.U32 R2, R3, UR8, RZ ;  /* 0x0000000803027c25 */ /* 0x000fc8000f8e00ff */
[----:B------:R-:W-:Y:S01]  /*1c340*/  IMAD.MOV.U32 R2, RZ, RZ, R5 ;  /* 0x000000ffff027224 */ /* 0x000fe200078e0005 */
[----:B------:R-:W-:Y:S01]  /*1c350*/  IADD3 RZ, P3, R3, R4, RZ ;  /* 0x0000000403ff7210 */ /* 0x000fe20007f7e0ff */
[----:B------:R-:W-:-:S04]  /*1c360*/  IMAD.X R3, RZ, RZ, RZ, P1 ;  /* 0x000000ffff037224 */ /* 0x000fc800008e06ff */
[----:B------:R-:W-:-:S08]  /*1c370*/  IMAD.WIDE.U32.X R2, R9, UR9, R2, P3 ;  /* 0x0000000909027c25 */ /* 0x000fd000098e0402 */
.L_x_522:
[--C-:B------:R-:W-:Y:S01]  /*1c380*/  SHF.R.U64 R9, R2, UR10, R3.reuse ;  /* 0x0000000a02097c19 */ /* 0x100fe20008001203 */
[----:B------:R-:W-:Y:S01]  /*1c390*/  ULDC.64 UR8, c[0x0][0x620] ;  /* 0x0001880000087ab9 */ /* 0x000fe20000000a00 */
[----:B------:R-:W-:Y:S01]  /*1c3a0*/  SHF.R.U32.HI R2, RZ, UR10, R3 ;  /* 0x0000000aff027c19 */ /* 0x000fe20008011603 */
[----:B------:R-:W-:Y:S01]  /*1c3b0*/  IMAD.MOV.U32 R3, RZ, RZ, R14 ;  /* 0x000000ffff037224 */ /* 0x000fe200078e000e */
[----:B------:R-:W-:Y:S01]  /*1c3c0*/  IADD3 R11, P1, RZ, -R9, RZ ;  /* 0x80000009ff0b7210 */ /* 0x000fe20007f3e0ff */
[----:B------:R-:W-:-:S04]  /*1c3d0*/  ULDC UR7, c[0x0][0x618] ;  /* 0x0001860000077ab9 */ /* 0x000fc80000000800 */
[----:B------:R-:W-:-:S04]  /*1c3e0*/  IMAD.X R2, RZ, RZ, ~R2, P1 ;  /* 0x000000ffff027224 */ /* 0x000fc800008e0e02 */
[----:B------:R-:W-:-:S04]  /*1c3f0*/  IMAD R2, R2, UR8, RZ ;  /* 0x0000000802027c24 */ /* 0x000fc8000f8e02ff */
[----:B------:R-:W-:Y:S02]  /*1c400*/  IMAD R5, R11, UR9, R2 ;  /* 0x000000090b057c24 */ /* 0x000fe4000f8e0202 */
[----:B------:R-:W-:-:S04]  /*1c410*/  IMAD.MOV.U32 R2, RZ, RZ, R12 ;  /* 0x000000ffff027224 */ /* 0x000fc800078e000c */
[----:B------:R-:W-:Y:S01]  /*1c420*/  IMAD.WIDE.U32 R2, R11, UR8, R2 ;  /* 0x000000080b027c25 */ /* 0x000fe2000f8e0002 */
[----:B------:R-:W-:Y:S02]  /*1c430*/  ULDC.64 UR8, c[0x0][0x640] ;  /* 0x0001900000087ab9 */ /* 0x000fe40000000a00 */
[----:B------:R-:W-:Y:S01]  /*1c440*/  ISETP.NE.U32.AND P1, PT, RZ, UR8, PT ;  /* 0x00000008ff007c0c */ /* 0x000fe2000bf25070 */
[----:B------:R-:W-:-:S03]  /*1c450*/  IMAD.IADD R3, R3, 0x1, R5 ;  /* 0x0000000103037824 */ /* 0x000fc600078e0205 */
[----:B------:R-:W-:Y:S02]  /*1c460*/  ISETP.NE.AND.EX P1, PT, RZ, UR9, PT, P1 ;  /* 0x00000009ff007c0c */ /* 0x000fe4000bf25310 */
[--C-:B------:R-:W-:Y:S02]  /*1c470*/  SHF.R.U64 R10, R2, UR7, R3.reuse ;  /* 0x00000007020a7c19 */ /* 0x100fe40008001203 */
[----:B------:R-:W-:Y:S01]  /*1c480*/  SHF.R.U32.HI R3, RZ, UR7, R3 ;  /* 0x00000007ff037c19 */ /* 0x000fe20008011603 */
[----:B------:R-:W-:-:S03]  /*1c490*/  ULDC UR7, c[0x0][0x608] ;  /* 0x0001820000077ab9 */ /* 0x000fc60000000800 */
[--C-:B------:R-:W-:Y:S02]  /*1c4a0*/  SHF.R.U64 R11, R10, UR7, R3.reuse ;  /* 0x000000070a0b7c19 */ /* 0x100fe40008001203 */
[----:B------:R-:W-:Y:S01]  /*1c4b0*/  SHF.R.U32.HI R2, RZ, UR7, R3 ;  /* 0x00000007ff027c19 */ /* 0x000fe20008011603 */
[----:B------:R-:W-:-:S03]  /*1c4c0*/  ULDC UR7, c[0x0][0x658] ;  /* 0x0001960000077ab9 */ /* 0x000fc60000000800 */
[--C-:B------:R-:W-:Y:S02]  /*1c4d0*/  SHF.R.U64 R12, R11, UR7, R2.reuse ;  /* 0x000000070b0c7c19 */ /* 0x100fe40008001202 */
[----:B------:R-:W-:-:S03]  /*1c4e0*/  SHF.R.U32.HI R13, RZ, UR7, R2 ;  /* 0x00000007ff0d7c19 */ /* 0x000fc60008011602 */
[----:B------:R-:W-:Y:S02]  /*1c4f0*/  IMAD.MOV.U32 R2, RZ, RZ, R12 ;  /* 0x000000ffff027224 */ /* 0x000fe400078e000c */
        /* <DEDUP_REMOVED lines=9> */
[----:B------:R-:W-:Y:S02]  /*1c590*/  IADD3 RZ, P3, R3, R4, RZ ;  /* 0x0000000403ff7210 */ /* 0x000fe40007f7e0ff */
[----:B------:R-:W-:-:S03]  /*1c5a0*/  IADD3.X R3, RZ, RZ, RZ, P1, !PT ;  /* 0x000000ffff037210 */ /* 0x000fc60000ffe4ff */
[----:B------:R-:W-:-:S08]  /*1c5b0*/  IMAD.WIDE.U32.X R2, R13, UR9, R2, P3 ;  /* 0x000000090d027c25 */ /* 0x000fd000098e0402 */
.L_x_523:
[----:B------:R-:W-:Y:S01]  /*1c5c0*/  ULDC UR7, c[0x0][0x648] ;  /* 0x0001920000077ab9 */ /* 0x000fe20000000800 */
[----:B------:R-:W-:Y:S02]  /*1c5d0*/  LOP3.LUT R11, R11, UR6, RZ, 0xc0, !PT ;  /* 0x000000060b0b7c12 */ /* 0x000fe4000f8ec0ff */
[----:B------:R-:W-:Y:S01]  /*1c5e0*/  SHF.R.U64 R2, R2, UR7, R3 ;  /* 0x0000000702027c19 */ /* 0x000fe20008001203 */
[----:B------:R-:W-:-:S04]  /*1c5f0*/  ULDC UR7, c[0x0][0x638] ;  /* 0x00018e0000077ab9 */ /* 0x000fc80000000800 */
[----:B------:R-:W-:Y:S02]  /*1c600*/  IMAD.MOV R3, RZ, RZ, -R2 ;  /* 0x000000ffff037224 */ /* 0x000fe400078e0a02 */
[----:B------:R-:W-:Y:S02]  /*1c610*/  IMAD R4, R2, UR5, R11 ;  /* 0x0000000502047c24 */ /* 0x000fe4000f8e020b */
[----:B------:R-:W-:Y:S01]  /*1c620*/  IMAD R12, R3, UR7, R12 ;  /* 0x00000007030c7c24 */ /* 0x000fe2000f8e020c */
[----:B------:R-:W-:Y:S01]  /*1c630*/  ULDC UR7, c[0x0][0x610] ;  /* 0x0001840000077ab9 */ /* 0x000fe20000000800 */
[----:B------:R-:W-:Y:S01]  /*1c640*/  LOP3.LUT R3, R10, UR4, RZ, 0xc0, !PT ;  /* 0x000000040a037c12 */ /* 0x000fe2000f8ec0ff */
[----:B------:R-:W-:Y:S01]  /*1c650*/  IMAD R7, R4, UR7, R7 ;  /* 0x0000000704077c24 */ /* 0x000fe2000f8e0207 */
[----:B------:R-:W-:Y:S01]  /*1c660*/  ULDC UR7, c[0x0][0x600] ;  /* 0x0001800000077ab9 */ /* 0x000fe20000000800 */
[----:B------:R-:W-:Y:S02]  /*1c670*/  IMAD.MOV.U32 R2, RZ, RZ, 0x1 ;  /* 0x00000001ff027424 */ /* 0x000fe400078e00ff */
[----:B------:R-:W-:-:S05]  /*1c680*/  IMAD R12, R12, UR7, R3 ;  /* 0x000000070c0c7c24 */ /* 0x000fca000f8e0203 */
[----:B------:R-:W-:Y:S02]  /*1c690*/  SEL R4, R12, R7, !P4 ;  /* 0x000000070c047207 */ /* 0x000fe40006000000 */
[----:B------:R-:W-:-:S07]  /*1c6a0*/  SEL R5, R7, R12, !P4 ;  /* 0x0000000c07057207 */ /* 0x000fce0006000000 */
.L_x_521:
[----:B------:R-:W-:Y:S05]  /*1c6b0*/  BSYNC B1 ;  /* 0x0000000000017941 */ /* 0x000fea0003800000 */
.L_x_520:
[----:B------:R-:W-:-:S13]  /*1c6c0*/  LOP3.LUT P1, RZ, R2, 0xff, RZ, 0xc0, !PT ;  /* 0x000000ff02ff7812 */ /* 0x000fda000782c0ff */
[----:B------:R-:W-:Y:S05]  /*1c6d0*/  @P1 BRA `(.L_x_524) ;  /* 0xfffffff400241947 */ /* 0x000fea000383ffff */
[----:B------:R-:W-:Y:S05]  /*1c6e0*/  BSYNC B0 ;  /* 0x0000000000007941 */ /* 0x000fea0003800000 */
.L_x_512:
[----:B------:R-:W-:-:S03]  /*1c6f0*/  UMOV UR7, 0xffffffff ;  /* 0xffffffff00077882 */ /* 0x000fc60000000000 */
[----:B------:R-:W-:Y:S05]  /*1c700*/  BRA.DIV UR7, `(.L_x_525) ;  /* 0x0000000607007947 */ /* 0x000fea000b800000 */
[----:B------:R-:W-:-:S13]  /*1c710*/  ELECT P6, URZ, PT ;  /* 0x00000000003f782f */ /* 0x000fda00038c0000 */
.L_x_538:
[----:B------:R-:W-:Y:S04]  /*1c720*/  BSSY B0, `(.L_x_526) ;  /* 0x0000025000007945 */ /* 0x000fe80003800000 */
[----:B------:R-:W-:Y:S05]  /*1c730*/  @!P6 BRA `(.L_x_527) ;  /* 0x00000000008ce947 */ /* 0x000fea0003800000 */
[----:B------:R-:W2:Y:S02]  /*1c740*/  LDL R2, [R1+0x90] ;  /* 0x0000900001027983 */ /* 0x000ea40000100800 */
[----:B--2---:R-:W-:-:S13]  /*1c750*/  R2UR UR7, R2 ;  /* 0x00000000020772ca */ /* 0x004fda00000e0000 */
[----:B------:R-:W-:-:S04]  /*1c760*/  ULOP3.LUT UR7, UR7, 0x2, URZ, 0xfc, !UPT ;  /* 0x0000000207077892 */ /* 0x000fc8000f8efc3f */
[----:B------:R-:W-:-:S06]  /*1c770*/  UISETP.NE.AND UP0, UPT, UR7, 0x3, UPT ;  /* 0x000000030700788c */ /* 0x000fcc000bf05270 */
[----:B------:R-:W-:-:S13]  /*1c780*/  PLOP3.LUT P0, PT, PT, PT, UP0, 0x80, 0x0 ;  /* 0x000000000000781c */ /* 0x000fda0003f0f008 */
[----:B------:R-:W-:Y:S05]  /*1c790*/  @!P0 BRA `(.L_x_528) ;  /* 0x0000000000048947 */ /* 0x000fea0003800000 */
[----:B------:R-:W-:Y:S01]  /*1c7a0*/  BPT.TRAP 0x1 ;  /* 0x000000040000795c */ /* 0x000fe20000300000 */
.L_x_528:
[----:B------:R-:W0:Y:S01]  /*1c7b0*/  S2R R3, SR_CgaCtaId ;  /* 0x0000000000037919 */ /* 0x000e220000008800 */
[----:B------:R-:W-:-:S04]  /*1c7c0*/  MOV R2, 0x400 ;  /* 0x0000040000027802 */ /* 0x000fc80000000f00 */
[----:B0-----:R-:W-:Y:S02]  /*1c7d0*/  LEA R3, R3, R2, 0x18 ;  /* 0x0000000203037211 */ /* 0x001fe400078ec0ff */
[----:B------:R-:W-:-:S03]  /*1c7e0*/  SHF.L.U32 R2, R0, 0x1f, RZ ;  /* 0x0000001f00027819 */ /* 0x000fc600000006ff */
[----:B------:R-:W-:-:S04]  /*1c7f0*/  VIADD R3, R3, 0x18 ;  /* 0x0000001803037836 */ /* 0x000fc80000000000 */
[----:B------:R-:W-:-:S04]  /*1c800*/  IMAD R5, R6, 0x8, R3 ;  /* 0x0000000806057824 */ /* 0x000fc800078e0203 */
[----:B------:R-:W0:Y:S02]  /*1c810*/  SYNCS.PHASECHK.TRANS64.TRYWAIT P0, [R5+URZ], R2 ;  /* 0x00000002050075a7 */ /* 0x000e24000800017f */
[----:B0-----:R-:W-:Y:S05]  /*1c820*/  @!P0 BRA `(.L_x_529) ;  /* 0x0000000000d88947 */ /* 0x001fea0003800000 */
.L_x_539:
[----:B------:R-:W-:-:S05]  /*1c830*/  VIADD R6, R6, 0x1 ;  /* 0x0000000106067836 */ /* 0x000fca0000000000 */
[----:B------:R-:W-:-:S04]  /*1c840*/  ISETP.NE.AND P0, PT, R6, 0x3, PT ;  /* 0x000000030600780c */ /* 0x000fc80003f05270 */
[----:B0-----:R-:W-:Y:S02]  /*1c850*/  SEL R5, RZ, 0x1, P0 ;  /* 0x00000001ff057807 */ /* 0x001fe40000000000 */
[----:B------:R-:W-:Y:S02]  /*1c860*/  SEL R6, R6, RZ, P0 ;  /* 0x000000ff06067207 */ /* 0x000fe40000000000 */
[----:B------:R-:W-:-:S03]  /*1c870*/  LOP3.LUT R5, R0, R5, RZ, 0x3c, !PT ;  /* 0x0000000500057212 */ /* 0x000fc600078e3cff */
[----:B------:R-:W-:Y:S01]  /*1c880*/  IMAD R7, R6, 0x8, R3 ;  /* 0x0000000806077824 */ /* 0x000fe200078e0203 */
[----:B------:R-:W-:-:S04]  /*1c890*/  SHF.L.U32 R0, R5, 0x1f, RZ ;  /* 0x0000001f05007819 */ /* 0x000fc800000006ff */
[----:B------:R-:W0:Y:S02]  /*1c8a0*/  SYNCS.PHASECHK.TRANS64.TRYWAIT P0, [R7+URZ], R0 ;  /* 0x00000000070075a7 */ /* 0x000e24000800017f */
[----:B0-----:R-:W-:Y:S05]  /*1c8b0*/  @!P0 BRA `(.L_x_530) ;  /* 0x0000000000c88947 */ /* 0x001fea0003800000 */
.L_x_540:
[----:B0-----:R-:W-:-:S05]  /*1c8c0*/  VIADD R0, R6, 0x1 ;  /* 0x0000000106007836 */ /* 0x001fca0000000000 */
[----:B------:R-:W-:-:S04]  /*1c8d0*/  ISETP.NE.AND P0, PT, R0, 0x3, PT ;  /* 0x000000030000780c */ /* 0x000fc80003f05270 */
[----:B------:R-:W-:Y:S02]  /*1c8e0*/  SEL R2, RZ, 0x1, P0 ;  /* 0x00000001ff027807 */ /* 0x000fe40000000000 */
[----:B------:R-:W-:Y:S02]  /*1c8f0*/  SEL R0, R0, RZ, P0 ;  /* 0x000000ff00007207 */ /* 0x000fe40000000000 */
[----:B------:R-:W-:-:S03]  /*1c900*/  LOP3.LUT R2, R5, R2, RZ, 0x3c, !PT ;  /* 0x0000000205027212 */ /* 0x000fc600078e3cff */
[----:B------:R-:W-:Y:S01]  /*1c910*/  IMAD R3, R0, 0x8, R3 ;  /* 0x0000000800037824 */ /* 0x000fe200078e0203 */
[----:B------:R-:W-:-:S07]  /*1c920*/  SHF.L.U32 R0, R2, 0x1f, RZ ;  /* 0x0000001f02007819 */ /* 0x000fce00000006ff */
.L_x_531:
[----:B0-----:R0:W1:Y:S02]  /*1c930*/  SYNCS.PHASECHK.TRANS64.TRYWAIT P0, [R3+URZ], R0 ;  /* 0x00000000030075a7 */ /* 0x001064000800017f */
[----:B-1----:R-:W-:Y:S05]  /*1c940*/  @!P0 NANOSLEEP.SYNCS 0x989680 ;  /* 0x009896800000895d */ /* 0x002fea0003900000 */
[----:B------:R-:W1:Y:S02]  /*1c950*/  @!P0 SYNCS.PHASECHK.TRANS64 P0, [R3+URZ], R0 ;  /* 0x00000000030085a7 */ /* 0x000e64000800007f */
[----:B-1----:R-:W-:Y:S05]  /*1c960*/  @!P0 BRA `(.L_x_531) ;  /* 0xfffffffc00f08947 */ /* 0x002fea000383ffff */
.L_x_527:
[----:B------:R-:W-:Y:S05]  /*1c970*/  BSYNC B0 ;  /* 0x0000000000007941 */ /* 0x000fea0003800000 */
.L_x_526:
[----:B------:R-:W-:Y:S05]  /*1c980*/  EXIT ;  /* 0x000000000000794d */ /* 0x000fea0003800000 */
.L_x_17:
[----:B-1----:R1:W2:Y:S02]  /*1c990*/  SYNCS.PHASECHK.TRANS64.TRYWAIT P1, [R3+URZ], R0 ;  /* 0x00000000030075a7 */ /* 0x0022a4000802017f */
[----:B--2---:R-:W-:Y:S05]  /*1c9a0*/  @!P1 NANOSLEEP.SYNCS 0x989680 ;  /* 0x009896800000995d */ /* 0x004fea0003900000 */
[----:B------:R-:W2:Y:S02]  /*1c9b0*/  @!P1 SYNCS.PHASECHK.TRANS64 P1, [R3+URZ], R0 ;  /* 0x00000000030095a7 */ /* 0x000ea4000802007f */
[----:B--2---:R-:W-:Y:S05]  /*1c9c0*/  @!P1 BRA `(.L_x_17) ;  /* 0xfffffffc00f09947 */ /* 0x004fea000383ffff */
[----:B------:R-:W-:Y:S05]  /*1c9d0*/  BRA `(.L_x_16) ;  /* 0xfffffe4800a87947 */ /* 0x000fea000383ffff */
.L_x_22:
[----:B--2---:R-:W-:-:S04]  /*1c9e0*/  IMAD.U32 R9, RZ, RZ, UR4 ;  /* 0x00000004ff097e24 */ /* 0x004fc8000f8e00ff */
[----:B------:R2:W3:Y:S03]  /*1c9f0*/  SYNCS.PHASECHK.TRANS64.TRYWAIT P1, [R9+URZ], R4 ;  /* 0x00000004090075a7 */ /* 0x0004e6000802017f */
[----:B---3--:R-:W-:Y:S05]  /*1ca00*/  @!P1 NANOSLEEP.SYNCS 0x989680 ;  /* 0x009896800000995d */ /* 0x008fea0003900000 */
[----:B------:R-:W3:Y:S02]  /*1ca10*/  @!P1 SYNCS.PHASECHK.TRANS64 P1, [R9+URZ], R4 ;  /* 0x00000004090095a7 */ /* 0x000ee4000802007f */
[----:B---3--:R-:W-:Y:S05]  /*1ca20*/  @!P1 BRA `(.L_x_22) ;  /* 0xfffffffc00ec9947 */ /* 0x008fea000383ffff */
[----:B------:R-:W-:Y:S05]  /*1ca30*/  BRA `(.L_x_21) ;  /* 0xfffffe8c00e87947 */ /* 0x000fea000383ffff */
.L_x_513:
[----:B------:R-:W-:Y:S01]  /*1ca40*/  BSSY B1, `(.L_x_532) ;  /* 0x0000006000017945 */ /* 0x000fe20003800000 */
[----:B------:R-:W-:-:S07]  /*1ca50*/  IMAD.MOV.U32 R15, RZ, RZ, -0x1 ;  /* 0xffffffffff0f7424 */ /* 0x000fce00078e00ff */
[----:B------:R-:W-:Y:S05]  /*1ca60*/  WARPSYNC.COLLECTIVE R15, `(.L_x_533) ;  /* 0x000000000f0c7348 */ /* 0x000fea0003c00000 */
[----:B------:R-:W-:Y:S02]  /*1ca70*/  ELECT P6, UR62, PT ;  /* 0x00000000003e782f */ /* 0x000fe400038c0000 */
[----:B------:R-:W-:Y:S01]  /*1ca80*/  MOV R14, UR62 ;  /* 0x0000003e000e7c02 */ /* 0x000fe20008000f00 */
[----:B------:R-:W-:Y:S10]  /*1ca90*/  ENDCOLLECTIVE ;  /* 0x000000000000791b */ /* 0x000ff40003800000 */
.L_x_533:
[----:B------:R-:W-:Y:S05]  /*1caa0*/  BSYNC B1 ;  /* 0x0000000000017941 */ /* 0x000fea0003800000 */
.L_x_532:
[----:B------:R-:W-:Y:S05]  /*1cab0*/  BRA `(.L_x_534) ;  /* 0xfffffff000387947 */ /* 0x000fea000383ffff */
.L_x_516:
[----:B-1----:R1:W2:Y:S02]  /*1cac0*/  SYNCS.PHASECHK.TRANS64.TRYWAIT P1, [R12+URZ+0x18], R7 ;  /* 0x000018070c0075a7 */ /* 0x0022a4000802017f */
[----:B--2---:R-:W-:Y:S05]  /*1cad0*/  @!P1 NANOSLEEP.SYNCS 0x989680 ;  /* 0x009896800000995d */ /* 0x004fea0003900000 */
[----:B------:R-:W2:Y:S02]  /*1cae0*/  @!P1 SYNCS.PHASECHK.TRANS64 P1, [R12+URZ+0x18], R7 ;  /* 0x000018070c0095a7 */ /* 0x000ea4000802007f */
[----:B--2---:R-:W-:Y:S05]  /*1caf0*/  @!P1 BRA `(.L_x_516) ;  /* 0xfffffffc00f09947 */ /* 0x004fea000383ffff */
[----:B------:R-:W-:Y:S05]  /*1cb00*/  BRA `(.L_x_535) ;  /* 0xfffffff0006c7947 */ /* 0x000fea000383ffff */
.L_x_525:
[----:B------:R-:W-:Y:S01]  /*1cb10*/  BSSY B0, `(.L_x_536) ;  /* 0x0000006000007945 */ /* 0x000fe20003800000 */
[----:B------:R-:W-:-:S07]  /*1cb20*/  IMAD.MOV.U32 R15, RZ, RZ, -0x1 ;  /* 0xffffffffff0f7424 */ /* 0x000fce00078e00ff */
[----:B------:R-:W-:Y:S05]  /*1cb30*/  WARPSYNC.COLLECTIVE R15, `(.L_x_537) ;  /* 0x000000000f0c7348 */ /* 0x000fea0003c00000 */
[----:B------:R-:W-:Y:S02]  /*1cb40*/  ELECT P6, UR62, PT ;  /* 0x00000000003e782f */ /* 0x000fe400038c0000 */
[----:B------:R-:W-:Y:S01]  /*1cb50*/  MOV R14, UR62 ;  /* 0x0000003e000e7c02 */ /* 0x000fe20008000f00 */
[----:B------:R-:W-:Y:S10]  /*1cb60*/  ENDCOLLECTIVE ;  /* 0x000000000000791b */ /* 0x000ff40003800000 */
.L_x_537:
[----:B------:R-:W-:Y:S05]  /*1cb70*/  BSYNC B0 ;  /* 0x0000000000007941 */ /* 0x000fea0003800000 */
.L_x_536:
[----:B------:R-:W-:Y:S05]  /*1cb80*/  BRA `(.L_x_538) ;  /* 0xfffffff800e47947 */ /* 0x000fea000383ffff */
.L_x_529:
[----:B0-----:R0:W1:Y:S02]  /*1cb90*/  SYNCS.PHASECHK.TRANS64.TRYWAIT P0, [R5+URZ], R2 ;  /* 0x00000002050075a7 */ /* 0x001064000800017f */
[----:B-1----:R-:W-:Y:S05]  /*1cba0*/  @!P0 NANOSLEEP.SYNCS 0x989680 ;  /* 0x009896800000895d */ /* 0x002fea0003900000 */
[----:B------:R-:W1:Y:S02]  /*1cbb0*/  @!P0 SYNCS.PHASECHK.TRANS64 P0, [R5+URZ], R2 ;  /* 0x00000002050085a7 */ /* 0x000e64000800007f */
[----:B-1----:R-:W-:Y:S05]  /*1cbc0*/  @!P0 BRA `(.L_x_529) ;  /* 0xfffffffc00f08947 */ /* 0x002fea000383ffff */
[----:B------:R-:W-:Y:S05]  /*1cbd0*/  BRA `(.L_x_539) ;  /* 0xfffffffc00147947 */ /* 0x000fea000383ffff */
.L_x_530:
[----:B0-----:R0:W1:Y:S02]  /*1cbe0*/  SYNCS.PHASECHK.TRANS64.TRYWAIT P0, [R7+URZ], R0 ;  /* 0x00000000070075a7 */ /* 0x001064000800017f */
[----:B-1----:R-:W-:Y:S05]  /*1cbf0*/  @!P0 NANOSLEEP.SYNCS 0x989680 ;  /* 0x009896800000895d */ /* 0x002fea0003900000 */
[----:B------:R-:W1:Y:S02]  /*1cc00*/  @!P0 SYNCS.PHASECHK.TRANS64 P0, [R7+URZ], R0 ;  /* 0x00000000070085a7 */ /* 0x000e64000800007f */
[----:B-1----:R-:W-:Y:S05]  /*1cc10*/  @!P0 BRA `(.L_x_530) ;  /* 0xfffffffc00f08947 */ /* 0x002fea000383ffff */
[----:B------:R-:W-:Y:S05]  /*1cc20*/  BRA `(.L_x_540) ;  /* 0xfffffffc00247947 */ /* 0x000fea000383ffff */
.L_x_541:
[----:B------:R-:W-:-:S00]  /*1cc30*/  BRA `(.L_x_541) ;  /* 0xfffffffc00fc7947 */ /* 0x000fc0000383ffff */
[----:B------:R-:W-:-:S00]  /*1cc40*/  NOP ;  /* 0x0000000000007918 */ /* 0x000fc00000000000 */
        /* <DEDUP_REMOVED lines=11> */
.L_x_542:


//--------------------- .nv.global.init           --------------------------
	.section	.nv.global.init,"aw",@progbits
.nv.global.init:
	.type		$str$22,@object
	.size		$str$22,($str$23 - $str$22)
$str$22:
        /*0000*/ 	.byte	0x6b, 0x5f, 0x74, 0x69, 0x6c, 0x65, 0x5f, 0x63, 0x6f, 0x75, 0x6e, 0x74, 0x20, 0x3e, 0x3d, 0x20
        /*0010*/ 	.byte	0x31, 0x00
	.type		$str$23,@object
	.size		$str$23,(__unnamed_1 - $str$23)
$str$23:
        /*0012*/ 	.byte	0x2f, 0x74, 0x6d, 0x70, 0x2f, 0x63, 0x75, 0x74, 0x6c, 0x61, 0x73, 0x73, 0x5f, 0x73, 0x77, 0x65
        /*0022*/ 	.byte	0x65, 0x70, 0x5f, 0x73, 0x72, 0x63, 0x2f, 0x69, 0x6e, 0x63, 0x6c, 0x75, 0x64, 0x65, 0x2f, 0x63
        /*0032*/ 	.byte	0x75, 0x74, 0x6c, 0x61, 0x73, 0x73, 0x2f, 0x67, 0x65, 0x6d, 0x6d, 0x2f, 0x63, 0x6f, 0x6c, 0x6c
        /*0042*/ 	.byte	0x65, 0x63, 0x74, 0x69, 0x76, 0x65, 0x2f, 0x73, 0x6d, 0x39, 0x30, 0x5f, 0x6d, 0x6d, 0x61, 0x5f
        /*0052*/ 	.byte	0x74, 0x6d, 0x61, 0x5f, 0x67, 0x6d, 0x6d, 0x61, 0x5f, 0x73, 0x73, 0x5f, 0x77, 0x61, 0x72, 0x70
        /*0062*/ 	.byte	0x73, 0x70, 0x65, 0x63, 0x69, 0x61, 0x6c, 0x69, 0x7a, 0x65, 0x64, 0x2e, 0x68, 0x70, 0x70, 0x00
	.type		__unnamed_1,@object
	.size		__unnamed_1,(.L_0 - __unnamed_1)
__unnamed_1:
        /* <DEDUP_REMOVED lines=181> */
        /*0bc2*/ 	.byte	0x74, 0x69, 0x74, 0x79, 0x5d, 0x00
.L_0:


//--------------------- .nv.shared._ZN7cutlass13device_kernelINS_4gemm6kernel13GemmUniversalIN4cute5tupleIJiiiiEEENS1_10collective13CollectiveMmaINS1_34MainloopSm90TmaGmmaWarpSpecializedILi3ENS5_IJNS4_1CILi1EEESB_SB_EEENS1_35KernelTmaWarpSpecializedCooperativeEEENS5_IJNSA_ILi256EEENSA_ILi240EEENSA_ILi64EEEEEENS_10bfloat16_tENS5_IJlSB_lEEESJ_SK_NS4_8TiledMMAINS4_8MMA_AtomIJNS4_4SM904GMMA27MMA_64x16x16_F32BF16BF16_SSILNSO_5MajorE0ELSQ_0ELNSO_7ScaleInE1ELSR_1EEEEEENS4_6LayoutINS5_IJNSA_ILi2EEESB_SB_EEENS5_IJSB_NSA_ILi0EEESX_EEEEENS5_IJNS4_10UnderscoreES10_S10_EEEEENS4_13SM90_TMA_LOADENS4_14ComposedLayoutINS4_7SwizzleILi3ELi4ELi3EEENS4_18smem_ptr_flag_bitsILi16EEENSU_INS5_IJNSA_ILi8EEESH_EEENS5_IJSH_SB_EEEEEEEvNS4_8identityES13_S1D_vS1E_EENS_8epilogue10collective6detail29Sm90TmaWarpSpecializedAdapterINS1H_15DefaultEpilogueISJ_SK_SK_NS1G_6thread17LinearCombinationISJ_Li1EffLNS1L_9ScaleType4KindE0ELNS_15FloatRoundStyleE2ESJ_EENS1_15EpilogueDefaultEEEEEvvEEEEvNT_6ParamsE --------------------------
	.section	.nv.shared._ZN7cutlass13device_kernelINS_4gemm6kernel13GemmUniversalIN4cute5tupleIJiiiiEEENS1_10collective13CollectiveMmaINS1_34MainloopSm90TmaGmmaWarpSpecializedILi3ENS5_IJNS4_1CILi1EEESB_SB_EEENS1_35KernelTmaWarpSpecializedCooperativeEEENS5_IJNSA_ILi256EEENSA_ILi240EEENSA_ILi64EEEEEENS_10bfloat16_tENS5_IJlSB_lEEESJ_SK_NS4_8TiledMMAINS4_8MMA_AtomIJNS4_4SM904GMMA27MMA_64x16x16_F32BF16BF16_SSILNSO_5MajorE0ELSQ_0ELNSO_7ScaleInE1ELSR_1EEEEEENS4_6LayoutINS5_IJNSA_ILi2EEESB_SB_EEENS5_IJSB_NSA_ILi0EEESX_EEEEENS5_IJNS4_10UnderscoreES10_S10_EEEEENS4_13SM90_TMA_LOADENS4_14ComposedLayoutINS4_7SwizzleILi3ELi4ELi3EEENS4_18smem_ptr_flag_bitsILi16EEENSU_INS5_IJNSA_ILi8EEESH_EEENS5_IJSH_SB_EEEEEEEvNS4_8identityES13_S1D_vS1E_EENS_8epilogue10collective6detail29Sm90TmaWarpSpecializedAdapterINS1H_15DefaultEpilogueISJ_SK_SK_NS1G_6thread17LinearCombinationISJ_Li1EffLNS1L_9ScaleType4KindE0ELNS_15FloatRoundStyleE2ESJ_EENS1_15EpilogueDefaultEEEEEvvEEEEvNT_6ParamsE,"aw",@nobits
	.sectionflags	@""
	.align	16
	.zero		1024


//--------------------- .nv.shared.reserved.0     --------------------------
	.section	.nv.shared.reserved.0,"aw",@nobits
	.weak		__nv_reservedSMEM_offset_0_alias
	.size		__nv_reservedSMEM_offset_0_alias, 0, 0
	.other		__nv_reservedSMEM_offset_0_alias,@"STO_CUDA_RESERVED_SHARED STV_DEFAULT"
__nv_reservedSMEM_offset_0_alias:
	.zero		0


//--------------------- .nv.global                --------------------------
	.section	.nv.global,"aw",@nobits
.nv.global:
	.type		_ZN39_INTERNAL_9b1698d9_4_k_cu_0e27658f_90414cute1_E,@object
	.size		_ZN39_INTERNAL_9b1698d9_4_k_cu_0e27658f_90414cute1_E,(_ZN39_INTERNAL_9b1698d9_4_k_cu_0e27658f_90414cuda3std3__45__cpo6cbeginE - _ZN39_INTERNAL_9b1698d9_4_k_cu_0e27658f_90414cute1_E)
_ZN39_INTERNAL_9b1698d9_4_k_cu_0e27658f_90414cute1_E:
	.zero		1
	.type		_ZN39_INTERNAL_9b1698d9_4_k_cu_0e27658f_90414cuda3std3__45__cpo6cbeginE,@object
	.size		_ZN39_INTERNAL_9b1698d9_4_k_cu_0e27658f_90414cuda3std3__45__cpo6cbeginE,(_ZN39_INTERNAL_9b1698d9_4_k_cu_0e27658f_90414cuda3std3__48in_placeE - _ZN39_INTERNAL_9b1698d9_4_k_cu_0e27658f_90414cuda3std3__45__cpo6cbeginE)
_ZN39_INTERNAL_9b1698d9_4_k_cu_0e27658f_90414cuda3std3__45__cpo6cbeginE:
	.zero		1
	.type		_ZN39_INTERNAL_9b1698d9_4_k_cu_0e27658f_90414cuda3std3__48in_placeE,@object
	.size		_ZN39_INTERNAL_9b1698d9_4_k_cu_0e27658f_90414cuda3std3__48in_placeE,(_ZN39_INTERNAL_9b1698d9_4_k_cu_0e27658f_90414cuda3std6ranges3__45__cpo9iter_moveE - _ZN39_INTERNAL_9b1698d9_4_k_cu_0e27658f_90414cuda3std3__48in_placeE)
_ZN39_INTERNAL_9b1698d9_4_k_cu_0e27658f_90414cuda3std3__48in_placeE:
	.zero		1
	.type		_ZN39_INTERNAL_9b1698d9_4_k_cu_0e27658f_90414cuda3std6ranges3__45__cpo9iter_moveE,@object
	.size		_ZN39_INTERNAL_9b1698d9_4_k_cu_0e27658f_90414cuda3std6ranges3__45__cpo9iter_moveE,(_ZN39_INTERNAL_9b1698d9_4_k_cu_0e27658f_90414cuda3std3__45__cpo5beginE - _ZN39_INTERNAL_9b1698d9_4_k_cu_0e27658f_90414cuda3std6ranges3__45__cpo9iter_moveE)
_ZN39_INTERNAL_9b1698d9_4_k_cu_0e27658f_90414cuda3std6ranges3__45__cpo9iter_moveE:
	.zero		1
	.type		_ZN39_INTERNAL_9b1698d9_4_k_cu_0e27658f_90414cuda3std3__45__cpo5beginE,@object
	.size		_ZN39_INTERNAL_9b1698d9_4_k_cu_0e27658f_90414cuda3std3__45__cpo5beginE,(_ZN39_INTERNAL_9b1698d9_4_k_cu_0e27658f_90414cuda3std3__441_GLOBAL__N__9b1698d9_4_k_cu_0e27658f_90416ignoreE - _ZN39_INTERNAL_9b1698d9_4_k_cu_0e27658f_90414cuda3std3__45__cpo5beginE)
_ZN39_INTERNAL_9b1698d9_4_k_cu_0e27658f_90414cuda3std3__45__cpo5beginE:
	.zero		1
	.type		_ZN39_INTERNAL_9b1698d9_4_k_cu_0e27658f_90414cuda3std3__441_GLOBAL__N__9b1698d9_4_k_cu_0e27658f_90416ignoreE,@object
	.size		_ZN39_INTERNAL_9b1698d9_4_k_cu_0e27658f_90414cuda3std3__441_GLOBAL__N__9b1698d9_4_k_cu_0e27658f_90416ignoreE,(_ZN39_INTERNAL_9b1698d9_4_k_cu_0e27658f_90414cute7productE - _ZN39_INTERNAL_9b1698d9_4_k_cu_0e27658f_90414cuda3std3__441_GLOBAL__N__9b1698d9_4_k_cu_0e27658f_90416ignoreE)
_ZN39_INTERNAL_9b1698d9_4_k_cu_0e27658f_90414cuda3std3__441_GLOBAL__N__9b1698d9_4_k_cu_0e27658f_90416ignoreE:
	.zero		1
	.type		_ZN39_INTERNAL_9b1698d9_4_k_cu_0e27658f_90414cute7productE,@object
	.size		_ZN39_INTERNAL_9b1698d9_4_k_cu_0e27658f_90414cute7productE,(_ZN39_INTERNAL_9b1698d9_4_k_cu_0e27658f_90414cuda3std3__45__cpo3endE - _ZN39_INTERNAL_9b1698d9_4_k_cu_0e27658f_90414cute7productE)
_ZN39_INTERNAL_9b1698d9_4_k_cu_0e27658f_90414cute7productE:
	.zero		1
	.type		_ZN39_INTERNAL_9b1698d9_4_k_cu_0e27658f_90414cuda3std3__45__cpo3endE,@object
	.size		_ZN39_INTERNAL_9b1698d9_4_k_cu_0e27658f_90414cuda3std3__45__cpo3endE,(_ZN39_INTERNAL_9b1698d9_4_k_cu_0e27658f_90414cuda3std3__419piecewise_constructE - _ZN39_INTERNAL_9b1698d9_4_k_cu_0e27658f_90414cuda3std3__45__cpo3endE)
_ZN39_INTERNAL_9b1698d9_4_k_cu_0e27658f_90414cuda3std3__45__cpo3endE:
	.zero		1
	.type		_ZN39_INTERNAL_9b1698d9_4_k_cu_0e27658f_90414cuda3std3__419piecewise_constructE,@object
	.size		_ZN39_INTERNAL_9b1698d9_4_k_cu_0e27658f_90414cuda3std3__419piecewise_constructE,(_ZN39_INTERNAL_9b1698d9_4_k_cu_0e27658f_90414cuda3std3__45__cpo4cendE - _ZN39_INTERNAL_9b1698d9_4_k_cu_0e27658f_90414cuda3std3__419piecewise_constructE)
_ZN39_INTERNAL_9b1698d9_4_k_cu_0e27658f_90414cuda3std3__419piecewise_constructE:
	.zero		1
	.type		_ZN39_INTERNAL_9b1698d9_4_k_cu_0e27658f_90414cuda3std3__45__cpo4cendE,@object
	.size		_ZN39_INTERNAL_9b1698d9_4_k_cu_0e27658f_90414cuda3std3__45__cpo4cendE,(_ZN39_INTERNAL_9b1698d9_4_k_cu_0e27658f_90414cuda3std6ranges3__45__cpo4swapE - _ZN39_INTERNAL_9b1698d9_4_k_cu_0e27658f_90414cuda3std3__45__cpo4cendE)
_ZN39_INTERNAL_9b1698d9_4_k_cu_0e27658f_90414cuda3std3__45__cpo4cendE:
	.zero		1
	.type		_ZN39_INTERNAL_9b1698d9_4_k_cu_0e27658f_90414cuda3std6ranges3__45__cpo4swapE,@object
	.size		_ZN39_INTERNAL_9b1698d9_4_k_cu_0e27658f_90414cuda3std6ranges3__45__cpo4swapE,(.L_8 - _ZN39_INTERNAL_9b1698d9_4_k_cu_0e27658f_90414cuda3std6ranges3__45__cpo4swapE)
_ZN39_INTERNAL_9b1698d9_4_k_cu_0e27658f_90414cuda3std6ranges3__45__cpo4swapE:
	.zero		1
.L_8:


//--------------------- .nv.constant0._ZN7cutlass13device_kernelINS_4gemm6kernel13GemmUniversalIN4cute5tupleIJiiiiEEENS1_10collective13CollectiveMmaINS1_34MainloopSm90TmaGmmaWarpSpecializedILi3ENS5_IJNS4_1CILi1EEESB_SB_EEENS1_35KernelTmaWarpSpecializedCooperativeEEENS5_IJNSA_ILi256EEENSA_ILi240EEENSA_ILi64EEEEEENS_10bfloat16_tENS5_IJlSB_lEEESJ_SK_NS4_8TiledMMAINS4_8MMA_AtomIJNS4_4SM904GMMA27MMA_64x16x16_F32BF16BF16_SSILNSO_5MajorE0ELSQ_0ELNSO_7ScaleInE1ELSR_1EEEEEENS4_6LayoutINS5_IJNSA_ILi2EEESB_SB_EEENS5_IJSB_NSA_ILi0EEESX_EEEEENS5_IJNS4_10UnderscoreES10_S10_EEEEENS4_13SM90_TMA_LOADENS4_14ComposedLayoutINS4_7SwizzleILi3ELi4ELi3EEENS4_18smem_ptr_flag_bitsILi16EEENSU_INS5_IJNSA_ILi8EEESH_EEENS5_IJSH_SB_EEEEEEEvNS4_8identityES13_S1D_vS1E_EENS_8epilogue10collective6detail29Sm90TmaWarpSpecializedAdapterINS1H_15DefaultEpilogueISJ_SK_SK_NS1G_6thread17LinearCombinationISJ_Li1EffLNS1L_9ScaleType4KindE0ELNS_15FloatRoundStyleE2ESJ_EENS1_15EpilogueDefaultEEEEEvvEEEEvNT_6ParamsE --------------------------
	.section	.nv.constant0._ZN7cutlass13device_kernelINS_4gemm6kernel13GemmUniversalIN4cute5tupleIJiiiiEEENS1_10collective13CollectiveMmaINS1_34MainloopSm90TmaGmmaWarpSpecializedILi3ENS5_IJNS4_1CILi1EEESB_SB_EEENS1_35KernelTmaWarpSpecializedCooperativeEEENS5_IJNSA_ILi256EEENSA_ILi240EEENSA_ILi64EEEEEENS_10bfloat16_tENS5_IJlSB_lEEESJ_SK_NS4_8TiledMMAINS4_8MMA_AtomIJNS4_4SM904GMMA27MMA_64x16x16_F32BF16BF16_SSILNSO_5MajorE0ELSQ_0ELNSO_7ScaleInE1ELSR_1EEEEEENS4_6LayoutINS5_IJNSA_ILi2EEESB_SB_EEENS5_IJSB_NSA_ILi0EEESX_EEEEENS5_IJNS4_10UnderscoreES10_S10_EEEEENS4_13SM90_TMA_LOADENS4_14ComposedLayoutINS4_7SwizzleILi3ELi4ELi3EEENS4_18smem_ptr_flag_bitsILi16EEENSU_INS5_IJNSA_ILi8EEESH_EEENS5_IJSH_SB_EEEEEEEvNS4_8identityES13_S1D_vS1E_EENS_8epilogue10collective6detail29Sm90TmaWarpSpecializedAdapterINS1H_15DefaultEpilogueISJ_SK_SK_NS1G_6thread17LinearCombinationISJ_Li1EffLNS1L_9ScaleType4KindE0ELNS_15FloatRoundStyleE2ESJ_EENS1_15EpilogueDefaultEEEEEvvEEEEvNT_6ParamsE,"a",@progbits
	.sectionflags	@""
	.align	4
.nv.constant0._ZN7cutlass13device_kernelINS_4gemm6kernel13GemmUniversalIN4cute5tupleIJiiiiEEENS1_10collective13CollectiveMmaINS1_34MainloopSm90TmaGmmaWarpSpecializedILi3ENS5_IJNS4_1CILi1EEESB_SB_EEENS1_35KernelTmaWarpSpecializedCooperativeEEENS5_IJNSA_ILi256EEENSA_ILi240EEENSA_ILi64EEEEEENS_10bfloat16_tENS5_IJlSB_lEEESJ_SK_NS4_8TiledMMAINS4_8MMA_AtomIJNS4_4SM904GMMA27MMA_64x16x16_F32BF16BF16_SSILNSO_5MajorE0ELSQ_0ELNSO_7ScaleInE1ELSR_1EEEEEENS4_6LayoutINS5_IJNSA_ILi2EEESB_SB_EEENS5_IJSB_NSA_ILi0EEESX_EEEEENS5_IJNS4_10UnderscoreES10_S10_EEEEENS4_13SM90_TMA_LOADENS4_14ComposedLayoutINS4_7SwizzleILi3ELi4ELi3EEENS4_18smem_ptr_flag_bitsILi16EEENSU_INS5_IJNSA_ILi8EEESH_EEENS5_IJSH_SB_EEEEEEEvNS4_8identityES13_S1D_vS1E_EENS_8epilogue10collective6detail29Sm90TmaWarpSpecializedAdapterINS1H_15DefaultEpilogueISJ_SK_SK_NS1G_6thread17LinearCombinationISJ_Li1EffLNS1L_9ScaleType4KindE0ELNS_15FloatRoundStyleE2ESJ_EENS1_15EpilogueDefaultEEEEEvvEEEEvNT_6ParamsE:
	.zero		1664


//--------------------- SYMBOLS --------------------------

	.type		.nv.reservedSmem.offset0,@object
	.size		.nv.reservedSmem.offset0,0x4
	.type		__assertfail,@function
